def matmul_kernel(
    a_ptr,
    b_ptr,
    c_ptr,
    M,
    N,
    K,
    stride_am,
    stride_ak,
    stride_bk,
    stride_bn,
    stride_cm,
    stride_cn,
    BLOCK_M: tl.constexpr,
    BLOCK_N: tl.constexpr,
    BLOCK_K: tl.constexpr,
    GROUP_M: tl.constexpr,
):
    pid = tl.program_id(axis=0)
    num_pid_m = tl.cdiv(M, BLOCK_M)
    num_pid_n = tl.cdiv(N, BLOCK_N)
    num_pid_in_group = GROUP_M * num_pid_n
    group_id = pid // num_pid_in_group
    first_pid_m = group_id * GROUP_M
    group_size_m = min(num_pid_m - first_pid_m, GROUP_M)
    pid_m = first_pid_m + ((pid % num_pid_in_group) % group_size_m)
    pid_n = (pid % num_pid_in_group) // group_size_m

    offs_am = (pid_m * BLOCK_M + tl.arange(0, BLOCK_M)) % M
    offs_bn = (pid_n * BLOCK_N + tl.arange(0, BLOCK_N)) % N
    offs_k = tl.arange(0, BLOCK_K)
    a_ptrs = a_ptr + offs_am[:, None] * stride_am + offs_k[None, :] * stride_ak
    b_ptrs = b_ptr + offs_k[:, None] * stride_bk + offs_bn[None, :] * stride_bn

    acc = tl.zeros((BLOCK_M, BLOCK_N), dtype=tl.float32)
    for kk in range(0, tl.cdiv(K, BLOCK_K)):
        a = tl.load(a_ptrs, mask=offs_k[None, :] < K - kk * BLOCK_K, other=0.0)
        b = tl.load(b_ptrs, mask=offs_k[:, None] < K - kk * BLOCK_K, other=0.0)
        acc = tl.dot(a, b, acc)
        a_ptrs += BLOCK_K * stride_ak
        b_ptrs += BLOCK_K * stride_bk

    c = acc.to(c_ptr.dtype.element_ty)
    offs_cm = pid_m * BLOCK_M + tl.arange(0, BLOCK_M)
    offs_cn = pid_n * BLOCK_N + tl.arange(0, BLOCK_N)
    c_ptrs = c_ptr + offs_cm[:, None] * stride_cm + offs_cn[None, :] * stride_cn
    mask = (offs_cm[:, None] < M) & (offs_cn[None, :] < N)
    tl.store(c_ptrs, c, mask=mask)

# config = {"BLOCK_K": 32, "BLOCK_M": 128, "BLOCK_N": 64, "GROUP_M": 8, "arch": "sm_90", "dtype": "fp16", "num_ctas": 1, "num_stages": 3, "num_warps": 1}
# arch = sm_90


// ===== COMPILED SASS (sm_90a) =====

	.target	sm_90a

	.elftype	@"ET_EXEC"


//--------------------- .note.nv.tkinfo           --------------------------
	.section	.note.nv.tkinfo,"",@"SHT_NOTE"
	.sectionflags	@"SHF_NOTE_NV_TKINFO"
	.tkinfo
        /*0018*/ 	.word	0x00000002
        /*0030*/ 	.string	""
        /*0030*/ 	.string	"ptxas"
        /*0030*/ 	.string	"Cuda compilation tools, release 13.0, V13.0.88"
        /*0030*/ 	.string	"Build cuda_13.0.r13.0/compiler.36424714_0"
        /*0030*/ 	.string	"-v  -suppress-debug-info  -lineinfo  -arch sm_90a "



//--------------------- .note.nv.cuinfo           --------------------------
	.section	.note.nv.cuinfo,"",@"SHT_NOTE"
	.sectionflags	@"SHF_NOTE_NV_CUINFO"
        /*0018*/ 	.short	0x0002
        /*001a*/ 	.short	0x005a
        /*001c*/ 	.short	0x0082
	.zero		2


//--------------------- .nv.info                  --------------------------
	.section	.nv.info,"",@"SHT_CUDA_INFO"
	.align	4


	//----- nvinfo : EIATTR_REGCOUNT
	.align		4
        /*0000*/ 	.byte	0x04, 0x2f
        /*0002*/ 	.short	(.L_1 - .L_0)
	.align		4
.L_0:
        /*0004*/ 	.word	index@(matmul_kernel)
        /*0008*/ 	.word	0x00000040


	//----- nvinfo : EIATTR_FRAME_SIZE
	.align		4
.L_1:
        /*000c*/ 	.byte	0x04, 0x11
        /*000e*/ 	.short	(.L_3 - .L_2)
	.align		4
.L_2:
        /*0010*/ 	.word	index@(matmul_kernel)
        /*0014*/ 	.word	0x000011d0


	//----- nvinfo : EIATTR_MIN_STACK_SIZE
	.align		4
.L_3:
        /*0018*/ 	.byte	0x04, 0x12
        /*001a*/ 	.short	(.L_5 - .L_4)
	.align		4
.L_4:
        /*001c*/ 	.word	index@(matmul_kernel)
        /*0020*/ 	.word	0x000011d0
.L_5:


//--------------------- .nv.compat                --------------------------
	.section	.nv.compat,"",@"SHT_CUDA_COMPAT_INFO"
	.align	4
        /*0000*/ 	.byte	0x02, 0x09, 0x01, 0x00, 0x02, 0x02, 0x01, 0x00, 0x02, 0x05, 0x05, 0x00, 0x03, 0x07, 0x01, 0x01
        /*0010*/ 	.byte	0x02, 0x03, 0x00, 0x00, 0x02, 0x06, 0x01, 0x00, 0x04, 0x0b, 0x08, 0x00, 0x00, 0x00, 0x00, 0x00
        /*0020*/ 	.byte	0x00, 0x00, 0x00, 0x00


//--------------------- .nv.info.matmul_kernel    --------------------------
	.section	.nv.info.matmul_kernel,"",@"SHT_CUDA_INFO"
	.sectionflags	@""
	.align	4


	//----- nvinfo : EIATTR_CUDA_API_VERSION
	.align		4
        /*0000*/ 	.byte	0x04, 0x37
        /*0002*/ 	.short	(.L_7 - .L_6)
.L_6:
        /*0004*/ 	.word	0x00000082


	//----- nvinfo : EIATTR_KPARAM_INFO
	.align		4
.L_7:
        /*0008*/ 	.byte	0x04, 0x17
        /*000a*/ 	.short	(.L_9 - .L_8)
.L_8:
        /*000c*/ 	.word	0x00000000
        /*0010*/ 	.short	0x000d
        /*0012*/ 	.short	0x0048
        /*0014*/ 	.byte	0x00, 0xf4, 0x21, 0x00


	//----- nvinfo : EIATTR_KPARAM_INFO
	.align		4
.L_9:
        /*0018*/ 	.byte	0x04, 0x17
        /*001a*/ 	.short	(.L_11 - .L_10)
.L_10:
        /*001c*/ 	.word	0x00000000
        /*0020*/ 	.short	0x000c
        /*0022*/ 	.short	0x0040
        /*0024*/ 	.byte	0x00, 0xf4, 0x21, 0x00


	//----- nvinfo : EIATTR_KPARAM_INFO
	.align		4
.L_11:
        /*0028*/ 	.byte	0x04, 0x17
        /*002a*/ 	.short	(.L_13 - .L_12)
.L_12:
        /*002c*/ 	.word	0x00000000
        /*0030*/ 	.short	0x000b
        /*0032*/ 	.short	0x0038
        /*0034*/ 	.byte	0x00, 0xf0, 0x11, 0x00


	//----- nvinfo : EIATTR_KPARAM_INFO
	.align		4
.L_13:
        /*0038*/ 	.byte	0x04, 0x17
        /*003a*/ 	.short	(.L_15 - .L_14)
.L_14:
        /*003c*/ 	.word	0x00000000
        /*0040*/ 	.short	0x000a
        /*0042*/ 	.short	0x0034
        /*0044*/ 	.byte	0x00, 0xf0, 0x11, 0x00


	//----- nvinfo : EIATTR_KPARAM_INFO
	.align		4
.L_15:
        /*0048*/ 	.byte	0x04, 0x17
        /*004a*/ 	.short	(.L_17 - .L_16)
.L_16:
        /*004c*/ 	.word	0x00000000
        /*0050*/ 	.short	0x0009
        /*0052*/ 	.short	0x0030
        /*0054*/ 	.byte	0x00, 0xf0, 0x11, 0x00


	//----- nvinfo : EIATTR_KPARAM_INFO
	.align		4
.L_17:
        /*0058*/ 	.byte	0x04, 0x17
        /*005a*/ 	.short	(.L_19 - .L_18)
.L_18:
        /*005c*/ 	.word	0x00000000
        /*0060*/ 	.short	0x0008
        /*0062*/ 	.short	0x002c
        /*0064*/ 	.byte	0x00, 0xf0, 0x11, 0x00


	//----- nvinfo : EIATTR_KPARAM_INFO
	.align		4
.L_19:
        /*0068*/ 	.byte	0x04, 0x17
        /*006a*/ 	.short	(.L_21 - .L_20)
.L_20:
        /*006c*/ 	.word	0x00000000
        /*0070*/ 	.short	0x0007
        /*0072*/ 	.short	0x0028
        /*0074*/ 	.byte	0x00, 0xf0, 0x11, 0x00


	//----- nvinfo : EIATTR_KPARAM_INFO
	.align		4
.L_21:
        /*0078*/ 	.byte	0x04, 0x17
        /*007a*/ 	.short	(.L_23 - .L_22)
.L_22:
        /*007c*/ 	.word	0x00000000
        /*0080*/ 	.short	0x0006
        /*0082*/ 	.short	0x0024
        /*0084*/ 	.byte	0x00, 0xf0, 0x11, 0x00


	//----- nvinfo : EIATTR_KPARAM_INFO
	.align		4
.L_23:
        /*0088*/ 	.byte	0x04, 0x17
        /*008a*/ 	.short	(.L_25 - .L_24)
.L_24:
        /*008c*/ 	.word	0x00000000
        /*0090*/ 	.short	0x0005
        /*0092*/ 	.short	0x0020
        /*0094*/ 	.byte	0x00, 0xf0, 0x11, 0x00


	//----- nvinfo : EIATTR_KPARAM_INFO
	.align		4
.L_25:
        /*0098*/ 	.byte	0x04, 0x17
        /*009a*/ 	.short	(.L_27 - .L_26)
.L_26:
        /*009c*/ 	.word	0x00000000
        /*00a0*/ 	.short	0x0004
        /*00a2*/ 	.short	0x001c
        /*00a4*/ 	.byte	0x00, 0xf0, 0x11, 0x00


	//----- nvinfo : EIATTR_KPARAM_INFO
	.align		4
.L_27:
        /*00a8*/ 	.byte	0x04, 0x17
        /*00aa*/ 	.short	(.L_29 - .L_28)
.L_28:
        /*00ac*/ 	.word	0x00000000
        /*00b0*/ 	.short	0x0003
        /*00b2*/ 	.short	0x0018
        /*00b4*/ 	.byte	0x00, 0xf0, 0x11, 0x00


	//----- nvinfo : EIATTR_KPARAM_INFO
	.align		4
.L_29:
        /*00b8*/ 	.byte	0x04, 0x17
        /*00ba*/ 	.short	(.L_31 - .L_30)
.L_30:
        /*00bc*/ 	.word	0x00000000
        /*00c0*/ 	.short	0x0002
        /*00c2*/ 	.short	0x0010
        /*00c4*/ 	.byte	0x00, 0xf4, 0x21, 0x00


	//----- nvinfo : EIATTR_KPARAM_INFO
	.align		4
.L_31:
        /*00c8*/ 	.byte	0x04, 0x17
        /*00ca*/ 	.short	(.L_33 - .L_32)
.L_32:
        /*00cc*/ 	.word	0x00000000
        /*00d0*/ 	.short	0x0001
        /*00d2*/ 	.short	0x0008
        /*00d4*/ 	.byte	0x00, 0xf4, 0x21, 0x00


	//----- nvinfo : EIATTR_KPARAM_INFO
	.align		4
.L_33:
        /*00d8*/ 	.byte	0x04, 0x17
        /*00da*/ 	.short	(.L_35 - .L_34)
.L_34:
        /*00dc*/ 	.word	0x00000000
        /*00e0*/ 	.short	0x0000
        /*00e2*/ 	.short	0x0000
        /*00e4*/ 	.byte	0x00, 0xf4, 0x21, 0x00


	//----- nvinfo : EIATTR_SPARSE_MMA_MASK
	.align		4
.L_35:
        /*00e8*/ 	.byte	0x03, 0x50
        /*00ea*/ 	.short	0x0000


	//----- nvinfo : EIATTR_MAXREG_COUNT
	.align		4
        /*00ec*/ 	.byte	0x03, 0x1b
        /*00ee*/ 	.short	0x00ff


	//----- nvinfo : EIATTR_NUM_BARRIERS
	.align		4
        /*00f0*/ 	.byte	0x02, 0x4c
        /*00f2*/ 	.byte	0x01
	.zero		1


	//----- nvinfo : EIATTR_ANNOTATIONS
	.align		4
        /*00f4*/ 	.byte	0x04, 0x55
        /*00f6*/ 	.short	(.L_37 - .L_36)


	//   ....[0]....
.L_36:
        /*00f8*/ 	.word	0x00000001
        /*00fc*/ 	.byte	0xa0, 0x01, 0x00, 0x00, 0x01, 0x00, 0x00, 0x00, 0xe0, 0x01, 0x00, 0x00, 0x01, 0x00, 0x00, 0x00
        /* <DEDUP_REMOVED lines=2033> */
        /*801c*/ 	.byte	0x80, 0x35, 0x02, 0x00, 0x01, 0x00, 0x00, 0x00, 0xa0, 0x35, 0x02, 0x00


	//----- nvinfo : EIATTR_MERCURY_ISA_VERSION
	.align		4
.L_37:
        /*8028*/ 	.byte	0x03, 0x5f
        /*802a*/ 	.short	0x0101


	//----- nvinfo : EIATTR_COOP_GROUP_MASK_REGIDS
	.align		4
        /*802c*/ 	.byte	0x04, 0x29
        /*802e*/ 	.short	(.L_39 - .L_38)


	//   ....[0]....
.L_38:
        /*8030*/ 	.word	0xffffffff


	//   ....[1]....
        /*8034*/ 	.word	0xffffffff


	//   ....[2]....
        /*8038*/ 	.word	0xffffffff


	//   ....[3]....
        /*803c*/ 	.word	0xffffffff


	//   ....[4]....
        /*8040*/ 	.word	0xffffffff


	//   ....[5]....
        /*8044*/ 	.word	0xffffffff


	//   ....[6]....
        /*8048*/ 	.word	0xffffffff


	//   ....[7]....
        /*804c*/ 	.word	0xffffffff


	//   ....[8]....
        /*8050*/ 	.word	0xffffffff


	//   ....[9]....
        /*8054*/ 	.word	0xffffffff


	//   ....[10]....
        /*8058*/ 	.word	0xffffffff


	//   ....[11]....
        /*805c*/ 	.word	0xffffffff


	//   ....[12]....
        /*8060*/ 	.word	0xffffffff


	//   ....[13]....
        /*8064*/ 	.word	0xffffffff


	//   ....[14]....
        /*8068*/ 	.word	0xffffffff


	//   ....[15]....
        /*806c*/ 	.word	0xffffffff


	//   ....[16]....
        /*8070*/ 	.word	0xffffffff


	//   ....[17]....
        /*8074*/ 	.word	0xffffffff


	//   ....[18]....
        /*8078*/ 	.word	0xffffffff


	//   ....[19]....
        /*807c*/ 	.word	0xffffffff


	//   ....[20]....
        /*8080*/ 	.word	0xffffffff


	//   ....[21]....
        /*8084*/ 	.word	0xffffffff


	//   ....[22]....
        /*8088*/ 	.word	0xffffffff


	//   ....[23]....
        /*808c*/ 	.word	0xffffffff


	//   ....[24]....
        /*8090*/ 	.word	0xffffffff


	//   ....[25]....
        /*8094*/ 	.word	0xffffffff


	//   ....[26]....
        /*8098*/ 	.word	0xffffffff


	//   ....[27]....
        /*809c*/ 	.word	0xffffffff


	//   ....[28]....
        /*80a0*/ 	.word	0xffffffff


	//   ....[29]....
        /*80a4*/ 	.word	0xffffffff


	//   ....[30]....
        /*80a8*/ 	.word	0xffffffff


	//   ....[31]....
        /*80ac*/ 	.word	0xffffffff


	//   ....[32]....
        /*80b0*/ 	.word	0xffffffff


	//   ....[33]....
        /*80b4*/ 	.word	0xffffffff


	//   ....[34]....
        /*80b8*/ 	.word	0xffffffff


	//   ....[35]....
        /*80bc*/ 	.word	0xffffffff


	//   ....[36]....
        /*80c0*/ 	.word	0xffffffff


	//   ....[37]....
        /*80c4*/ 	.word	0xffffffff


	//   ....[38]....
        /*80c8*/ 	.word	0xffffffff


	//   ....[39]....
        /*80cc*/ 	.word	0xffffffff


	//   ....[40]....
        /*80d0*/ 	.word	0xffffffff


	//   ....[41]....
        /*80d4*/ 	.word	0xffffffff


	//   ....[42]....
        /*80d8*/ 	.word	0xffffffff


	//   ....[43]....
        /*80dc*/ 	.word	0xffffffff


	//   ....[44]....
        /*80e0*/ 	.word	0xffffffff


	//   ....[45]....
        /*80e4*/ 	.word	0xffffffff


	//   ....[46]....
        /*80e8*/ 	.word	0xffffffff


	//   ....[47]....
        /*80ec*/ 	.word	0xffffffff


	//   ....[48]....
        /*80f0*/ 	.word	0xffffffff


	//   ....[49]....
        /*80f4*/ 	.word	0xffffffff


	//   ....[50]....
        /*80f8*/ 	.word	0xffffffff


	//   ....[51]....
        /*80fc*/ 	.word	0xffffffff


	//   ....[52]....
        /*8100*/ 	.word	0xffffffff


	//   ....[53]....
        /*8104*/ 	.word	0xffffffff


	//   ....[54]....
        /*8108*/ 	.word	0xffffffff


	//   ....[55]....
        /*810c*/ 	.word	0xffffffff


	//   ....[56]....
        /*8110*/ 	.word	0xffffffff


	//   ....[57]....
        /*8114*/ 	.word	0xffffffff


	//   ....[58]....
        /*8118*/ 	.word	0xffffffff


	//   ....[59]....
        /*811c*/ 	.word	0xffffffff


	//   ....[60]....
        /*8120*/ 	.word	0xffffffff


	//   ....[61]....
        /*8124*/ 	.word	0xffffffff


	//   ....[62]....
        /*8128*/ 	.word	0xffffffff


	//----- nvinfo : EIATTR_COOP_GROUP_INSTR_OFFSETS
	.align		4
.L_39:
        /*812c*/ 	.byte	0x04, 0x28
        /*812e*/ 	.short	(.L_41 - .L_40)


	//   ....[0]....
.L_40:
        /*8130*/ 	.word	0x0001c820


	//   ....[1]....
        /*8134*/ 	.word	0x0001c840


	//   ....[2]....
        /*8138*/ 	.word	0x0001c860


	//   ....[3]....
        /*813c*/ 	.word	0x0001c880


	//   ....[4]....
        /*8140*/ 	.word	0x0001c8a0


	//   ....[5]....
        /*8144*/ 	.word	0x0001c8c0


	//   ....[6]....
        /*8148*/ 	.word	0x0001c8e0


	//   ....[7]....
        /*814c*/ 	.word	0x0001c900


	//   ....[8]....
        /*8150*/ 	.word	0x0001c920


	//   ....[9]....
        /*8154*/ 	.word	0x0001c940


	//   ....[10]....
        /*8158*/ 	.word	0x0001c960


	//   ....[11]....
        /*815c*/ 	.word	0x0001c980


	//   ....[12]....
        /*8160*/ 	.word	0x0001c9a0


	//   ....[13]....
        /*8164*/ 	.word	0x0001c9c0


	//   ....[14]....
        /*8168*/ 	.word	0x0001ca00


	//   ....[15]....
        /*816c*/ 	.word	0x0001ca20


	//   ....[16]....
        /*8170*/ 	.word	0x0001ca40


	//   ....[17]....
        /*8174*/ 	.word	0x0001ca60


	//   ....[18]....
        /*8178*/ 	.word	0x0001ca80


	//   ....[19]....
        /*817c*/ 	.word	0x0001caa0


	//   ....[20]....
        /*8180*/ 	.word	0x0001cd40


	//   ....[21]....
        /*8184*/ 	.word	0x0001cd60


	//   ....[22]....
        /*8188*/ 	.word	0x0001cd80


	//   ....[23]....
        /*818c*/ 	.word	0x0001cda0


	//   ....[24]....
        /*8190*/ 	.word	0x0001cec0


	//   ....[25]....
        /*8194*/ 	.word	0x0001cee0


	//   ....[26]....
        /*8198*/ 	.word	0x0001cf20


	//   ....[27]....
        /*819c*/ 	.word	0x0001cf80


	//   ....[28]....
        /*81a0*/ 	.word	0x0001cfc0


	//   ....[29]....
        /*81a4*/ 	.word	0x0001cff0


	//   ....[30]....
        /*81a8*/ 	.word	0x0001d120


	//   ....[31]....
        /*81ac*/ 	.word	0x0001d140


	//   ....[32]....
        /*81b0*/ 	.word	0x0001d1c0


	//   ....[33]....
        /*81b4*/ 	.word	0x0001d1e0


	//   ....[34]....
        /*81b8*/ 	.word	0x0001d260


	//   ....[35]....
        /*81bc*/ 	.word	0x0001d280


	//   ....[36]....
        /*81c0*/ 	.word	0x0001d300


	//   ....[37]....
        /*81c4*/ 	.word	0x0001d320


	//   ....[38]....
        /*81c8*/ 	.word	0x0001d360


	//   ....[39]....
        /*81cc*/ 	.word	0x0001d380


	//   ....[40]....
        /*81d0*/ 	.word	0x0001d3c0


	//   ....[41]....
        /*81d4*/ 	.word	0x0001d3e0


	//   ....[42]....
        /*81d8*/ 	.word	0x0001d420


	//   ....[43]....
        /*81dc*/ 	.word	0x0001d440


	//   ....[44]....
        /*81e0*/ 	.word	0x0001d4c0


	//   ....[45]....
        /*81e4*/ 	.word	0x0001d4e0


	//   ....[46]....
        /*81e8*/ 	.word	0x0001d6a0


	//   ....[47]....
        /*81ec*/ 	.word	0x0001d6c0


	//   ....[48]....
        /*81f0*/ 	.word	0x0001d720


	//   ....[49]....
        /*81f4*/ 	.word	0x0001d740


	//   ....[50]....
        /*81f8*/ 	.word	0x0001d760


	//   ....[51]....
        /*81fc*/ 	.word	0x0001d780


	//   ....[52]....
        /*8200*/ 	.word	0x0001d7a0


	//   ....[53]....
        /*8204*/ 	.word	0x0001d7c0


	//   ....[54]....
        /*8208*/ 	.word	0x0001d7e0


	//   ....[55]....
        /*820c*/ 	.word	0x0001d800


	//   ....[56]....
        /*8210*/ 	.word	0x0001d820


	//   ....[57]....
        /*8214*/ 	.word	0x0001d840


	//   ....[58]....
        /*8218*/ 	.word	0x0001d860


	//   ....[59]....
        /*821c*/ 	.word	0x0001d880


	//   ....[60]....
        /*8220*/ 	.word	0x0001d8a0


	//   ....[61]....
        /*8224*/ 	.word	0x0001d8c0


	//   ....[62]....
        /*8228*/ 	.word	0x0001d9b0


	//----- nvinfo : EIATTR_EXIT_INSTR_OFFSETS
	.align		4
.L_41:
        /*822c*/ 	.byte	0x04, 0x1c
        /*822e*/ 	.short	(.L_43 - .L_42)


	//   ....[0]....
.L_42:
        /*8230*/ 	.word	0x000236c0


	//   ....[1]....
        /*8234*/ 	.word	0x000236f0


	//----- nvinfo : EIATTR_REQNTID
	.align		4
.L_43:
        /*8238*/ 	.byte	0x04, 0x10
        /*823a*/ 	.short	(.L_45 - .L_44)
.L_44:
        /*823c*/ 	.word	0x00000020
        /*8240*/ 	.word	0x00000001
        /*8244*/ 	.word	0x00000001


	//----- nvinfo : EIATTR_CBANK_PARAM_SIZE
	.align		4
.L_45:
        /*8248*/ 	.byte	0x03, 0x19
        /*824a*/ 	.short	0x0050


	//----- nvinfo : EIATTR_PARAM_CBANK
	.align		4
        /*824c*/ 	.byte	0x04, 0x0a
        /*824e*/ 	.short	(.L_47 - .L_46)
	.align		4
.L_46:
        /*8250*/ 	.word	index@(.nv.constant0.matmul_kernel)
        /*8254*/ 	.short	0x0210
        /*8256*/ 	.short	0x0050


	//----- nvinfo : EIATTR_SW_WAR
	.align		4
.L_47:
        /*8258*/ 	.byte	0x04, 0x36
        /*825a*/ 	.short	(.L_49 - .L_48)
.L_48:
        /*825c*/ 	.word	0x00000008
.L_49:


//--------------------- .nv.callgraph             --------------------------
	.section	.nv.callgraph,"",@"SHT_CUDA_CALLGRAPH"
	.align	4
	.sectionentsize	8
	.align		4
        /*0000*/ 	.word	0x00000000
	.align		4
        /*0004*/ 	.word	0xffffffff
	.align		4
        /*0008*/ 	.word	0x00000000
	.align		4
        /*000c*/ 	.word	0xfffffffe
	.align		4
        /*0010*/ 	.word	0x00000000
	.align		4
        /*0014*/ 	.word	0xfffffffd
	.align		4
        /*0018*/ 	.word	0x00000000
	.align		4
        /*001c*/ 	.word	0xfffffffc


//--------------------- .text.matmul_kernel       --------------------------
	.section	.text.matmul_kernel,"ax",@progbits
	.align	128
        .global         matmul_kernel
        .type           matmul_kernel,@function
        .size           matmul_kernel,(.L_x_3 - matmul_kernel)
        .other          matmul_kernel,@"STO_CUDA_ENTRY STV_DEFAULT"
matmul_kernel:
.text.matmul_kernel:
[----:B------:R-:W0:Y:S08]  /*0000*/  LDC R1, c[0x0][0x28] ;  /* 0x00000a00ff017b82 */ /* 0x000e300000000800 */
[----:B------:R-:W1:Y:S01]  /*0010*/  LDC.64 R2, c[0x0][0x228] ;  /* 0x00008a00ff027b82 */ /* 0x000e620000000a00 */
[----:B------:R-:W2:Y:S01]  /*0020*/  S2R R7, SR_CTAID.X ;  /* 0x0000000000077919 */ /* 0x000ea20000002500 */
[----:B0-----:R-:W-:Y:S01]  /*0030*/  VIADD R1, R1, 0xffffee30 ;  /* 0xffffee3001017836 */ /* 0x001fe20000000000 */
[----:B------:R-:W-:Y:S01]  /*0040*/  UMOV UR4, 0x400 ;  /* 0x0000040000047882 */ /* 0x000fe20000000000 */
[----:B------:R-:W-:Y:S01]  /*0050*/  CS2R R44, SRZ ;  /* 0x00000000002c7805 */ /* 0x000fe2000001ff00 */
[----:B------:R-:W0:Y:S01]  /*0060*/  S2R R50, SR_TID.X ;  /* 0x0000000000327919 */ /* 0x000e220000002100 */
[----:B------:R-:W-:-:S02]  /*0070*/  CS2R R46, SRZ ;  /* 0x00000000002e7805 */ /* 0x000fc4000001ff00 */
[----:B------:R-:W-:Y:S01]  /*0080*/  CS2R R36, SRZ ;  /* 0x0000000000247805 */ /* 0x000fe2000001ff00 */
[----:B------:R-:W3:Y:S01]  /*0090*/  LDC R49, c[0x0][0x230] ;  /* 0x00008c00ff317b82 */ /* 0x000ee20000000800 */
[----:B------:R-:W-:Y:S02]  /*00a0*/  CS2R R38, SRZ ;  /* 0x0000000000267805 */ /* 0x000fe4000001ff00 */
[----:B------:R-:W-:Y:S02]  /*00b0*/  CS2R R32, SRZ ;  /* 0x0000000000207805 */ /* 0x000fe4000001ff00 */
[----:B------:R-:W-:Y:S02]  /*00c0*/  CS2R R34, SRZ ;  /* 0x0000000000227805 */ /* 0x000fe4000001ff00 */
[----:B------:R-:W-:Y:S02]  /*00d0*/  CS2R R28, SRZ ;  /* 0x00000000001c7805 */ /* 0x000fe4000001ff00 */
[----:B------:R-:W-:-:S02]  /*00e0*/  CS2R R30, SRZ ;  /* 0x00000000001e7805 */ /* 0x000fc4000001ff00 */
[----:B------:R-:W-:Y:S02]  /*00f0*/  CS2R R24, SRZ ;  /* 0x0000000000187805 */ /* 0x000fe4000001ff00 */
[----:B------:R-:W-:Y:S01]  /*0100*/  CS2R R26, SRZ ;  /* 0x00000000001a7805 */ /* 0x000fe2000001ff00 */
[----:B------:R-:W4:Y:S01]  /*0110*/  S2UR UR5, SR_CgaCtaId ;  /* 0x00000000000579c3 */ /* 0x000f220000008800 */
[----:B------:R-:W-:Y:S02]  /*0120*/  CS2R R20, SRZ ;  /* 0x0000000000147805 */ /* 0x000fe4000001ff00 */
[----:B------:R-:W-:Y:S02]  /*0130*/  CS2R R22, SRZ ;  /* 0x0000000000167805 */ /* 0x000fe4000001ff00 */
[----:B------:R-:W-:Y:S02]  /*0140*/  CS2R R16, SRZ ;  /* 0x0000000000107805 */ /* 0x000fe4000001ff00 */
[----:B------:R-:W-:-:S02]  /*0150*/  CS2R R18, SRZ ;  /* 0x0000000000127805 */ /* 0x000fc4000001ff00 */
[----:B------:R-:W-:Y:S02]  /*0160*/  CS2R R14, SRZ ;  /* 0x00000000000e7805 */ /* 0x000fe4000001ff00 */
[----:B------:R-:W-:Y:S02]  /*0170*/  CS2R R40, SRZ ;  /* 0x0000000000287805 */ /* 0x000fe4000001ff00 */
[----:B------:R-:W-:Y:S01]  /*0180*/  CS2R R42, SRZ ;  /* 0x00000000002a7805 */ /* 0x000fe2000001ff00 */
[----:B-1----:R-:W-:Y:S01]  /*0190*/  VIADD R0, R3, 0x3f ;  /* 0x0000003f03007836 */ /* 0x002fe20000000000 */
[----:B------:R3:W-:Y:S01]  /*01a0*/  STL [R1+0xbdc], R3 ;  /* 0x000bdc0301007387 */ /* 0x0007e20000100800 */
[----:B------:R-:W-:Y:S02]  /*01b0*/  CS2R R56, SRZ ;  /* 0x0000000000387805 */ /* 0x000fe4000001ff00 */
[----:B------:R-:W-:Y:S02]  /*01c0*/  CS2R R58, SRZ ;  /* 0x00000000003a7805 */ /* 0x000fe4000001ff00 */
[----:B------:R-:W-:Y:S01]  /*01d0*/  SHF.R.S32.HI R5, RZ, 0x1f, R0 ;  /* 0x0000001fff057819 */ /* 0x000fe20000011400 */
[----:B------:R0:W-:Y:S03]  /*01e0*/  STL [R1+0xbe0], R2 ;  /* 0x000be00201007387 */ /* 0x0001e60000100800 */
[----:B------:R-:W-:Y:S01]  /*01f0*/  LEA.HI R5, R5, R0, RZ, 0x6 ;  /* 0x0000000005057211 */ /* 0x000fe200078f30ff */
[----:B------:R-:W-:Y:S01]  /*0200*/  STL [R1+0x70], RZ ;  /* 0x000070ff01007387 */ /* 0x000fe20000100800 */
[----:B--2---:R-:W-:Y:S01]  /*0210*/  IABS R10, R7 ;  /* 0x00000007000a7213 */ /* 0x004fe20000000000 */
[----:B---3--:R-:W-:Y:S01]  /*0220*/  VIADD R3, R49, 0x1f ;  /* 0x0000001f31037836 */ /* 0x008fe20000000000 */
[----:B------:R-:W-:Y:S01]  /*0230*/  SHF.R.S32.HI R5, RZ, 0x6, R5 ;  /* 0x00000006ff057819 */ /* 0x000fe20000011405 */
[----:B------:R-:W-:Y:S01]  /*0240*/  STL [R1+0x74], RZ ;  /* 0x000074ff01007387 */ /* 0x000fe20000100800 */
[----:B------:R-:W-:Y:S01]  /*0250*/  ULDC.64 UR8, c[0x0][0x208] ;  /* 0x0000820000087ab9 */ /* 0x000fe20000000a00 */
[----:B----4-:R-:W-:-:S02]  /*0260*/  ULEA UR4, UR5, UR4, 0x18 ;  /* 0x0000000405047291 */ /* 0x010fc4000f8ec03f */
[----:B------:R-:W-:Y:S01]  /*0270*/  IMAD.SHL.U32 R6, R5, 0x8, RZ ;  /* 0x0000000805067824 */ /* 0x000fe200078e00ff */
[----:B------:R-:W-:Y:S04]  /*0280*/  STL [R1+0x78], RZ ;  /* 0x000078ff01007387 */ /* 0x000fe80000100800 */
[-C--:B------:R-:W-:Y:S01]  /*0290*/  IABS R9, R6.reuse ;  /* 0x0000000600097213 */ /* 0x080fe20000000000 */
[----:B------:R-:W-:Y:S01]  /*02a0*/  STL [R1+0x7c], RZ ;  /* 0x00007cff01007387 */ /* 0x000fe20000100800 */
[----:B------:R-:W-:Y:S02]  /*02b0*/  IABS R12, R6 ;  /* 0x00000006000c7213 */ /* 0x000fe40000000000 */
[----:B------:R-:W1:Y:S01]  /*02c0*/  I2F.RP R0, R9 ;  /* 0x0000000900007306 */ /* 0x000e620000209400 */
[----:B------:R-:W-:Y:S04]  /*02d0*/  STL [R1+0x80], RZ ;  /* 0x000080ff01007387 */ /* 0x000fe80000100800 */
[----:B------:R-:W-:Y:S04]  /*02e0*/  STL [R1+0x84], RZ ;  /* 0x000084ff01007387 */ /* 0x000fe80000100800 */
[----:B------:R-:W-:Y:S04]  /*02f0*/  STL [R1+0x88], RZ ;  /* 0x000088ff01007387 */ /* 0x000fe80000100800 */
[----:B------:R-:W-:Y:S01]  /*0300*/  STL [R1+0x8c], RZ ;  /* 0x00008cff01007387 */ /* 0x000fe20000100800 */
[----:B-1----:R-:W1:Y:S03]  /*0310*/  MUFU.RCP R0, R0 ;  /* 0x0000000000007308 */ /* 0x002e660000001000 */
[----:B------:R-:W-:Y:S04]  /*0320*/  STL [R1+0xc0], RZ ;  /* 0x0000c0ff01007387 */ /* 0x000fe80000100800 */
[----:B------:R-:W-:Y:S04]  /*0330*/  STL [R1+0xc4], RZ ;  /* 0x0000c4ff01007387 */ /* 0x000fe80000100800 */
[----:B------:R-:W-:Y:S04]  /*0340*/  STL [R1+0xc8], RZ ;  /* 0x0000c8ff01007387 */ /* 0x000fe80000100800 */
[----:B------:R-:W-:Y:S01]  /*0350*/  STL [R1+0xcc], RZ ;  /* 0x0000ccff01007387 */ /* 0x000fe20000100800 */
[----:B-1----:R-:W-:-:S03]  /*0360*/  VIADD R4, R0, 0xffffffe ;  /* 0x0ffffffe00047836 */ /* 0x002fc60000000000 */
[----:B------:R-:W-:Y:S01]  /*0370*/  STL [R1+0xb0], RZ ;  /* 0x0000b0ff01007387 */ /* 0x000fe20000100800 */
[----:B------:R-:W-:Y:S01]  /*0380*/  IMAD.MOV R0, RZ, RZ, -R12 ;  /* 0x000000ffff007224 */ /* 0x000fe200078e0a0c */
[----:B------:R1:W2:Y:S02]  /*0390*/  F2I.FTZ.U32.TRUNC.NTZ R5, R4 ;  /* 0x0000000400057305 */ /* 0x0002a4000021f000 */
[----:B------:R-:W-:Y:S04]  /*03a0*/  STL [R1+0xb4], RZ ;  /* 0x0000b4ff01007387 */ /* 0x000fe80000100800 */
[----:B------:R-:W-:Y:S01]  /*03b0*/  STL [R1+0xb8], RZ ;  /* 0x0000b8ff01007387 */ /* 0x000fe20000100800 */
[----:B-1----:R-:W-:-:S03]  /*03c0*/  IMAD.MOV.U32 R4, RZ, RZ, RZ ;  /* 0x000000ffff047224 */ /* 0x002fc600078e00ff */
[----:B------:R-:W-:Y:S04]  /*03d0*/  STL [R1+0xbc], RZ ;  /* 0x0000bcff01007387 */ /* 0x000fe80000100800 */
[----:B------:R-:W-:Y:S01]  /*03e0*/  STL [R1+0xd0], RZ ;  /* 0x0000d0ff01007387 */ /* 0x000fe20000100800 */
[----:B--2---:R-:W-:-:S03]  /*03f0*/  IMAD.MOV R8, RZ, RZ, -R5 ;  /* 0x000000ffff087224 */ /* 0x004fc600078e0a05 */
[----:B------:R-:W-:Y:S01]  /*0400*/  STL [R1+0xd4], RZ ;  /* 0x0000d4ff01007387 */ /* 0x000fe20000100800 */
[----:B------:R-:W-:Y:S02]  /*0410*/  IMAD R11, R8, R9, RZ ;  /* 0x00000009080b7224 */ /* 0x000fe400078e02ff */
[----:B------:R-:W-:Y:S01]  /*0420*/  IMAD.MOV.U32 R8, RZ, RZ, R10 ;  /* 0x000000ffff087224 */ /* 0x000fe200078e000a */
[----:B------:R-:W-:Y:S01]  /*0430*/  STL [R1+0xd8], RZ ;  /* 0x0000d8ff01007387 */ /* 0x000fe20000100800 */
[----:B------:R-:W-:-:S03]  /*0440*/  IMAD.HI.U32 R5, R5, R11, R4 ;  /* 0x0000000b05057227 */ /* 0x000fc600078e0004 */
[----:B------:R-:W-:Y:S03]  /*0450*/  STL [R1+0xdc], RZ ;  /* 0x0000dcff01007387 */ /* 0x000fe60000100800 */
[----:B------:R-:W-:Y:S01]  /*0460*/  IMAD.HI.U32 R5, R5, R8, RZ ;  /* 0x0000000805057227 */ /* 0x000fe200078e00ff */
[----:B------:R-:W-:Y:S03]  /*0470*/  STL [R1+0x100], RZ ;  /* 0x000100ff01007387 */ /* 0x000fe60000100800 */
[----:B------:R-:W-:Y:S01]  /*0480*/  IMAD R0, R5, R0, R8 ;  /* 0x0000000005007224 */ /* 0x000fe200078e0208 */
[----:B------:R-:W-:Y:S04]  /*0490*/  STL [R1+0x104], RZ ;  /* 0x000104ff01007387 */ /* 0x000fe80000100800 */
[----:B------:R-:W-:Y:S01]  /*04a0*/  ISETP.GT.U32.AND P1, PT, R9, R0, PT ;  /* 0x000000000900720c */ /* 0x000fe20003f24070 */
[----:B------:R-:W-:Y:S04]  /*04b0*/  STL [R1+0x108], RZ ;  /* 0x000108ff01007387 */ /* 0x000fe80000100800 */
[----:B------:R-:W-:Y:S04]  /*04c0*/  STL [R1+0x10c], RZ ;  /* 0x00010cff01007387 */ /* 0x000fe80000100800 */
[----:B------:R-:W-:Y:S04]  /*04d0*/  STL [R1+0x170], RZ ;  /* 0x000170ff01007387 */ /* 0x000fe80000100800 */
[----:B------:R-:W-:Y:S01]  /*04e0*/  @!P1 IMAD.IADD R0, R0, 0x1, -R9 ;  /* 0x0000000100009824 */ /* 0x000fe200078e0a09 */
[----:B------:R-:W-:Y:S01]  /*04f0*/  STL [R1+0x174], RZ ;  /* 0x000174ff01007387 */ /* 0x000fe20000100800 */
[----:B------:R-:W-:Y:S01]  /*0500*/  @!P1 VIADD R5, R5, 0x1 ;  /* 0x0000000105059836 */ /* 0x000fe20000000000 */
[----:B------:R-:W-:-:S02]  /*0510*/  ISETP.NE.AND P1, PT, R6, RZ, PT ;  /* 0x000000ff0600720c */ /* 0x000fc40003f25270 */
[----:B------:R-:W-:Y:S01]  /*0520*/  ISETP.GE.U32.AND P0, PT, R0, R9, PT ;  /* 0x000000090000720c */ /* 0x000fe20003f06070 */
[----:B------:R-:W-:Y:S01]  /*0530*/  STL [R1+0x178], RZ ;  /* 0x000178ff01007387 */ /* 0x000fe20000100800 */
[----:B------:R-:W-:-:S03]  /*0540*/  LOP3.LUT R0, R7, R6, RZ, 0x3c, !PT ;  /* 0x0000000607007212 */ /* 0x000fc600078e3cff */
[----:B------:R-:W-:Y:S01]  /*0550*/  STL [R1+0x17c], RZ ;  /* 0x00017cff01007387 */ /* 0x000fe20000100800 */
[----:B------:R-:W-:Y:S01]  /*0560*/  ISETP.GE.AND P2, PT, R0, RZ, PT ;  /* 0x000000ff0000720c */ /* 0x000fe20003f46270 */
[----:B------:R-:W-:Y:S01]  /*0570*/  VIADD R0, R2, 0x7f ;  /* 0x0000007f02007836 */ /* 0x000fe20000000000 */
[----:B0-----:R-:W-:Y:S01]  /*0580*/  LOP3.LUT R2, R50, 0x1f, RZ, 0xc0, !PT ;  /* 0x0000001f32027812 */ /* 0x001fe200078ec0ff */
[----:B------:R-:W-:Y:S04]  /*0590*/  STL [R1+0x110], RZ ;  /* 0x000110ff01007387 */ /* 0x000fe80000100800 */
[----:B------:R-:W-:Y:S01]  /*05a0*/  @P0 VIADD R5, R5, 0x1 ;  /* 0x0000000105050836 */ /* 0x000fe20000000000 */
[----:B------:R-:W-:Y:S03]  /*05b0*/  STL [R1+0x114], RZ ;  /* 0x000114ff01007387 */ /* 0x000fe60000100800 */
[----:B------:R-:W-:Y:S01]  /*05c0*/  IMAD.MOV.U32 R4, RZ, RZ, R5 ;  /* 0x000000ffff047224 */ /* 0x000fe200078e0005 */
[----:B------:R-:W-:Y:S01]  /*05d0*/  SHF.R.S32.HI R5, RZ, 0x1f, R0 ;  /* 0x0000001fff057819 */ /* 0x000fe20000011400 */
[----:B------:R-:W-:Y:S02]  /*05e0*/  STL [R1+0x118], RZ ;  /* 0x000118ff01007387 */ /* 0x000fe40000100800 */
[----:B------:R-:W-:Y:S01]  /*05f0*/  @!P2 IMAD.MOV R4, RZ, RZ, -R4 ;  /* 0x000000ffff04a224 */ /* 0x000fe200078e0a04 */
[----:B------:R-:W-:Y:S01]  /*0600*/  @!P1 LOP3.LUT R4, RZ, R6, RZ, 0x33, !PT ;  /* 0x00000006ff049212 */ /* 0x000fe200078e33ff */
[----:B------:R-:W-:Y:S01]  /*0610*/  STL [R1+0x11c], RZ ;  /* 0x00011cff01007387 */ /* 0x000fe20000100800 */
[----:B------:R-:W-:-:S03]  /*0620*/  LEA.HI R5, R5, R0, RZ, 0x7 ;  /* 0x0000000005057211 */ /* 0x000fc600078f38ff */
[----:B------:R-:W-:Y:S01]  /*0630*/  IMAD.SHL.U32 R8, R4, 0x8, RZ ;  /* 0x0000000804087824 */ /* 0x000fe200078e00ff */
[----:B------:R-:W-:Y:S01]  /*0640*/  STL [R1+0x180], RZ ;  /* 0x000180ff01007387 */ /* 0x000fe20000100800 */
[----:B------:R-:W-:-:S03]  /*0650*/  IMAD.MOV R4, RZ, RZ, -R4 ;  /* 0x000000ffff047224 */ /* 0x000fc600078e0a04 */
[----:B------:R-:W-:Y:S01]  /*0660*/  LEA.HI.SX32 R5, R5, -R8, 0x19 ;  /* 0x8000000805057211 */ /* 0x000fe200078fcaff */
[----:B------:R-:W-:Y:S01]  /*0670*/  IMAD R6, R6, R4, R7 ;  /* 0x0000000406067224 */ /* 0x000fe200078e0207 */
[----:B------:R-:W-:Y:S02]  /*0680*/  STL [R1+0x184], RZ ;  /* 0x000184ff01007387 */ /* 0x000fe40000100800 */
[----:B------:R-:W-:Y:S02]  /*0690*/  VIMNMX R13, R5, 0x8, PT ;  /* 0x00000008050d7848 */ /* 0x000fe40003fe0100 */
[----:B------:R-:W-:Y:S01]  /*06a0*/  IABS R11, R6 ;  /* 0x00000006000b7213 */ /* 0x000fe20000000000 */
[----:B------:R-:W-:Y:S01]  /*06b0*/  STL [R1+0x188], RZ ;  /* 0x000188ff01007387 */ /* 0x000fe20000100800 */
[----:B------:R-:W-:-:S03]  /*06c0*/  IABS R9, R13 ;  /* 0x0000000d00097213 */ /* 0x000fc60000000000 */
[----:B------:R-:W-:Y:S01]  /*06d0*/  STL [R1+0x18c], RZ ;  /* 0x00018cff01007387 */ /* 0x000fe20000100800 */
[----:B------:R-:W0:Y:S03]  /*06e0*/  I2F.RP R0, R9 ;  /* 0x0000000900007306 */ /* 0x000e260000209400 */
[----:B------:R-:W-:Y:S04]  /*06f0*/  STL [R1+0x1f0], RZ ;  /* 0x0001f0ff01007387 */ /* 0x000fe80000100800 */
[----:B------:R-:W-:Y:S04]  /*0700*/  STL [R1+0x1f4], RZ ;  /* 0x0001f4ff01007387 */ /* 0x000fe80000100800 */
[----:B------:R-:W-:Y:S01]  /*0710*/  STL [R1+0x1f8], RZ ;  /* 0x0001f8ff01007387 */ /* 0x000fe20000100800 */
[----:B0-----:R-:W0:Y:S03]  /*0720*/  MUFU.RCP R0, R0 ;  /* 0x0000000000007308 */ /* 0x001e260000001000 */
[----:B------:R-:W-:Y:S04]  /*0730*/  STL [R1+0x1fc], RZ ;  /* 0x0001fcff01007387 */ /* 0x000fe80000100800 */
[----:B------:R-:W-:Y:S04]  /*0740*/  STL [R1+0x240], RZ ;  /* 0x000240ff01007387 */ /* 0x000fe80000100800 */
[----:B------:R-:W-:Y:S04]  /*0750*/  STL [R1+0x244], RZ ;  /* 0x000244ff01007387 */ /* 0x000fe80000100800 */
[----:B------:R-:W-:Y:S01]  /*0760*/  STL [R1+0x248], RZ ;  /* 0x000248ff01007387 */ /* 0x000fe20000100800 */
[----:B0-----:R-:W-:-:S03]  /*0770*/  VIADD R5, R0, 0xffffffe ;  /* 0x0ffffffe00057836 */ /* 0x001fc60000000000 */
[----:B------:R-:W-:Y:S04]  /*0780*/  STL [R1+0x24c], RZ ;  /* 0x00024cff01007387 */ /* 0x000fe80000100800 */
[----:B------:R-:W-:Y:S01]  /*0790*/  STL [R1+0x230], RZ ;  /* 0x000230ff01007387 */ /* 0x000fe20000100800 */
[----:B------:R-:W0:Y:S03]  /*07a0*/  F2I.FTZ.U32.TRUNC.NTZ R5, R5 ;  /* 0x0000000500057305 */ /* 0x000e26000021f000 */
[----:B------:R-:W-:Y:S04]  /*07b0*/  STL [R1+0x234], RZ ;  /* 0x000234ff01007387 */ /* 0x000fe80000100800 */
[----:B------:R-:W-:Y:S04]  /*07c0*/  STL [R1+0x238], RZ ;  /* 0x000238ff01007387 */ /* 0x000fe80000100800 */
[----:B------:R-:W-:Y:S01]  /*07d0*/  STL [R1+0x23c], RZ ;  /* 0x00023cff01007387 */ /* 0x000fe20000100800 */
[----:B0-----:R-:W-:-:S03]  /*07e0*/  IMAD.MOV R10, RZ, RZ, -R5 ;  /* 0x000000ffff0a7224 */ /* 0x001fc600078e0a05 */
[----:B------:R-:W-:Y:S01]  /*07f0*/  STL [R1+0x2b0], RZ ;  /* 0x0002b0ff01007387 */ /* 0x000fe20000100800 */
[----:B------:R-:W-:Y:S01]  /*0800*/  IMAD.MOV.U32 R4, RZ, RZ, R10 ;  /* 0x000000ffff047224 */ /* 0x000fe200078e000a */
[----:B------:R-:W-:Y:S02]  /*0810*/  IABS R10, R13 ;  /* 0x0000000d000a7213 */ /* 0x000fe40000000000 */
[----:B------:R-:W-:Y:S01]  /*0820*/  STL [R1+0x2b4], RZ ;  /* 0x0002b4ff01007387 */ /* 0x000fe20000100800 */
[----:B------:R-:W-:Y:S02]  /*0830*/  IMAD R7, R4, R9, RZ ;  /* 0x0000000904077224 */ /* 0x000fe400078e02ff */
[----:B------:R-:W-:Y:S01]  /*0840*/  IMAD.MOV.U32 R4, RZ, RZ, RZ ;  /* 0x000000ffff047224 */ /* 0x000fe200078e00ff */
[----:B------:R-:W-:Y:S03]  /*0850*/  STL [R1+0x2b8], RZ ;  /* 0x0002b8ff01007387 */ /* 0x000fe60000100800 */
[----:B------:R-:W-:Y:S01]  /*0860*/  IMAD.HI.U32 R4, R5, R7, R4 ;  /* 0x0000000705047227 */ /* 0x000fe200078e0004 */
[----:B------:R-:W-:Y:S03]  /*0870*/  STL [R1+0x2bc], RZ ;  /* 0x0002bcff01007387 */ /* 0x000fe60000100800 */
[----:B------:R-:W-:Y:S01]  /*0880*/  IMAD.MOV R5, RZ, RZ, -R10 ;  /* 0x000000ffff057224 */ /* 0x000fe200078e0a0a */
[----:B------:R-:W-:Y:S01]  /*0890*/  STL [R1+0x360], RZ ;  /* 0x000360ff01007387 */ /* 0x000fe20000100800 */
[----:B------:R-:W-:-:S03]  /*08a0*/  IMAD.HI.U32 R0, R4, R11, RZ ;  /* 0x0000000b04007227 */ /* 0x000fc600078e00ff */
[----:B------:R-:W-:Y:S01]  /*08b0*/  STL [R1+0x364], RZ ;  /* 0x000364ff01007387 */ /* 0x000fe20000100800 */
[----:B------:R-:W-:Y:S01]  /*08c0*/  IMAD R4, R0, R5, R11 ;  /* 0x0000000500047224 */ /* 0x000fe200078e020b */
[----:B------:R-:W-:Y:S02]  /*08d0*/  CS2R R10, SRZ ;  /* 0x00000000000a7805 */ /* 0x000fe4000001ff00 */
[----:B------:R-:W-:Y:S02]  /*08e0*/  STL [R1+0x368], RZ ;  /* 0x000368ff01007387 */ /* 0x000fe40000100800 */
[----:B------:R-:W-:Y:S02]  /*08f0*/  ISETP.GT.U32.AND P1, PT, R9, R4, PT ;  /* 0x000000040900720c */ /* 0x000fe40003f24070 */
[----:B------:R-:W-:Y:S04]  /*0900*/  STL [R1+0x36c], RZ ;  /* 0x00036cff01007387 */ /* 0x000fe80000100800 */
[----:B------:R-:W-:Y:S04]  /*0910*/  STL [R1+0x3a0], RZ ;  /* 0x0003a0ff01007387 */ /* 0x000fe80000100800 */
[----:B------:R-:W-:Y:S03]  /*0920*/  STL [R1+0x3a4], RZ ;  /* 0x0003a4ff01007387 */ /* 0x000fe60000100800 */
        /* <DEDUP_REMOVED lines=8> */
[----:B------:R-:W-:Y:S02]  /*09b0*/  ISETP.GE.AND P2, PT, R4, RZ, PT ;  /* 0x000000ff0400720c */ /* 0x000fe40003f46270 */
[----:B------:R-:W-:Y:S01]  /*09c0*/  CS2R R4, SRZ ;  /* 0x0000000000047805 */ /* 0x000fe2000001ff00 */
[----:B------:R-:W-:Y:S04]  /*09d0*/  STL [R1+0x404], RZ ;  /* 0x000404ff01007387 */ /* 0x000fe80000100800 */
[----:B------:R-:W-:Y:S01]  /*09e0*/  @P0 VIADD R0, R0, 0x1 ;  /* 0x0000000100000836 */ /* 0x000fe20000000000 */
[----:B------:R-:W-:Y:S01]  /*09f0*/  STL [R1+0x408], RZ ;  /* 0x000408ff01007387 */ /* 0x000fe20000100800 */
[----:B------:R-:W-:-:S03]  /*0a00*/  ISETP.GE.AND P0, PT, R3, 0x20, PT ;  /* 0x000000200300780c */ /* 0x000fc60003f06270 */
[----:B------:R-:W-:Y:S01]  /*0a10*/  STL [R1+0x40c], RZ ;  /* 0x00040cff01007387 */ /* 0x000fe20000100800 */
[----:B------:R-:W-:Y:S01]  /*0a20*/  @!P2 IMAD.MOV R0, RZ, RZ, -R0 ;  /* 0x000000ffff00a224 */ /* 0x000fe200078e0a00 */
[----:B------:R-:W-:Y:S02]  /*0a30*/  @!P1 LOP3.LUT R0, RZ, R13, RZ, 0x33, !PT ;  /* 0x0000000dff009212 */ /* 0x000fe400078e33ff */
[----:B------:R-:W-:Y:S03]  /*0a40*/  STL [R1+0x420], RZ ;  /* 0x000420ff01007387 */ /* 0x000fe60000100800 */
[----:B------:R-:W-:Y:S01]  /*0a50*/  IMAD.MOV R48, RZ, RZ, -R0 ;  /* 0x000000ffff307224 */ /* 0x000fe200078e0a00 */
[----:B------:R-:W-:Y:S01]  /*0a60*/  STL [R1+0x424], RZ ;  /* 0x000424ff01007387 */ /* 0x000fe20000100800 */
[----:B------:R-:W-:Y:S02]  /*0a70*/  IMAD.SHL.U32 R0, R0, 0x40, RZ ;  /* 0x0000004000007824 */ /* 0x000fe400078e00ff */
[----:B------:R-:W-:Y:S01]  /*0a80*/  IMAD R48, R13, R48, R6 ;  /* 0x000000300d307224 */ /* 0x000fe200078e0206 */
[----:B------:R-:W-:Y:S01]  /*0a90*/  STL [R1+0x428], RZ ;  /* 0x000428ff01007387 */ /* 0x000fe20000100800 */
[C---:B------:R-:W-:Y:S01]  /*0aa0*/  VIADD R3, R0.reuse, 0x1 ;  /* 0x0000000100037836 */ /* 0x040fe20000000000 */
[----:B------:R-:W-:Y:S01]  /*0ab0*/  CS2R R12, SRZ ;  /* 0x00000000000c7805 */ /* 0x000fe2000001ff00 */
[C---:B------:R-:W-:Y:S01]  /*0ac0*/  VIADD R50, R0.reuse, 0x2 ;  /* 0x0000000200327836 */ /* 0x040fe20000000000 */
[----:B------:R-:W-:Y:S01]  /*0ad0*/  STL [R1+0x42c], RZ ;  /* 0x00042cff01007387 */ /* 0x000fe20000100800 */
[----:B------:R-:W-:Y:S01]  /*0ae0*/  VIADD R49, R0, 0x3 ;  /* 0x0000000300317836 */ /* 0x000fe20000000000 */
[----:B------:R-:W-:Y:S01]  /*0af0*/  CS2R R6, SRZ ;  /* 0x0000000000067805 */ /* 0x000fe2000001ff00 */
[----:B------:R-:W-:Y:S01]  /*0b00*/  IMAD.IADD R48, R8, 0x1, R48 ;  /* 0x0000000108307824 */ /* 0x000fe200078e0230 */
[----:B------:R-:W-:Y:S01]  /*0b10*/  STL [R1+0x430], RZ ;  /* 0x000430ff01007387 */ /* 0x000fe20000100800 */
[C---:B------:R-:W-:Y:S01]  /*0b20*/  VIADD R61, R0.reuse, 0x35 ;  /* 0x00000035003d7836 */ /* 0x040fe20000000000 */
[----:B------:R-:W-:Y:S01]  /*0b30*/  CS2R R8, SRZ ;  /* 0x0000000000087805 */ /* 0x000fe2000001ff00 */
[C---:B------:R-:W-:Y:S01]  /*0b40*/  VIADD R60, R0.reuse, 0x36 ;  /* 0x00000036003c7836 */ /* 0x040fe20000000000 */
[----:B------:R-:W-:Y:S01]  /*0b50*/  STL [R1+0x434], RZ ;  /* 0x000434ff01007387 */ /* 0x000fe20000100800 */
[----:B------:R-:W-:-:S02]  /*0b60*/  VIADD R55, R0, 0x37 ;  /* 0x0000003700377836 */ /* 0x000fc40000000000 */
[C---:B------:R-:W-:Y:S01]  /*0b70*/  VIADD R54, R0.reuse, 0x38 ;  /* 0x0000003800367836 */ /* 0x040fe20000000000 */
[----:B------:R-:W-:Y:S01]  /*0b80*/  STL [R1+0x438], RZ ;  /* 0x000438ff01007387 */ /* 0x000fe20000100800 */
[C---:B------:R-:W-:Y:S02]  /*0b90*/  VIADD R53, R0.reuse, 0x39 ;  /* 0x0000003900357836 */ /* 0x040fe40000000000 */
[C---:B------:R-:W-:Y:S01]  /*0ba0*/  VIADD R52, R0.reuse, 0x3a ;  /* 0x0000003a00347836 */ /* 0x040fe20000000000 */
[----:B------:R-:W-:Y:S01]  /*0bb0*/  STL [R1+0x43c], RZ ;  /* 0x00043cff01007387 */ /* 0x000fe20000100800 */
[----:B------:R-:W-:-:S03]  /*0bc0*/  VIADD R51, R0, 0x3b ;  /* 0x0000003b00337836 */ /* 0x000fc60000000000 */
[----:B------:R-:W-:Y:S04]  /*0bd0*/  STL [R1+0x440], RZ ;  /* 0x000440ff01007387 */ /* 0x000fe80000100800 */
[----:B------:R-:W-:Y:S04]  /*0be0*/  STL [R1+0x444], RZ ;  /* 0x000444ff01007387 */ /* 0x000fe80000100800 */
[----:B------:R-:W-:Y:S04]  /*0bf0*/  STL [R1+0x448], RZ ;  /* 0x000448ff01007387 */ /* 0x000fe80000100800 */
[----:B------:R-:W-:Y:S04]  /*0c00*/  STL [R1+0x44c], RZ ;  /* 0x00044cff01007387 */ /* 0x000fe80000100800 */
[----:B------:R-:W-:Y:S04]  /*0c10*/  STL [R1+0x450], RZ ;  /* 0x000450ff01007387 */ /* 0x000fe80000100800 */
[----:B------:R-:W-:Y:S04]  /*0c20*/  STL [R1+0x454], RZ ;  /* 0x000454ff01007387 */ /* 0x000fe80000100800 */
[----:B------:R-:W-:Y:S04]  /*0c30*/  STL [R1+0x458], RZ ;  /* 0x000458ff01007387 */ /* 0x000fe80000100800 */
[----:B------:R-:W-:Y:S04]  /*0c40*/  STL [R1+0x45c], RZ ;  /* 0x00045cff01007387 */ /* 0x000fe80000100800 */
[----:B------:R-:W-:Y:S04]  /*0c50*/  STL [R1+0x418], R0 ;  /* 0x0004180001007387 */ /* 0x000fe80000100800 */
[----:B------:R0:W-:Y:S04]  /*0c60*/  STL [R1+0x154], R3 ;  /* 0x0001540301007387 */ /* 0x0001e80000100800 */
[----:B------:R1:W-:Y:S04]  /*0c70*/  STL [R1+0x150], R50 ;  /* 0x0001503201007387 */ /* 0x0003e80000100800 */
[----:B------:R2:W-:Y:S01]  /*0c80*/  STL [R1+0x14c], R49 ;  /* 0x00014c3101007387 */ /* 0x0005e20000100800 */
[----:B0-----:R-:W-:-:S02]  /*0c90*/  VIADD R3, R0, 0x4 ;  /* 0x0000000400037836 */ /* 0x001fc40000000000 */
[----:B-1----:R-:W-:-:S03]  /*0ca0*/  VIADD R50, R0, 0x5 ;  /* 0x0000000500327836 */ /* 0x002fc60000000000 */
[----:B------:R0:W-:Y:S01]  /*0cb0*/  STL [R1+0x148], R3 ;  /* 0x0001480301007387 */ /* 0x0001e20000100800 */
[----:B--2---:R-:W-:-:S03]  /*0cc0*/  VIADD R49, R0, 0x6 ;  /* 0x0000000600317836 */ /* 0x004fc60000000000 */
[----:B------:R1:W-:Y:S04]  /*0cd0*/  STL [R1+0x144], R50 ;  /* 0x0001443201007387 */ /* 0x0003e80000100800 */
[----:B------:R2:W-:Y:S01]  /*0ce0*/  STL [R1+0x140], R49 ;  /* 0x0001403101007387 */ /* 0x0005e20000100800 */
[C---:B0-----:R-:W-:Y:S02]  /*0cf0*/  VIADD R3, R0.reuse, 0x7 ;  /* 0x0000000700037836 */ /* 0x041fe40000000000 */
        /* <DEDUP_REMOVED lines=91> */
[----:B------:R0:W-:Y:S01]  /*12b0*/  STL [R1], R3 ;  /* 0x0000000301007387 */ /* 0x0001e20000100800 */
[----:B--2---:R-:W-:Y:S02]  /*12c0*/  VIADD R49, R0, 0x3d ;  /* 0x0000003d00317836 */ /* 0x004fe40000000000 */
[----:B0-----:R-:W-:Y:S02]  /*12d0*/  IMAD R3, R48, 0x80, R2 ;  /* 0x0000008030037824 */ /* 0x001fe400078e0202 */
[C---:B------:R-:W-:Y:S02]  /*12e0*/  VIADD R48, R0.reuse, 0x3e ;  /* 0x0000003e00307836 */ /* 0x040fe40000000000 */
[----:B------:R-:W-:Y:S01]  /*12f0*/  VIADD R2, R3, 0x20 ;  /* 0x0000002003027836 */ /* 0x000fe20000000000 */
[----:B------:R-:W-:Y:S01]  /*1300*/  STL [R1+0x5c8], R3 ;  /* 0x0005c80301007387 */ /* 0x000fe20000100800 */
[----:B------:R-:W-:-:S03]  /*1310*/  VIADD R0, R0, 0x3f ;  /* 0x0000003f00007836 */ /* 0x000fc60000000000 */
[----:B------:R0:W-:Y:S02]  /*1320*/  STL [R1+0x928], R2 ;  /* 0x0009280201007387 */ /* 0x0001e40000100800 */
[C---:B0-----:R-:W-:Y:S02]  /*1330*/  VIADD R2, R3.reuse, 0x40 ;  /* 0x0000004003027836 */ /* 0x041fe40000000000 */
[----:B------:R-:W-:-:S03]  /*1340*/  VIADD R3, R3, 0x60 ;  /* 0x0000006003037836 */ /* 0x000fc60000000000 */
[----:B------:R0:W-:Y:S04]  /*1350*/  STL [R1+0x8b0], R2 ;  /* 0x0008b00201007387 */ /* 0x0001e80000100800 */
[----:B0-----:R0:W5:Y:S04]  /*1360*/  LDL.LU R2, [R1+0xbe0] ;  /* 0x000be00001027983 */ /* 0x0011680000300800 */
[----:B------:R1:W-:Y:S04]  /*1370*/  STL [R1+0x8a0], R3 ;  /* 0x0008a00301007387 */ /* 0x0003e80000100800 */
[----:B-1----:R0:W5:Y:S01]  /*1380*/  LDL.LU R3, [R1+0xbdc] ;  /* 0x000bdc0001037983 */ /* 0x0021620000300800 */
[----:B------:R-:W-:Y:S05]  /*1390*/  @!P0 BRA `(.L_x_0) ;  /* 0x000001b000c88947 */ /* 0x000fea0003800000 */
[----:B------:R-:W2:Y:S01]  /*13a0*/  LDL.LU R59, [R1+0x48] ;  /* 0x00004800013b7983 */ /* 0x000ea20000300800 */
[----:B-----5:R-:W-:Y:S01]  /*13b0*/  IABS R39, R3 ;  /* 0x0000000300277213 */ /* 0x020fe20000000000 */
[----:B------:R-:W-:Y:S01]  /*13c0*/  ULDC UR5, c[0x0][0x23c] ;  /* 0x00008f0000057ab9 */ /* 0x000fe20000000800 */
[----:B------:R-:W-:Y:S01]  /*13d0*/  IABS R6, R0 ;  /* 0x0000000000067213 */ /* 0x000fe20000000000 */
[----:B------:R-:W3:Y:S01]  /*13e0*/  LDL.LU R10, [R1+0x1c] ;  /* 0x00001c00010a7983 */ /* 0x000ee20000300800 */
[----:B------:R-:W-:Y:S01]  /*13f0*/  IABS R7, R48 ;  /* 0x0000003000077213 */ /* 0x000fe20000000000 */
[----:B------:R-:W-:Y:S01]  /*1400*/  ULDC.64 UR6, c[0x0][0x218] ;  /* 0x0000860000067ab9 */ /* 0x000fe20000000a00 */
[----:B------:R-:W-:Y:S01]  /*1410*/  ISETP.GE.AND P5, PT, R0, RZ, PT ;  /* 0x000000ff0000720c */ /* 0x000fe20003fa6270 */
[----:B------:R-:W4:Y:S01]  /*1420*/  LDL.LU R57, [R1+0x90] ;  /* 0x0000900001397983 */ /* 0x000f220000300800 */
[----:B------:R-:W-:Y:S01]  /*1430*/  IABS R9, R51 ;  /* 0x0000003300097213 */ /* 0x000fe20000000000 */
[----:B------:R-:W-:-:S02]  /*1440*/  ULDC.64 UR10, c[0x0][0x210] ;  /* 0x00008400000a7ab9 */ /* 0x000fc40000000a00 */
[----:B------:R-:W4:Y:S04]  /*1450*/  LDL.LU R14, [R1+0x4c] ;  /* 0x00004c00010e7983 */ /* 0x000f280000300800 */
[----:B------:R-:W4:Y:S04]  /*1460*/  LDL.LU R15, [R1+0x50] ;  /* 0x00005000010f7983 */ /* 0x000f280000300800 */
[----:B------:R-:W2:Y:S04]  /*1470*/  LDL.LU R17, [R1+0x30] ;  /* 0x0000300001117983 */ /* 0x000ea80000300800 */
[----:B------:R-:W4:Y:S04]  /*1480*/  LDL.LU R23, [R1+0x34] ;  /* 0x0000340001177983 */ /* 0x000f280000300800 */
[----:B------:R-:W2:Y:S04]  /*1490*/  LDL.LU R22, [R1+0x38] ;  /* 0x0000380001167983 */ /* 0x000ea80000300800 */
[----:B------:R-:W4:Y:S04]  /*14a0*/  LDL.LU R26, [R1+0x3c] ;  /* 0x00003c00011a7983 */ /* 0x000f280000300800 */
[----:B------:R-:W2:Y:S04]  /*14b0*/  LDL.LU R21, [R1+0x54] ;  /* 0x0000540001157983 */ /* 0x000ea80000300800 */
[----:B------:R-:W4:Y:S04]  /*14c0*/  LDL.LU R11, [R1+0x2c] ;  /* 0x00002c00010b7983 */ /* 0x000f280000300800 */
[----:B------:R-:W2:Y:S04]  /*14d0*/  LDL.LU R24, [R1] ;  /* 0x0000000001187983 */ /* 0x000ea80000300800 */
[----:B------:R-:W2:Y:S04]  /*14e0*/  LDL.LU R43, [R1+0xa0] ;  /* 0x0000a000012b7983 */ /* 0x000ea80000300800 */
        /* <DEDUP_REMOVED lines=11> */
[----:B------:R-:W2:Y:S01]  /*15a0*/  LDL.LU R25, [R1+0x24] ;  /* 0x0000240001197983 */ /* 0x000ea20000300800 */
[----:B------:R-:W1:Y:S01]  /*15b0*/  I2F.RP R4, R39 ;  /* 0x0000002700047306 */ /* 0x000e620000209400 */
[----:B------:R-:W-:-:S02]  /*15c0*/  ISETP.GE.AND P3, PT, R48, RZ, PT ;  /* 0x000000ff3000720c */ /* 0x000fc40003f66270 */
[----:B------:R-:W2:Y:S01]  /*15d0*/  LDL.LU R40, [R1+0x98] ;  /* 0x0000980001287983 */ /* 0x000ea20000300800 */
[----:B------:R-:W-:Y:S02]  /*15e0*/  ISETP.GE.AND P2, PT, R49, RZ, PT ;  /* 0x000000ff3100720c */ /* 0x000fe40003f46270 */
[----:B------:R-:W-:Y:S01]  /*15f0*/  ISETP.GE.AND P4, PT, R50, RZ, PT ;  /* 0x000000ff3200720c */ /* 0x000fe20003f86270 */
[----:B------:R0:W-:Y:S01]  /*1600*/  STL [R1+0xc20], R3 ;  /* 0x000c200301007387 */ /* 0x0001e20000100800 */
[----:B------:R-:W-:Y:S01]  /*1610*/  ISETP.GE.AND P6, PT, R51, RZ, PT ;  /* 0x000000ff3300720c */ /* 0x000fe20003fc6270 */
[----:B-1----:R-:W1:Y:S02]  /*1620*/  MUFU.RCP R4, R4 ;  /* 0x0000000400047308 */ /* 0x002e640000001000 */
[----:B-1----:R-:W-:-:S06]  /*1630*/  VIADD R4, R4, 0xffffffe ;  /* 0x0ffffffe04047836 */ /* 0x002fcc0000000000 */
[----:B------:R-:W1:Y:S02]  /*1640*/  F2I.FTZ.U32.TRUNC.NTZ R5, R4 ;  /* 0x0000000400057305 */ /* 0x000e64000021f000 */
[----:B-1----:R-:W-:-:S04]  /*1650*/  IMAD.MOV R4, RZ, RZ, -R5 ;  /* 0x000000ffff047224 */ /* 0x002fc800078e0a05 */
[----:B------:R-:W-:Y:S02]  /*1660*/  IMAD R41, R4, R39, RZ ;  /* 0x0000002704297224 */ /* 0x000fe400078e02ff */
[----:B------:R-:W-:-:S04]  /*1670*/  IMAD.MOV.U32 R4, RZ, RZ, RZ ;  /* 0x000000ffff047224 */ /* 0x000fc800078e00ff */
[----:B------:R-:W-:Y:S01]  /*1680*/  IMAD.HI.U32 R41, R5, R41, R4 ;  /* 0x0000002905297227 */ /* 0x000fe200078e0004 */
[----:B------:R-:W-:-:S05]  /*1690*/  IABS R5, R49 ;  /* 0x0000003100057213 */ /* 0x000fca0000000000 */
[----:B------:R-:W-:-:S04]  /*16a0*/  IMAD.HI.U32 R4, R41, R6, RZ ;  /* 0x0000000629047227 */ /* 0x000fc800078e00ff */
[----:B------:R-:W-:Y:S02]  /*16b0*/  IMAD.MOV R4, RZ, RZ, -R4 ;  /* 0x000000ffff047224 */ /* 0x000fe400078e0a04 */
[----:B------:R-:W-:-:S04]  /*16c0*/  IMAD.HI.U32 R8, R41, R5, RZ ;  /* 0x0000000529087227 */ /* 0x000fc800078e00ff */
[----:B------:R-:W-:Y:S02]  /*16d0*/  IMAD R6, R39, R4, R6 ;  /* 0x0000000427067224 */ /* 0x000fe400078e0206 */
[----:B------:R-:W-:-:S03]  /*16e0*/  IMAD.HI.U32 R4, R41, R7, RZ ;  /* 0x0000000729047227 */ /* 0x000fc600078e00ff */
[C---:B------:R-:W-:Y:S01]  /*16f0*/  ISETP.GT.U32.AND P0, PT, R39.reuse, R6, PT ;  /* 0x000000062700720c */ /* 0x040fe20003f04070 */
[----:B------:R-:W-:Y:S02]  /*1700*/  IMAD.MOV R4, RZ, RZ, -R4 ;  /* 0x000000ffff047224 */ /* 0x000fe400078e0a04 */
[----:B------:R-:W-:Y:S02]  /*1710*/  IMAD.MOV R8, RZ, RZ, -R8 ;  /* 0x000000ffff087224 */ /* 0x000fe400078e0a08 */
[C---:B------:R-:W-:Y:S01]  /*1720*/  IMAD R7, R39.reuse, R4, R7 ;  /* 0x0000000427077224 */ /* 0x040fe200078e0207 */
[----:B------:R-:W-:Y:S01]  /*1730*/  IABS R4, R50 ;  /* 0x0000003200047213 */ /* 0x000fe20000000000 */
[C---:B------:R-:W-:Y:S01]  /*1740*/  IMAD R5, R39.reuse, R8, R5 ;  /* 0x0000000827057224 */ /* 0x040fe200078e0205 */
[----:B------:R-:W-:Y:S02]  /*1750*/  IABS R8, R52 ;  /* 0x0000003400087213 */ /* 0x000fe40000000000 */
[----:B------:R-:W-:Y:S01]  /*1760*/  ISETP.GT.U32.AND P1, PT, R39, R7, PT ;  /* 0x000000072700720c */ /* 0x000fe20003f24070 */
[----:B------:R-:W-:-:S04]  /*1770*/  IMAD.HI.U32 R0, R41, R4, RZ ;  /* 0x0000000429007227 */ /* 0x000fc800078e00ff */
[----:B------:R-:W-:Y:S02]  /*1780*/  @!P0 IMAD.IADD R6, R6, 0x1, -R39 ;  /* 0x0000000106068824 */ /* 0x000fe400078e0a27 */
[----:B------:R-:W-:-:S03]  /*1790*/  IMAD.MOV R0, RZ, RZ, -R0 ;  /* 0x000000ffff007224 */ /* 0x000fc600078e0a00 */
[C---:B------:R-:W-:Y:S01]  /*17a0*/  ISETP.GT.U32.AND P0, PT, R39.reuse, R6, PT ;  /* 0x000000062700720c */ /* 0x040fe20003f04070 */
[----:B------:R-:W-:Y:S01]  /*17b0*/  IMAD R4, R39, R0, R4 ;  /* 0x0000000027047224 */ /* 0x000fe200078e0204 */
[----:B------:R-:W-:Y:S01]  /*17c0*/  IABS R0, R54 ;  /* 0x0000003600007213 */ /* 0x000fe20000000000 */
[----:B------:R-:W-:-:S05]  /*17d0*/  @!P1 IMAD.IADD R7, R7, 0x1, -R39 ;  /* 0x0000000107079824 */ /* 0x000fca00078e0a27 */
[----:B------:R-:W-:-:S05]  /*17e0*/  ISETP.GT.U32.AND P1, PT, R39, R7, PT ;  /* 0x000000072700720c */ /* 0x000fca0003f24070 */
[----:B------:R-:W-:Y:S01]  /*17f0*/  @!P0 IMAD.IADD R6, R6, 0x1, -R39 ;  /* 0x0000000106068824 */ /* 0x000fe200078e0a27 */
[----:B------:R-:W-:-:S03]  /*1800*/  ISETP.GT.U32.AND P0, PT, R39, R5, PT ;  /* 0x000000052700720c */ /* 0x000fc60003f04070 */
[----:B------:R-:W-:Y:S02]  /*1810*/  IMAD.MOV.U32 R28, RZ, RZ, R6 ;  /* 0x000000ffff1c7224 */ /* 0x000fe400078e0006 */
[----:B------:R-:W-:-:S04]  /*1820*/  IMAD.HI.U32 R6, R41, R9, RZ ;  /* 0x0000000929067227 */ /* 0x000fc800078e00ff */
[----:B------:R-:W-:Y:S01]  /*1830*/  @!P5 IMAD.MOV R28, RZ, RZ, -R28 ;  /* 0x000000ffff1cd224 */ /* 0x000fe200078e0a1c */
[----:B------:R-:W-:Y:S01]  /*1840*/  ISETP.GT.U32.AND P5, PT, R39, R4, PT ;  /* 0x000000042700720c */ /* 0x000fe20003fa4070 */
[----:B------:R-:W-:Y:S02]  /*1850*/  IMAD.MOV R6, RZ, RZ, -R6 ;  /* 0x000000ffff067224 */ /* 0x000fe400078e0a06 */
[--C-:B------:R-:W-:Y:S01]  /*1860*/  @!P1 IMAD.IADD R7, R7, 0x1, -R39.reuse ;  /* 0x0000000107079824 */ /* 0x100fe200078e0a27 */
[----:B------:R-:W-:Y:S01]  /*1870*/  STL [R1+0x18], R28 ;  /* 0x0000181c01007387 */ /* 0x000fe20000100800 */
[----:B------:R-:W-:Y:S01]  /*1880*/  @!P0 IMAD.IADD R5, R5, 0x1, -R39 ;  /* 0x0000000105058824 */ /* 0x000fe200078e0a27 */
[----:B------:R-:W-:Y:S01]  /*1890*/  ISETP.GE.AND P1, PT, R52, RZ, PT ;  /* 0x000000ff3400720c */ /* 0x000fe20003f26270 */
[C---:B------:R-:W-:Y:S02]  /*18a0*/  IMAD R6, R39.reuse, R6, R9 ;  /* 0x0000000627067224 */ /* 0x040fe400078e0209 */
[----:B0-----:R-:W-:Y:S01]  /*18b0*/  IMAD.MOV.U32 R3, RZ, RZ, R7 ;  /* 0x000000ffff037224 */ /* 0x001fe200078e0007 */
[----:B------:R-:W-:-:S02]  /*18c0*/  ISETP.GT.U32.AND P0, PT, R39, R5, PT ;  /* 0x000000052700720c */ /* 0x000fc40003f04070 */
[----:B------:R-:W-:Y:S01]  /*18d0*/  IABS R7, R55 ;  /* 0x0000003700077213 */ /* 0x000fe20000000000 */
[----:B------:R-:W-:Y:S01]  /*18e0*/  @!P3 IMAD.MOV R3, RZ, RZ, -R3 ;  /* 0x000000ffff03b224 */ /* 0x000fe200078e0a03 */
[----:B------:R-:W-:Y:S01]  /*18f0*/  ISETP.GT.U32.AND P3, PT, R39, R6, PT ;  /* 0x000000062700720c */ /* 0x000fe20003f64070 */
[----:B------:R-:W-:-:S03]  /*1900*/  @!P5 IMAD.IADD R4, R4, 0x1, -R39 ;  /* 0x000000010404d824 */ /* 0x000fc600078e0a27 */
[----:B------:R0:W-:Y:S02]  /*1910*/  STL [R1+0x14], R3 ;  /* 0x0000140301007387 */ /* 0x0001e40000100800 */
[----:B------:R-:W-:-:S03]  /*1920*/  ISETP.GT.U32.AND P5, PT, R39, R4, PT ;  /* 0x000000042700720c */ /* 0x000fc60003fa4070 */
[----:B------:R-:W-:-:S04]  /*1930*/  @!P0 IMAD.IADD R5, R5, 0x1, -R39 ;  /* 0x0000000105058824 */ /* 0x000fc800078e0a27 */
[----:B------:R-:W-:Y:S02]  /*1940*/  @!P3 IMAD.IADD R6, R6, 0x1, -R39 ;  /* 0x000000010606b824 */ /* 0x000fe400078e0a27 */
[----:B0-----:R-:W-:-:S03]  /*1950*/  IMAD.MOV.U32 R3, RZ, RZ, R5 ;  /* 0x000000ffff037224 */ /* 0x001fc600078e0005 */
[----:B------:R-:W-:Y:S01]  /*1960*/  ISETP.GT.U32.AND P3, PT, R39, R6, PT ;  /* 0x000000062700720c */ /* 0x000fe20003f64070 */
[----:B------:R-:W-:Y:S01]  /*1970*/  @!P2 IMAD.MOV R3, RZ, RZ, -R3 ;  /* 0x000000ffff03a224 */ /* 0x000fe200078e0a03 */
[----:B------:R-:W-:Y:S01]  /*1980*/  ISETP.GE.AND P2, PT, R53, RZ, PT ;  /* 0x000000ff3500720c */ /* 0x000fe20003f46270 */
[----:B------:R-:W-:-:S03]  /*1990*/  @!P5 IMAD.IADD R4, R4, 0x1, -R39 ;  /* 0x000000010404d824 */ /* 0x000fc600078e0a27 */
[----:B------:R0:W-:Y:S07]  /*19a0*/  STL [R1+0x10], R3 ;  /* 0x0000100301007387 */ /* 0x0001ee0000100800 */
[----:B------:R-:W-:Y:S02]  /*19b0*/  @!P3 IMAD.IADD R6, R6, 0x1, -R39 ;  /* 0x000000010606b824 */ /* 0x000fe400078e0a27 */
[----:B0-----:R-:W-:-:S04]  /*19c0*/  IMAD.MOV.U32 R3, RZ, RZ, R4 ;  /* 0x000000ffff037224 */ /* 0x001fc800078e0004 */
[----:B------:R-:W-:-:S05]  /*19d0*/  @!P4 IMAD.MOV R3, RZ, RZ, -R3 ;  /* 0x000000ffff03c224 */ /* 0x000fca00078e0a03 */
[----:B------:R0:W-:Y:S02]  /*19e0*/  STL [R1+0xc], R3 ;  /* 0x00000c0301007387 */ /* 0x0001e40000100800 */
[----:B0-----:R-:W-:-:S04]  /*19f0*/  IMAD.MOV.U32 R3, RZ, RZ, R6 ;  /* 0x000000ffff037224 */ /* 0x001fc800078e0006 */
[----:B------:R-:W-:-:S05]  /*1a00*/  @!P6 IMAD.MOV R3, RZ, RZ, -R3 ;  /* 0x000000ffff03e224 */ /* 0x000fca00078e0a03 */
[----:B------:R0:W-:Y:S01]  /*1a10*/  STL [R1+0x8], R3 ;  /* 0x0000080301007387 */ /* 0x0001e20000100800 */
[----:B---3--:R-:W-:Y:S02]  /*1a20*/  IMAD.MOV.U32 R29, RZ, RZ, R10 ;  /* 0x000000ffff1d7224 */ /* 0x008fe400078e000a */
[----:B------:R-:W-:-:S04]  /*1a30*/  IMAD.HI.U32 R10, R41, R8, RZ ;  /* 0x00000008290a7227 */ /* 0x000fc800078e00ff */
[----:B------:R-:W-:Y:S02]  /*1a40*/  IMAD.MOV R10, RZ, RZ, -R10 ;  /* 0x000000ffff0a7224 */ /* 0x000fe400078e0a0a */
[----:B------:R-:W-:Y:S02]  /*1a50*/  IMAD.MOV.U32 R28, RZ, RZ, R29 ;  /* 0x000000ffff1c7224 */ /* 0x000fe400078e001d */
[----:B------:R-:W-:Y:S01]  /*1a60*/  IMAD R8, R39, R10, R8 ;  /* 0x0000000a27087224 */ /* 0x000fe200078e0208 */
[----:B------:R-:W-:-:S04]  /*1a70*/  IABS R10, R60 ;  /* 0x0000003c000a7213 */ /* 0x000fc80000000000 */
[----:B------:R-:W-:Y:S01]  /*1a80*/  ISETP.GT.U32.AND P0, PT, R39, R8, PT ;  /* 0x000000082700720c */ /* 0x000fe20003f04070 */
[----:B------:R-:W-:-:S04]  /*1a90*/  IMAD.MOV.U32 R5, RZ, RZ, R10 ;  /* 0x000000ffff057224 */ /* 0x000fc800078e000a */
[----:B------:R-:W-:-:S04]  /*1aa0*/  IMAD.HI.U32 R10, R41, R5, RZ ;  /* 0x00000005290a7227 */ /* 0x000fc800078e00ff */
[----:B------:R-:W-:-:S04]  /*1ab0*/  IMAD.MOV R10, RZ, RZ, -R10 ;  /* 0x000000ffff0a7224 */ /* 0x000fc800078e0a0a */
[----:B------:R-:W-:Y:S01]  /*1ac0*/  @!P0 IMAD.IADD R8, R8, 0x1, -R39 ;  /* 0x0000000108088824 */ /* 0x000fe200078e0a27 */
[----:B------:R-:W-:Y:S01]  /*1ad0*/  ISETP.GE.AND P0, PT, R54, RZ, PT ;  /* 0x000000ff3600720c */ /* 0x000fe20003f06270 */
[----:B------:R-:W-:-:S03]  /*1ae0*/  IMAD R5, R39, R10, R5 ;  /* 0x0000000a27057224 */ /* 0x000fc600078e0205 */
[----:B------:R-:W-:Y:S01]  /*1af0*/  ISETP.GT.U32.AND P4, PT, R39, R8, PT ;  /* 0x000000082700720c */ /* 0x000fe20003f84070 */
[----:B----4-:R-:W-:Y:S02]  /*1b00*/  IMAD.MOV.U32 R29, RZ, RZ, R11 ;  /* 0x000000ffff1d7224 */ /* 0x010fe400078e000b */
[----:B--2---:R-:W-:Y:S02]  /*1b10*/  IMAD.MOV.U32 R30, RZ, RZ, R24 ;  /* 0x000000ffff1e7224 */ /* 0x004fe400078e0018 */
[----:B------:R-:W-:Y:S02]  /*1b20*/  IMAD.MOV.U32 R24, RZ, RZ, R26 ;  /* 0x000000ffff187224 */ /* 0x000fe400078e001a */
[----:B------:R-:W-:Y:S02]  /*1b30*/  IMAD.MOV.U32 R26, RZ, RZ, R22 ;  /* 0x000000ffff1a7224 */ /* 0x000fe400078e0016 */
[----:B------:R-:W-:Y:S02]  /*1b40*/  IMAD.MOV.U32 R22, RZ, RZ, R23 ;  /* 0x000000ffff167224 */ /* 0x000fe400078e0017 */
[----:B------:R-:W-:-:S02]  /*1b50*/  IMAD.MOV.U32 R23, RZ, RZ, R17 ;  /* 0x000000ffff177224 */ /* 0x000fc400078e0011 */
[----:B------:R-:W-:Y:S01]  /*1b60*/  IMAD.MOV.U32 R17, RZ, RZ, R59 ;  /* 0x000000ffff117224 */ /* 0x000fe200078e003b */
[----:B------:R-:W-:Y:S01]  /*1b70*/  IABS R59, R53 ;  /* 0x00000035003b7213 */ /* 0x000fe20000000000 */
[----:B------:R-:W-:Y:S01]  /*1b80*/  @!P4 IMAD.IADD R8, R8, 0x1, -R39 ;  /* 0x000000010808c824 */ /* 0x000fe200078e0a27 */
[----:B------:R-:W-:Y:S01]  /*1b90*/  ISETP.GT.U32.AND P4, PT, R39, R5, PT ;  /* 0x000000052700720c */ /* 0x000fe20003f84070 */
[----:B------:R-:W-:Y:S02]  /*1ba0*/  IMAD.MOV.U32 R35, RZ, RZ, R29 ;  /* 0x000000ffff237224 */ /* 0x000fe400078e001d */
[----:B------:R-:W-:-:S04]  /*1bb0*/  IMAD.HI.U32 R9, R41, R59, RZ ;  /* 0x0000003b29097227 */ /* 0x000fc800078e00ff */
[----:B------:R-:W-:Y:S02]  /*1bc0*/  IMAD.MOV R9, RZ, RZ, -R9 ;  /* 0x000000ffff097224 */ /* 0x000fe400078e0a09 */
[----:B0-----:R-:W-:Y:S02]  /*1bd0*/  IMAD.MOV.U32 R3, RZ, RZ, R8 ;  /* 0x000000ffff037224 */ /* 0x001fe400078e0008 */
[----:B------:R-:W-:Y:S02]  /*1be0*/  IMAD R59, R39, R9, R59 ;  /* 0x00000009273b7224 */ /* 0x000fe400078e023b */
[----:B------:R-:W-:-:S03]  /*1bf0*/  IMAD.HI.U32 R9, R41, R0, RZ ;  /* 0x0000000029097227 */ /* 0x000fc600078e00ff */
[----:B------:R-:W-:Y:S01]  /*1c00*/  ISETP.GT.U32.AND P5, PT, R39, R59, PT ;  /* 0x0000003b2700720c */ /* 0x000fe20003fa4070 */
[----:B------:R-:W-:Y:S02]  /*1c10*/  IMAD.MOV R11, RZ, RZ, -R9 ;  /* 0x000000ffff0b7224 */ /* 0x000fe400078e0a09 */
[----:B------:R-:W-:-:S04]  /*1c20*/  IMAD.HI.U32 R9, R41, R7, RZ ;  /* 0x0000000729097227 */ /* 0x000fc800078e00ff */
[C---:B------:R-:W-:Y:S01]  /*1c30*/  IMAD R0, R39.reuse, R11, R0 ;  /* 0x0000000b27007224 */ /* 0x040fe200078e0200 */
[----:B------:R-:W-:Y:S01]  /*1c40*/  IABS R11, R28 ;  /* 0x0000001c000b7213 */ /* 0x000fe20000000000 */
[----:B------:R-:W-:Y:S02]  /*1c50*/  IMAD.MOV R9, RZ, RZ, -R9 ;  /* 0x000000ffff097224 */ /* 0x000fe400078e0a09 */
[----:B------:R-:W-:Y:S01]  /*1c60*/  @!P1 IMAD.MOV R3, RZ, RZ, -R3 ;  /* 0x000000ffff039224 */ /* 0x000fe200078e0a03 */
[C---:B------:R-:W-:Y:S01]  /*1c70*/  ISETP.GT.U32.AND P3, PT, R39.reuse, R0, PT ;  /* 0x000000002700720c */ /* 0x040fe20003f64070 */
[----:B------:R-:W-:Y:S01]  /*1c80*/  IMAD R4, R39, R9, R7 ;  /* 0x0000000927047224 */ /* 0x000fe200078e0207 */
[----:B------:R-:W-:Y:S01]  /*1c90*/  IABS R7, R61 ;  /* 0x0000003d00077213 */ /* 0x000fe20000000000 */
[--C-:B------:R-:W-:Y:S01]  /*1ca0*/  @!P4 IMAD.IADD R5, R5, 0x1, -R39.reuse ;  /* 0x000000010505c824 */ /* 0x100fe200078e0a27 */
[----:B------:R-:W-:Y:S01]  /*1cb0*/  IABS R9, R30 ;  /* 0x0000001e00097213 */ /* 0x000fe20000000000 */
[----:B------:R-:W-:Y:S01]  /*1cc0*/  @!P5 IMAD.IADD R59, R59, 0x1, -R39 ;  /* 0x000000013b3bd824 */ /* 0x000fe200078e0a27 */
[C---:B------:R-:W-:Y:S01]  /*1cd0*/  ISETP.GT.U32.AND P6, PT, R39.reuse, R4, PT ;  /* 0x000000042700720c */ /* 0x040fe20003fc4070 */
[----:B------:R-:W-:Y:S01]  /*1ce0*/  IMAD.MOV.U32 R6, RZ, RZ, R7 ;  /* 0x000000ffff067224 */ /* 0x000fe200078e0007 */
[C---:B------:R-:W-:Y:S01]  /*1cf0*/  ISETP.GT.U32.AND P4, PT, R39.reuse, R5, PT ;  /* 0x000000052700720c */ /* 0x040fe20003f84070 */
[----:B------:R-:W-:Y:S01]  /*1d00*/  IMAD.MOV.U32 R7, RZ, RZ, R9 ;  /* 0x000000ffff077224 */ /* 0x000fe200078e0009 */
[----:B------:R-:W-:Y:S01]  /*1d10*/  ISETP.GT.U32.AND P5, PT, R39, R59, PT ;  /* 0x0000003b2700720c */ /* 0x000fe20003fa4070 */
[C---:B------:R-:W-:Y:S01]  /*1d20*/  IMAD.HI.U32 R10, R41.reuse, R6, RZ ;  /* 0x00000006290a7227 */ /* 0x040fe200078e00ff */
[----:B------:R0:W-:Y:S03]  /*1d30*/  STL [R1+0x4], R3 ;  /* 0x0000040301007387 */ /* 0x0001e60000100800 */
[----:B------:R-:W-:Y:S01]  /*1d40*/  @!P3 IMAD.IADD R0, R0, 0x1, -R39 ;  /* 0x000000010000b824 */ /* 0x000fe200078e0a27 */
[----:B------:R-:W-:Y:S01]  /*1d50*/  ISETP.GE.AND P3, PT, R60, RZ, PT ;  /* 0x000000ff3c00720c */ /* 0x000fe20003f66270 */
[----:B------:R-:W-:-:S04]  /*1d60*/  IMAD.HI.U32 R9, R41, R7, RZ ;  /* 0x0000000729097227 */ /* 0x000fc800078e00ff */
[----:B------:R-:W-:Y:S01]  /*1d70*/  @!P6 IMAD.IADD R4, R4, 0x1, -R39 ;  /* 0x000000010404e824 */ /* 0x000fe200078e0a27 */
[C---:B------:R-:W-:Y:S01]  /*1d80*/  ISETP.GT.U32.AND P6, PT, R39.reuse, R0, PT ;  /* 0x000000002700720c */ /* 0x040fe20003fc4070 */
[----:B------:R-:W-:Y:S02]  /*1d90*/  IMAD.MOV R10, RZ, RZ, -R10 ;  /* 0x000000ffff0a7224 */ /* 0x000fe400078e0a0a */
[----:B------:R-:W-:Y:S01]  /*1da0*/  IMAD.MOV R9, RZ, RZ, -R9 ;  /* 0x000000ffff097224 */ /* 0x000fe200078e0a09 */
[C---:B------:R-:W-:Y:S01]  /*1db0*/  ISETP.GT.U32.AND P1, PT, R39.reuse, R4, PT ;  /* 0x000000042700720c */ /* 0x040fe20003f24070 */
[C---:B------:R-:W-:Y:S01]  /*1dc0*/  IMAD R6, R39.reuse, R10, R6 ;  /* 0x0000000a27067224 */ /* 0x040fe200078e0206 */
[----:B------:R-:W-:Y:S01]  /*1dd0*/  IABS R10, R25 ;  /* 0x00000019000a7213 */ /* 0x000fe20000000000 */
[----:B------:R-:W-:Y:S02]  /*1de0*/  IMAD.MOV.U32 R8, RZ, RZ, R11 ;  /* 0x000000ffff087224 */ /* 0x000fe400078e000b */
[----:B------:R-:W-:Y:S01]  /*1df0*/  IMAD R7, R39, R9, R7 ;  /* 0x0000000927077224 */ /* 0x000fe200078e0207 */
[----:B------:R-:W-:Y:S01]  /*1e00*/  IABS R9, R31 ;  /* 0x0000001f00097213 */ /* 0x000fe20000000000 */
[----:B------:R-:W-:-:S04]  /*1e10*/  IMAD.HI.U32 R11, R41, R8, RZ ;  /* 0x00000008290b7227 */ /* 0x000fc800078e00ff */
[--C-:B------:R-:W-:Y:S01]  /*1e20*/  @!P6 IMAD.IADD R0, R0, 0x1, -R39.reuse ;  /* 0x000000010000e824 */ /* 0x100fe200078e0a27 */
[C---:B------:R-:W-:Y:S01]  /*1e30*/  ISETP.GT.U32.AND P6, PT, R39.reuse, R6, PT ;  /* 0x000000062700720c */ /* 0x040fe20003fc4070 */
[----:B------:R-:W-:Y:S01]  /*1e40*/  @!P1 IMAD.IADD R4, R4, 0x1, -R39 ;  /* 0x0000000104049824 */ /* 0x000fe200078e0a27 */
[----:B------:R-:W-:Y:S01]  /*1e50*/  ISETP.GT.U32.AND P1, PT, R39, R7, PT ;  /* 0x000000072700720c */ /* 0x000fe20003f24070 */
[----:B------:R-:W-:Y:S02]  /*1e60*/  IMAD.MOV R11, RZ, RZ, -R11 ;  /* 0x000000ffff0b7224 */ /* 0x000fe400078e0a0b */
[--C-:B------:R-:W-:Y:S01]  /*1e70*/  @!P4 IMAD.IADD R5, R5, 0x1, -R39.reuse ;  /* 0x000000010505c824 */ /* 0x100fe200078e0a27 */
[----:B------:R-:W-:Y:S01]  /*1e80*/  ISETP.GE.AND P4, PT, R30, RZ, PT ;  /* 0x000000ff1e00720c */ /* 0x000fe20003f86270 */
[----:B------:R-:W-:Y:S01]  /*1e90*/  IMAD R8, R39, R11, R8 ;  /* 0x0000000b27087224 */ /* 0x000fe200078e0208 */
[----:B------:R-:W-:Y:S01]  /*1ea0*/  IABS R11, R27 ;  /* 0x0000001b000b7213 */ /* 0x000fe20000000000 */
[----:B------:R-:W-:Y:S01]  /*1eb0*/  @!P5 IMAD.IADD R59, R59, 0x1, -R39 ;  /* 0x000000013b3bd824 */ /* 0x000fe200078e0a27 */
[----:B------:R-:W-:Y:S01]  /*1ec0*/  ISETP.GE.AND P5, PT, R55, RZ, PT ;  /* 0x000000ff3700720c */ /* 0x000fe20003fa6270 */
[----:B------:R-:W-:-:S02]  /*1ed0*/  IMAD.MOV.U32 R30, RZ, RZ, R23 ;  /* 0x000000ffff1e7224 */ /* 0x000fc400078e0017 */
[--C-:B------:R-:W-:Y:S01]  /*1ee0*/  @!P6 IMAD.IADD R6, R6, 0x1, -R39.reuse ;  /* 0x000000010606e824 */ /* 0x100fe200078e0a27 */
[----:B------:R-:W-:Y:S01]  /*1ef0*/  ISETP.GT.U32.AND P6, PT, R39, R8, PT ;  /* 0x000000082700720c */ /* 0x000fe20003fc4070 */
[----:B------:R-:W-:Y:S02]  /*1f00*/  @!P1 IMAD.IADD R7, R7, 0x1, -R39 ;  /* 0x0000000107079824 */ /* 0x000fe400078e0a27 */
[----:B------:R-:W-:Y:S01]  /*1f10*/  IMAD.MOV.U32 R23, RZ, RZ, R12 ;  /* 0x000000ffff177224 */ /* 0x000fe200078e000c */
[----:B------:R-:W-:Y:S01]  /*1f20*/  ISETP.GT.U32.AND P1, PT, R39, R6, PT ;  /* 0x000000062700720c */ /* 0x000fe20003f24070 */
[----:B------:R-:W-:-:S04]  /*1f30*/  IMAD.HI.U32 R12, R41, R9, RZ ;  /* 0x00000009290c7227 */ /* 0x000fc800078e00ff */
[----:B------:R-:W-:Y:S01]  /*1f40*/  @!P2 IMAD.MOV R59, RZ, RZ, -R59 ;  /* 0x000000ffff3ba224 */ /* 0x000fe200078e0a3b */
[----:B------:R-:W-:Y:S01]  /*1f50*/  ISETP.GE.AND P2, PT, R61, RZ, PT ;  /* 0x000000ff3d00720c */ /* 0x000fe20003f46270 */
[----:B------:R-:W-:Y:S02]  /*1f60*/  IMAD.MOV.U32 R29, RZ, RZ, R22 ;  /* 0x000000ffff1d7224 */ /* 0x000fe400078e0016 */
[----:B------:R-:W-:Y:S01]  /*1f70*/  IMAD.MOV.U32 R22, RZ, RZ, R13 ;  /* 0x000000ffff167224 */ /* 0x000fe200078e000d */
[----:B------:R-:W-:Y:S01]  /*1f80*/  STL [R1+0xc04], R59 ;  /* 0x000c043b01007387 */ /* 0x000fe20000100800 */
[----:B------:R-:W-:-:S04]  /*1f90*/  IMAD.HI.U32 R13, R41, R10, RZ ;  /* 0x0000000a290d7227 */ /* 0x000fc800078e00ff */
[----:B------:R-:W-:Y:S02]  /*1fa0*/  IMAD.MOV R12, RZ, RZ, -R12 ;  /* 0x000000ffff0c7224 */ /* 0x000fe400078e0a0c */
[----:B------:R-:W-:Y:S02]  /*1fb0*/  IMAD.MOV R13, RZ, RZ, -R13 ;  /* 0x000000ffff0d7224 */ /* 0x000fe400078e0a0d */
[C---:B------:R-:W-:Y:S01]  /*1fc0*/  IMAD R9, R39.reuse, R12, R9 ;  /* 0x0000000c27097224 */ /* 0x040fe200078e0209 */
[----:B------:R-:W-:Y:S01]  /*1fd0*/  IABS R12, R35 ;  /* 0x00000023000c7213 */ /* 0x000fe20000000000 */
[--C-:B------:R-:W-:Y:S02]  /*1fe0*/  @!P6 IMAD.IADD R8, R8, 0x1, -R39.reuse ;  /* 0x000000010808e824 */ /* 0x100fe400078e0a27 */
[C---:B------:R-:W-:Y:S02]  /*1ff0*/  IMAD R10, R39.reuse, R13, R10 ;  /* 0x0000000d270a7224 */ /* 0x040fe400078e020a */
[----:B------:R-:W-:Y:S01]  /*2000*/  @!P1 IMAD.IADD R6, R6, 0x1, -R39 ;  /* 0x0000000106069824 */ /* 0x000fe200078e0a27 */
[----:B------:R-:W-:Y:S01]  /*2010*/  ISETP.GT.U32.AND P1, PT, R39, R9, PT ;  /* 0x000000092700720c */ /* 0x000fe20003f24070 */
[----:B------:R-:W-:Y:S01]  /*2020*/  IMAD.HI.U32 R13, R41, R11, RZ ;  /* 0x0000000b290d7227 */ /* 0x000fe200078e00ff */
[----:B------:R-:W-:-:S03]  /*2030*/  ISETP.GT.U32.AND P6, PT, R39, R8, PT ;  /* 0x000000082700720c */ /* 0x000fc60003fc4070 */
[----:B------:R-:W-:Y:S01]  /*2040*/  @!P2 IMAD.MOV R6, RZ, RZ, -R6 ;  /* 0x000000ffff06a224 */ /* 0x000fe200078e0a06 */
[C---:B------:R-:W-:Y:S01]  /*2050*/  ISETP.GT.U32.AND P2, PT, R39.reuse, R10, PT ;  /* 0x0000000a2700720c */ /* 0x040fe20003f44070 */
[----:B------:R-:W-:Y:S02]  /*2060*/  IMAD.MOV R13, RZ, RZ, -R13 ;  /* 0x000000ffff0d7224 */ /* 0x000fe400078e0a0d */
[----:B------:R-:W-:Y:S01]  /*2070*/  @!P5 IMAD.MOV R4, RZ, RZ, -R4 ;  /* 0x000000ffff04d224 */ /* 0x000fe200078e0a04 */
[C---:B------:R-:W-:Y:S01]  /*2080*/  ISETP.GT.U32.AND P5, PT, R39.reuse, R7, PT ;  /* 0x000000072700720c */ /* 0x040fe20003fa4070 */
[----:B------:R-:W-:Y:S02]  /*2090*/  IMAD R11, R39, R13, R11 ;  /* 0x0000000d270b7224 */ /* 0x000fe400078e020b */
[--C-:B------:R-:W-:Y:S01]  /*20a0*/  @!P1 IMAD.IADD R9, R9, 0x1, -R39.reuse ;  /* 0x0000000109099824 */ /* 0x100fe200078e0a27 */
[----:B------:R-:W-:Y:S01]  /*20b0*/  ISETP.GE.AND P1, PT, R27, RZ, PT ;  /* 0x000000ff1b00720c */ /* 0x000fe20003f26270 */
[----:B------:R-:W-:Y:S01]  /*20c0*/  @!P6 IMAD.IADD R8, R8, 0x1, -R39 ;  /* 0x000000010808e824 */ /* 0x000fe200078e0a27 */
[----:B------:R-:W-:Y:S01]  /*20d0*/  ISETP.GT.U32.AND P6, PT, R39, R11, PT ;  /* 0x0000000b2700720c */ /* 0x000fe20003fc4070 */
[----:B------:R-:W-:Y:S01]  /*20e0*/  @!P3 IMAD.MOV R5, RZ, RZ, -R5 ;  /* 0x000000ffff05b224 */ /* 0x000fe200078e0a05 */
[----:B------:R-:W-:Y:S01]  /*20f0*/  ISETP.GE.AND P3, PT, R31, RZ, PT ;  /* 0x000000ff1f00720c */ /* 0x000fe20003f66270 */
[----:B------:R-:W-:Y:S01]  /*2100*/  @!P2 IMAD.IADD R10, R10, 0x1, -R39 ;  /* 0x000000010a0aa824 */ /* 0x000fe200078e0a27 */
[----:B------:R-:W-:Y:S01]  /*2110*/  ISETP.GT.U32.AND P2, PT, R39, R9, PT ;  /* 0x000000092700720c */ /* 0x000fe20003f44070 */
[----:B------:R-:W-:-:S02]  /*2120*/  IMAD.MOV.U32 R27, RZ, RZ, R23 ;  /* 0x000000ffff1b7224 */ /* 0x000fc400078e0017 */
[----:B------:R-:W-:Y:S02]  /*2130*/  IMAD.MOV.U32 R23, RZ, RZ, R17 ;  /* 0x000000ffff177224 */ /* 0x000fe400078e0011 */
[----:B------:R-:W-:Y:S01]  /*2140*/  IMAD.MOV.U32 R31, RZ, RZ, R14 ;  /* 0x000000ffff1f7224 */ /* 0x000fe200078e000e */
[----:B------:R-:W-:Y:S01]  /*2150*/  IABS R14, R29 ;  /* 0x0000001d000e7213 */ /* 0x000fe20000000000 */
[----:B------:R-:W-:-:S04]  /*2160*/  IMAD.HI.U32 R13, R41, R12, RZ ;  /* 0x0000000c290d7227 */ /* 0x000fc800078e00ff */
[--C-:B------:R-:W-:Y:S01]  /*2170*/  @!P6 IMAD.IADD R11, R11, 0x1, -R39.reuse ;  /* 0x000000010b0be824 */ /* 0x100fe200078e0a27 */
[----:B------:R-:W-:Y:S01]  /*2180*/  ISETP.GT.U32.AND P6, PT, R39, R10, PT ;  /* 0x0000000a2700720c */ /* 0x000fe20003fc4070 */
[--C-:B------:R-:W-:Y:S01]  /*2190*/  @!P2 IMAD.IADD R9, R9, 0x1, -R39.reuse ;  /* 0x000000010909a824 */ /* 0x100fe200078e0a27 */
[----:B------:R-:W-:Y:S01]  /*21a0*/  ISETP.GE.AND P2, PT, R35, RZ, PT ;  /* 0x000000ff2300720c */ /* 0x000fe20003f46270 */
[----:B------:R-:W-:Y:S01]  /*21b0*/  @!P0 IMAD.MOV R0, RZ, RZ, -R0 ;  /* 0x000000ffff008224 */ /* 0x000fe200078e0a00 */
[----:B------:R-:W-:Y:S01]  /*21c0*/  ISETP.GE.AND P0, PT, R28, RZ, PT ;  /* 0x000000ff1c00720c */ /* 0x000fe20003f06270 */
[----:B------:R-:W-:Y:S01]  /*21d0*/  @!P5 IMAD.IADD R7, R7, 0x1, -R39 ;  /* 0x000000010707d824 */ /* 0x000fe200078e0a27 */
[----:B------:R-:W-:Y:S01]  /*21e0*/  ISETP.GE.AND P5, PT, R25, RZ, PT ;  /* 0x000000ff1900720c */ /* 0x000fe20003fa6270 */
[----:B------:R-:W-:Y:S01]  /*21f0*/  IMAD.MOV.U32 R35, RZ, RZ, R23 ;  /* 0x000000ffff237224 */ /* 0x000fe200078e0017 */
[----:B------:R1:W-:Y:S01]  /*2200*/  STL [R1+0xc08], R0 ;  /* 0x000c080001007387 */ /* 0x0003e20000100800 */
[----:B------:R-:W-:-:S02]  /*2210*/  IMAD.MOV.U32 R28, RZ, RZ, R30 ;  /* 0x000000ffff1c7224 */ /* 0x000fc400078e001e */
[----:B------:R-:W-:Y:S01]  /*2220*/  IMAD.MOV R13, RZ, RZ, -R13 ;  /* 0x000000ffff0d7224 */ /* 0x000fe200078e0a0d */
[----:B------:R-:W-:Y:S01]  /*2230*/  STL [R1+0xc0c], R4 ;  /* 0x000c0c0401007387 */ /* 0x000fe20000100800 */
[----:B------:R-:W-:Y:S02]  /*2240*/  IMAD.MOV.U32 R23, RZ, RZ, R19 ;  /* 0x000000ffff177224 */ /* 0x000fe400078e0013 */
[----:B------:R-:W-:Y:S01]  /*2250*/  IMAD.HI.U32 R19, R41, R14, RZ ;  /* 0x0000000e29137227 */ /* 0x000fe200078e00ff */
[----:B------:R-:W-:Y:S03]  /*2260*/  STL [R1+0xc10], R5 ;  /* 0x000c100501007387 */ /* 0x000fe60000100800 */
[----:B------:R-:W-:Y:S01]  /*2270*/  IMAD R12, R39, R13, R12 ;  /* 0x0000000d270c7224 */ /* 0x000fe200078e020c */
[----:B------:R-:W-:Y:S01]  /*2280*/  IABS R13, R28 ;  /* 0x0000001c000d7213 */ /* 0x000fe20000000000 */
[----:B------:R-:W-:Y:S01]  /*2290*/  IMAD.MOV R19, RZ, RZ, -R19 ;  /* 0x000000ffff137224 */ /* 0x000fe200078e0a13 */
[----:B------:R-:W-:Y:S01]  /*22a0*/  STL [R1+0xc14], R6 ;  /* 0x000c140601007387 */ /* 0x000fe20000100800 */
[----:B------:R-:W-:-:S02]  /*22b0*/  @!P6 IMAD.IADD R10, R10, 0x1, -R39 ;  /* 0x000000010a0ae824 */ /* 0x000fc400078e0a27 */
[----:B------:R-:W-:Y:S01]  /*22c0*/  IMAD R14, R39, R19, R14 ;  /* 0x00000013270e7224 */ /* 0x000fe200078e020e */
[----:B------:R-:W-:Y:S01]  /*22d0*/  IABS R19, R35 ;  /* 0x0000002300137213 */ /* 0x000fe20000000000 */
[----:B------:R-:W-:-:S04]  /*22e0*/  IMAD.HI.U32 R17, R41, R13, RZ ;  /* 0x0000000d29117227 */ /* 0x000fc800078e00ff */
[----:B------:R-:W-:Y:S02]  /*22f0*/  IMAD.MOV.U32 R25, RZ, RZ, R20 ;  /* 0x000000ffff197224 */ /* 0x000fe400078e0014 */
[----:B------:R-:W-:Y:S02]  /*2300*/  IMAD.MOV.U32 R20, RZ, RZ, R22 ;  /* 0x000000ffff147224 */ /* 0x000fe400078e0016 */
[----:B------:R-:W-:Y:S01]  /*2310*/  IMAD.MOV.U32 R22, RZ, RZ, R16 ;  /* 0x000000ffff167224 */ /* 0x000fe200078e0010 */
[----:B------:R-:W-:Y:S01]  /*2320*/  IABS R16, R24 ;  /* 0x0000001800107213 */ /* 0x000fe20000000000 */
[----:B------:R-:W-:Y:S01]  /*2330*/  @!P5 IMAD.MOV R10, RZ, RZ, -R10 ;  /* 0x000000ffff0ad224 */ /* 0x000fe200078e0a0a */
[C---:B------:R-:W-:Y:S01]  /*2340*/  ISETP.GT.U32.AND P5, PT, R39.reuse, R14, PT ;  /* 0x0000000e2700720c */ /* 0x040fe20003fa4070 */
[----:B------:R-:W-:Y:S02]  /*2350*/  IMAD.MOV R17, RZ, RZ, -R17 ;  /* 0x000000ffff117224 */ /* 0x000fe400078e0a11 */
[----:B------:R-:W-:Y:S01]  /*2360*/  @!P0 IMAD.MOV R8, RZ, RZ, -R8 ;  /* 0x000000ffff088224 */ /* 0x000fe200078e0a08 */
[C---:B------:R-:W-:Y:S01]  /*2370*/  ISETP.GT.U32.AND P0, PT, R39.reuse, R12, PT ;  /* 0x0000000c2700720c */ /* 0x040fe20003f04070 */
[----:B------:R-:W-:-:S02]  /*2380*/  IMAD R13, R39, R17, R13 ;  /* 0x00000011270d7224 */ /* 0x000fc400078e020d */
[----:B------:R-:W-:-:S03]  /*2390*/  IMAD.HI.U32 R17, R41, R16, RZ ;  /* 0x0000001029117227 */ /* 0x000fc600078e00ff */
[C---:B------:R-:W-:Y:S01]  /*23a0*/  ISETP.GT.U32.AND P6, PT, R39.reuse, R13, PT ;  /* 0x0000000d2700720c */ /* 0x040fe20003fc4070 */
[----:B------:R-:W-:Y:S02]  /*23b0*/  IMAD.MOV R17, RZ, RZ, -R17 ;  /* 0x000000ffff117224 */ /* 0x000fe400078e0a11 */
[----:B------:R-:W-:Y:S01]  /*23c0*/  IMAD.MOV.U32 R30, RZ, RZ, R15 ;  /* 0x000000ffff1e7224 */ /* 0x000fe200078e000f */
[----:B------:R-:W-:Y:S01]  /*23d0*/  IABS R15, R26 ;  /* 0x0000001a000f7213 */ /* 0x000fe20000000000 */
[C---:B------:R-:W-:Y:S01]  /*23e0*/  IMAD R16, R39.reuse, R17, R16 ;  /* 0x0000001127107224 */ /* 0x040fe200078e0210 */
[----:B------:R-:W-:Y:S01]  /*23f0*/  IABS R17, R23 ;  /* 0x0000001700117213 */ /* 0x000fe20000000000 */
[----:B------:R-:W-:Y:S02]  /*2400*/  @!P5 IMAD.IADD R14, R14, 0x1, -R39 ;  /* 0x000000010e0ed824 */ /* 0x000fe400078e0a27 */
[----:B------:R-:W-:Y:S01]  /*2410*/  @!P4 IMAD.MOV R7, RZ, RZ, -R7 ;  /* 0x000000ffff07c224 */ /* 0x000fe200078e0a07 */
[----:B------:R-:W-:Y:S01]  /*2420*/  ISETP.GT.U32.AND P4, PT, R39, R11, PT ;  /* 0x0000000b2700720c */ /* 0x000fe20003f84070 */
[----:B------:R-:W-:Y:S01]  /*2430*/  @!P0 IMAD.IADD R12, R12, 0x1, -R39 ;  /* 0x000000010c0c8824 */ /* 0x000fe200078e0a27 */
[----:B------:R-:W-:Y:S01]  /*2440*/  ISETP.GE.AND P0, PT, R29, RZ, PT ;  /* 0x000000ff1d00720c */ /* 0x000fe20003f06270 */
[----:B------:R-:W-:Y:S01]  /*2450*/  IMAD.MOV.U32 R29, RZ, RZ, R30 ;  /* 0x000000ffff1d7224 */ /* 0x000fe200078e001e */
[----:B------:R-:W-:Y:S01]  /*2460*/  ISETP.GT.U32.AND P5, PT, R39, R14, PT ;  /* 0x0000000e2700720c */ /* 0x000fe20003fa4070 */
[----:B------:R-:W-:Y:S01]  /*2470*/  IMAD.MOV.U32 R30, RZ, RZ, R20 ;  /* 0x000000ffff1e7224 */ /* 0x000fe200078e0014 */
[----:B------:R-:W-:Y:S01]  /*2480*/  STL [R1+0xc18], R7 ;  /* 0x000c180701007387 */ /* 0x000fe20000100800 */
[----:B------:R-:W-:-:S03]  /*2490*/  IMAD.HI.U32 R20, R41, R17, RZ ;  /* 0x0000001129147227 */ /* 0x000fc600078e00ff */
[----:B------:R-:W-:Y:S01]  /*24a0*/  STL [R1+0xc1c], R8 ;  /* 0x000c1c0801007387 */ /* 0x000fe20000100800 */
[----:B------:R-:W-:Y:S02]  /*24b0*/  IMAD.MOV R20, RZ, RZ, -R20 ;  /* 0x000000ffff147224 */ /* 0x000fe400078e0a14 */
[----:B------:R-:W-:Y:S01]  /*24c0*/  @!P4 IMAD.IADD R11, R11, 0x1, -R39 ;  /* 0x000000010b0bc824 */ /* 0x000fe200078e0a27 */
[----:B------:R-:W-:Y:S01]  /*24d0*/  ISETP.GE.AND P4, PT, R28, RZ, PT ;  /* 0x000000ff1c00720c */ /* 0x000fe20003f86270 */
[C---:B------:R-:W-:Y:S02]  /*24e0*/  IMAD R17, R39.reuse, R20, R17 ;  /* 0x0000001427117224 */ /* 0x040fe400078e0211 */
[----:B------:R-:W-:Y:S02]  /*24f0*/  IMAD.MOV.U32 R28, RZ, RZ, R31 ;  /* 0x000000ffff1c7224 */ /* 0x000fe400078e001f */
[----:B------:R-:W-:Y:S01]  /*2500*/  @!P3 IMAD.MOV R9, RZ, RZ, -R9 ;  /* 0x000000ffff09b224 */ /* 0x000fe200078e0a09 */
[C---:B------:R-:W-:Y:S01]  /*2510*/  ISETP.GT.U32.AND P3, PT, R39.reuse, R12, PT ;  /* 0x0000000c2700720c */ /* 0x040fe20003f64070 */
[----:B------:R-:W-:Y:S01]  /*2520*/  @!P5 IMAD.IADD R14, R14, 0x1, -R39 ;  /* 0x000000010e0ed824 */ /* 0x000fe200078e0a27 */
[----:B------:R-:W-:Y:S01]  /*2530*/  ISETP.GT.U32.AND P5, PT, R39, R17, PT ;  /* 0x000000112700720c */ /* 0x000fe20003fa4070 */
[----:B------:R-:W-:Y:S01]  /*2540*/  IMAD.MOV.U32 R31, RZ, RZ, R22 ;  /* 0x000000ffff1f7224 */ /* 0x000fe200078e0016 */
[----:B------:R-:W-:Y:S01]  /*2550*/  IABS R20, R28 ;  /* 0x0000001c00147213 */ /* 0x000fe20000000000 */
[C---:B------:R-:W-:Y:S01]  /*2560*/  IMAD.HI.U32 R22, R41.reuse, R19, RZ ;  /* 0x0000001329167227 */ /* 0x040fe200078e00ff */
[----:B------:R-:W-:Y:S03]  /*2570*/  STL [R1+0xc24], R9 ;  /* 0x000c240901007387 */ /* 0x000fe60000100800 */
[----:B------:R-:W-:Y:S01]  /*2580*/  IMAD.MOV.U32 R34, RZ, RZ, R18 ;  /* 0x000000ffff227224 */ /* 0x000fe200078e0012 */
[----:B------:R-:W-:Y:S01]  /*2590*/  STL [R1+0xc28], R10 ;  /* 0x000c280a01007387 */ /* 0x000fe20000100800 */
[----:B------:R-:W-:-:S04]  /*25a0*/  IMAD.HI.U32 R18, R41, R15, RZ ;  /* 0x0000000f29127227 */ /* 0x000fc800078e00ff */
[----:B------:R-:W-:Y:S02]  /*25b0*/  @!P6 IMAD.IADD R13, R13, 0x1, -R39 ;  /* 0x000000010d0de824 */ /* 0x000fe400078e0a27 */
[----:B------:R-:W-:Y:S02]  /*25c0*/  IMAD.MOV R22, RZ, RZ, -R22 ;  /* 0x000000ffff167224 */ /* 0x000fe400078e0a16 */
[----:B------:R-:W-:Y:S01]  /*25d0*/  IMAD.MOV R18, RZ, RZ, -R18 ;  /* 0x000000ffff127224 */ /* 0x000fe200078e0a12 */
[C---:B------:R-:W-:Y:S01]  /*25e0*/  ISETP.GT.U32.AND P6, PT, R39.reuse, R13, PT ;  /* 0x0000000d2700720c */ /* 0x040fe20003fc4070 */
[C---:B------:R-:W-:Y:S02]  /*25f0*/  IMAD R19, R39.reuse, R22, R19 ;  /* 0x0000001627137224 */ /* 0x040fe400078e0213 */
[C---:B------:R-:W-:Y:S01]  /*2600*/  IMAD R15, R39.reuse, R18, R15 ;  /* 0x00000012270f7224 */ /* 0x040fe200078e020f */
[----:B------:R-:W-:Y:S01]  /*2610*/  IABS R18, R34 ;  /* 0x0000002200127213 */ /* 0x000fe20000000000 */
[--C-:B------:R-:W-:Y:S01]  /*2620*/  @!P3 IMAD.IADD R12, R12, 0x1, -R39.reuse ;  /* 0x000000010c0cb824 */ /* 0x100fe200078e0a27 */
[----:B------:R-:W-:Y:S01]  /*2630*/  ISETP.GT.U32.AND P3, PT, R39, R16, PT ;  /* 0x000000102700720c */ /* 0x000fe20003f64070 */
[----:B------:R-:W-:Y:S01]  /*2640*/  @!P5 IMAD.IADD R17, R17, 0x1, -R39 ;  /* 0x000000011111d824 */ /* 0x000fe200078e0a27 */
[C---:B------:R-:W-:Y:S01]  /*2650*/  ISETP.GT.U32.AND P5, PT, R39.reuse, R19, PT ;  /* 0x000000132700720c */ /* 0x040fe20003fa4070 */
[----:B------:R-:W-:Y:S01]  /*2660*/  @!P1 IMAD.MOV R11, RZ, RZ, -R11 ;  /* 0x000000ffff0b9224 */ /* 0x000fe200078e0a0b */
[----:B------:R-:W-:Y:S01]  /*2670*/  ISETP.GT.U32.AND P1, PT, R39, R15, PT ;  /* 0x0000000f2700720c */ /* 0x000fe20003f24070 */
[----:B------:R-:W-:Y:S01]  /*2680*/  @!P2 IMAD.MOV R12, RZ, RZ, -R12 ;  /* 0x000000ffff0ca224 */ /* 0x000fe200078e0a0c */
[----:B------:R-:W-:Y:S01]  /*2690*/  ISETP.GE.AND P2, PT, R24, RZ, PT ;  /* 0x000000ff1800720c */ /* 0x000fe20003f46270 */
[----:B------:R-:W-:Y:S01]  /*26a0*/  @!P6 IMAD.IADD R13, R13, 0x1, -R39 ;  /* 0x000000010d0de824 */ /* 0x000fe200078e0a27 */
[----:B------:R-:W-:Y:S01]  /*26b0*/  ISETP.GE.AND P6, PT, R26, RZ, PT ;  /* 0x000000ff1a00720c */ /* 0x000fe20003fc6270 */
[----:B------:R-:W-:Y:S01]  /*26c0*/  IMAD.MOV.U32 R26, RZ, RZ, R21 ;  /* 0x000000ffff1a7224 */ /* 0x000fe200078e0015 */
[----:B------:R-:W-:Y:S01]  /*26d0*/  STL [R1+0xc2c], R11 ;  /* 0x000c2c0b01007387 */ /* 0x000fe20000100800 */
[----:B------:R-:W-:-:S03]  /*26e0*/  IMAD.HI.U32 R24, R41, R20, RZ ;  /* 0x0000001429187227 */ /* 0x000fc600078e00ff */
[----:B------:R-:W-:Y:S01]  /*26f0*/  IABS R22, R26 ;  /* 0x0000001a00167213 */ /* 0x000fe20000000000 */
[--C-:B------:R-:W-:Y:S01]  /*2700*/  @!P3 IMAD.IADD R16, R16, 0x1, -R39.reuse ;  /* 0x000000011010b824 */ /* 0x100fe200078e0a27 */
[----:B------:R-:W-:Y:S01]  /*2710*/  STL [R1+0xc30], R12 ;  /* 0x000c300c01007387 */ /* 0x000fe20000100800 */
[--C-:B------:R-:W-:Y:S01]  /*2720*/  @!P5 IMAD.IADD R19, R19, 0x1, -R39.reuse ;  /* 0x000000011313d824 */ /* 0x100fe200078e0a27 */
[C---:B------:R-:W-:Y:S01]  /*2730*/  ISETP.GT.U32.AND P5, PT, R39.reuse, R17, PT ;  /* 0x000000112700720c */ /* 0x040fe20003fa4070 */
[----:B------:R-:W-:Y:S01]  /*2740*/  IMAD.MOV R24, RZ, RZ, -R24 ;  /* 0x000000ffff187224 */ /* 0x000fe200078e0a18 */
[----:B------:R-:W-:Y:S01]  /*2750*/  ISETP.GT.U32.AND P3, PT, R39, R16, PT ;  /* 0x000000102700720c */ /* 0x000fe20003f64070 */
[----:B------:R-:W-:Y:S02]  /*2760*/  @!P1 IMAD.IADD R15, R15, 0x1, -R39 ;  /* 0x000000010f0f9824 */ /* 0x000fe400078e0a27 */
[----:B------:R-:W-:Y:S01]  /*2770*/  @!P4 IMAD.MOV R13, RZ, RZ, -R13 ;  /* 0x000000ffff0dc224 */ /* 0x000fe200078e0a0d */
[C---:B------:R-:W-:Y:S01]  /*2780*/  ISETP.GT.U32.AND P4, PT, R39.reuse, R19, PT ;  /* 0x000000132700720c */ /* 0x040fe20003f84070 */
[C---:B------:R-:W-:Y:S01]  /*2790*/  IMAD R20, R39.reuse, R24, R20 ;  /* 0x0000001827147224 */ /* 0x040fe200078e0214 */
[----:B------:R-:W-:Y:S01]  /*27a0*/  ISETP.GT.U32.AND P1, PT, R39, R15, PT ;  /* 0x0000000f2700720c */ /* 0x000fe20003f24070 */
[C---:B------:R-:W-:Y:S01]  /*27b0*/  IMAD.HI.U32 R21, R41.reuse, R18, RZ ;  /* 0x0000001229157227 */ /* 0x040fe200078e00ff */
[----:B------:R-:W-:Y:S03]  /*27c0*/  STL [R1+0xc34], R13 ;  /* 0x000c340d01007387 */ /* 0x000fe60000100800 */
[----:B------:R-:W-:-:S04]  /*27d0*/  IMAD.HI.U32 R24, R41, R22, RZ ;  /* 0x0000001629187227 */ /* 0x000fc800078e00ff */
[----:B------:R-:W-:Y:S02]  /*27e0*/  IMAD.MOV R21, RZ, RZ, -R21 ;  /* 0x000000ffff157224 */ /* 0x000fe400078e0a15 */
[----:B------:R-:W-:Y:S02]  /*27f0*/  IMAD.MOV R24, RZ, RZ, -R24 ;  /* 0x000000ffff187224 */ /* 0x000fe400078e0a18 */
[C---:B------:R-:W-:Y:S01]  /*2800*/  IMAD R18, R39.reuse, R21, R18 ;  /* 0x0000001527127224 */ /* 0x040fe200078e0212 */
[----:B------:R-:W-:Y:S01]  /*2810*/  IABS R21, R29 ;  /* 0x0000001d00157213 */ /* 0x000fe20000000000 */
[----:B------:R-:W-:Y:S01]  /*2820*/  IMAD R22, R39, R24, R22 ;  /* 0x0000001827167224 */ /* 0x000fe200078e0216 */
[----:B------:R-:W-:Y:S01]  /*2830*/  IABS R24, R27 ;  /* 0x0000001b00187213 */ /* 0x000fe20000000000 */
[--C-:B------:R-:W-:Y:S01]  /*2840*/  @!P3 IMAD.IADD R16, R16, 0x1, -R39.reuse ;  /* 0x000000011010b824 */ /* 0x100fe200078e0a27 */
[----:B------:R-:W-:Y:S01]  /*2850*/  ISETP.GE.AND P3, PT, R23, RZ, PT ;  /* 0x000000ff1700720c */ /* 0x000fe20003f66270 */
[--C-:B------:R-:W-:Y:S01]  /*2860*/  @!P4 IMAD.IADD R19, R19, 0x1, -R39.reuse ;  /* 0x000000011313c824 */ /* 0x100fe200078e0a27 */
[----:B------:R-:W-:Y:S01]  /*2870*/  ISETP.GT.U32.AND P4, PT, R39, R22, PT ;  /* 0x000000162700720c */ /* 0x000fe20003f84070 */
[----:B------:R-:W-:Y:S01]  /*2880*/  @!P1 IMAD.IADD R15, R15, 0x1, -R39 ;  /* 0x000000010f0f9824 */ /* 0x000fe200078e0a27 */
[----:B------:R-:W-:Y:S01]  /*2890*/  ISETP.GT.U32.AND P1, PT, R39, R18, PT ;  /* 0x000000122700720c */ /* 0x000fe20003f24070 */
[----:B------:R-:W-:-:S04]  /*28a0*/  IMAD.HI.U32 R23, R41, R21, RZ ;  /* 0x0000001529177227 */ /* 0x000fc800078e00ff */
[----:B------:R-:W-:Y:S02]  /*28b0*/  IMAD.MOV R23, RZ, RZ, -R23 ;  /* 0x000000ffff177224 */ /* 0x000fe400078e0a17 */
[----:B------:R-:W-:Y:S01]  /*28c0*/  @!P2 IMAD.MOV R16, RZ, RZ, -R16 ;  /* 0x000000ffff10a224 */ /* 0x000fe200078e0a10 */
[----:B------:R-:W-:Y:S01]  /*28d0*/  ISETP.GE.AND P2, PT, R35, RZ, PT ;  /* 0x000000ff2300720c */ /* 0x000fe20003f46270 */
[----:B------:R-:W-:Y:S01]  /*28e0*/  IMAD R21, R39, R23, R21 ;  /* 0x0000001727157224 */ /* 0x000fe200078e0215 */
[----:B------:R-:W-:Y:S01]  /*28f0*/  IABS R23, R30 ;  /* 0x0000001e00177213 */ /* 0x000fe20000000000 */
[--C-:B------:R-:W-:Y:S02]  /*2900*/  @!P5 IMAD.IADD R17, R17, 0x1, -R39.reuse ;  /* 0x000000011111d824 */ /* 0x100fe400078e0a27 */
[----:B------:R-:W-:Y:S01]  /*2910*/  @!P4 IMAD.IADD R22, R22, 0x1, -R39 ;  /* 0x000000011616c824 */ /* 0x000fe200078e0a27 */
[----:B------:R-:W-:Y:S01]  /*2920*/  ISETP.GT.U32.AND P5, PT, R39, R21, PT ;  /* 0x000000152700720c */ /* 0x000fe20003fa4070 */
[----:B------:R-:W-:-:S02]  /*2930*/  IMAD.MOV.U32 R35, RZ, RZ, R25 ;  /* 0x000000ffff237224 */ /* 0x000fc400078e0019 */
[----:B------:R-:W-:Y:S01]  /*2940*/  @!P1 IMAD.IADD R18, R18, 0x1, -R39 ;  /* 0x0000000112129824 */ /* 0x000fe200078e0a27 */
[----:B------:R-:W-:Y:S01]  /*2950*/  ISETP.GT.U32.AND P4, PT, R39, R22, PT ;  /* 0x000000162700720c */ /* 0x000fe20003f84070 */
[----:B------:R-:W-:Y:S01]  /*2960*/  IMAD.HI.U32 R25, R41, R23, RZ ;  /* 0x0000001729197227 */ /* 0x000fe200078e00ff */
[----:B------:R-:W-:-:S03]  /*2970*/  ISETP.GE.AND P1, PT, R34, RZ, PT ;  /* 0x000000ff2200720c */ /* 0x000fc60003f26270 */
[----:B------:R-:W-:Y:S01]  /*2980*/  @!P3 IMAD.MOV R17, RZ, RZ, -R17 ;  /* 0x000000ffff11b224 */ /* 0x000fe200078e0a11 */
[----:B------:R-:W-:Y:S01]  /*2990*/  ISETP.GE.AND P3, PT, R26, RZ, PT ;  /* 0x000000ff1a00720c */ /* 0x000fe20003f66270 */
[----:B------:R-:W-:Y:S01]  /*29a0*/  @!P0 IMAD.MOV R14, RZ, RZ, -R14 ;  /* 0x000000ffff0e8224 */ /* 0x000fe200078e0a0e */
[----:B------:R-:W-:Y:S01]  /*29b0*/  ISETP.GT.U32.AND P0, PT, R39, R18, PT ;  /* 0x000000122700720c */ /* 0x000fe20003f04070 */
[----:B------:R-:W-:Y:S02]  /*29c0*/  IMAD.MOV R25, RZ, RZ, -R25 ;  /* 0x000000ffff197224 */ /* 0x000fe400078e0a19 */
[----:B------:R-:W-:Y:S01]  /*29d0*/  IMAD.HI.U32 R26, R41, R24, RZ ;  /* 0x00000018291a7227 */ /* 0x000fe200078e00ff */
[----:B------:R-:W-:Y:S03]  /*29e0*/  STL [R1+0xc38], R14 ;  /* 0x000c380e01007387 */ /* 0x000fe60000100800 */
[----:B------:R-:W-:Y:S01]  /*29f0*/  IMAD R23, R39, R25, R23 ;  /* 0x0000001927177224 */ /* 0x000fe200078e0217 */
[----:B------:R-:W-:Y:S01]  /*2a00*/  IABS R25, R31 ;  /* 0x0000001f00197213 */ /* 0x000fe20000000000 */
[----:B------:R-:W-:-:S02]  /*2a10*/  IMAD.MOV R26, RZ, RZ, -R26 ;  /* 0x000000ffff1a7224 */ /* 0x000fc400078e0a1a */
[----:B------:R-:W-:Y:S01]  /*2a20*/  @!P6 IMAD.MOV R15, RZ, RZ, -R15 ;  /* 0x000000ffff0fe224 */ /* 0x000fe200078e0a0f */
[C---:B------:R-:W-:Y:S01]  /*2a30*/  ISETP.GT.U32.AND P6, PT, R39.reuse, R20, PT ;  /* 0x000000142700720c */ /* 0x040fe20003fc4070 */
[----:B------:R-:W-:Y:S01]  /*2a40*/  @!P2 IMAD.MOV R19, RZ, RZ, -R19 ;  /* 0x000000ffff13a224 */ /* 0x000fe200078e0a13 */
[C---:B------:R-:W-:Y:S01]  /*2a50*/  ISETP.GT.U32.AND P2, PT, R39.reuse, R23, PT ;  /* 0x000000172700720c */ /* 0x040fe20003f44070 */
[C---:B------:R-:W-:Y:S01]  /*2a60*/  IMAD R24, R39.reuse, R26, R24 ;  /* 0x0000001a27187224 */ /* 0x040fe200078e0218 */
[----:B------:R-:W-:Y:S01]  /*2a70*/  STL [R1+0xc3c], R15 ;  /* 0x000c3c0f01007387 */ /* 0x000fe20000100800 */
[--C-:B------:R-:W-:Y:S01]  /*2a80*/  @!P4 IMAD.IADD R22, R22, 0x1, -R39.reuse ;  /* 0x000000011616c824 */ /* 0x100fe200078e0a27 */
[----:B------:R-:W-:Y:S01]  /*2a90*/  IABS R26, R35 ;  /* 0x00000023001a7213 */ /* 0x000fe20000000000 */
[--C-:B------:R-:W-:Y:S01]  /*2aa0*/  @!P0 IMAD.IADD R18, R18, 0x1, -R39.reuse ;  /* 0x0000000112128824 */ /* 0x100fe200078e0a27 */
[----:B------:R-:W-:Y:S01]  /*2ab0*/  ISETP.GT.U32.AND P4, PT, R39, R24, PT ;  /* 0x000000182700720c */ /* 0x000fe20003f84070 */
[--C-:B------:R-:W-:Y:S01]  /*2ac0*/  @!P5 IMAD.IADD R21, R21, 0x1, -R39.reuse ;  /* 0x000000011515d824 */ /* 0x100fe200078e0a27 */
[----:B------:R-:W-:Y:S01]  /*2ad0*/  STL [R1+0xc40], R16 ;  /* 0x000c401001007387 */ /* 0x000fe20000100800 */
[----:B------:R-:W-:Y:S01]  /*2ae0*/  @!P1 IMAD.MOV R18, RZ, RZ, -R18 ;  /* 0x000000ffff129224 */ /* 0x000fe200078e0a12 */
[----:B------:R-:W-:Y:S01]  /*2af0*/  ISETP.GE.AND P0, PT, R28, RZ, PT ;  /* 0x000000ff1c00720c */ /* 0x000fe20003f06270 */
[--C-:B------:R-:W-:Y:S01]  /*2b00*/  @!P6 IMAD.IADD R20, R20, 0x1, -R39.reuse ;  /* 0x000000011414e824 */ /* 0x100fe200078e0a27 */
[----:B------:R-:W-:Y:S01]  /*2b10*/  STL [R1+0xc44], R17 ;  /* 0x000c441101007387 */ /* 0x000fe20000100800 */
[----:B------:R-:W-:Y:S01]  /*2b20*/  ISETP.GT.U32.AND P1, PT, R39, R21, PT ;  /* 0x000000152700720c */ /* 0x000fe20003f24070 */
[----:B------:R-:W-:Y:S01]  /*2b30*/  @!P2 IMAD.IADD R23, R23, 0x1, -R39 ;  /* 0x000000011717a824 */ /* 0x000fe200078e0a27 */
[----:B------:R-:W-:Y:S01]  /*2b40*/  ISETP.GE.AND P6, PT, R29, RZ, PT ;  /* 0x000000ff1d00720c */ /* 0x000fe20003fc6270 */
[----:B------:R-:W2:Y:S01]  /*2b50*/  LDL.LU R38, [R1+0x94] ;  /* 0x0000940001267983 */ /* 0x000ea20000300800 */
[----:B------:R-:W-:Y:S01]  /*2b60*/  IMAD.HI.U32 R28, R41, R25, RZ ;  /* 0x00000019291c7227 */ /* 0x000fe200078e00ff */
[----:B------:R-:W-:-:S02]  /*2b70*/  ISETP.GT.U32.AND P5, PT, R39, R20, PT ;  /* 0x000000142700720c */ /* 0x000fc40003fa4070 */
[----:B------:R-:W3:Y:S01]  /*2b80*/  LDL.LU R47, [R1+0xa4] ;  /* 0x0000a400012f7983 */ /* 0x000ee20000300800 */
[----:B------:R-:W-:Y:S01]  /*2b90*/  @!P4 IMAD.IADD R24, R24, 0x1, -R39 ;  /* 0x000000011818c824 */ /* 0x000fe200078e0a27 */
[----:B------:R-:W-:Y:S01]  /*2ba0*/  ISETP.GT.U32.AND P4, PT, R39, R23, PT ;  /* 0x000000172700720c */ /* 0x000fe20003f84070 */
[----:B------:R-:W-:Y:S01]  /*2bb0*/  IMAD.MOV R28, RZ, RZ, -R28 ;  /* 0x000000ffff1c7224 */ /* 0x000fe200078e0a1c */
[----:B------:R-:W-:Y:S01]  /*2bc0*/  ISETP.GE.AND P2, PT, R31, RZ, PT ;  /* 0x000000ff1f00720c */ /* 0x000fe20003f46270 */
[----:B------:R-:W-:-:S04]  /*2bd0*/  IMAD.HI.U32 R29, R41, R26, RZ ;  /* 0x0000001a291d7227 */ /* 0x000fc800078e00ff */
[----:B------:R-:W-:Y:S01]  /*2be0*/  @!P1 IMAD.IADD R21, R21, 0x1, -R39 ;  /* 0x0000000115159824 */ /* 0x000fe200078e0a27 */
[----:B------:R-:W-:Y:S01]  /*2bf0*/  ISETP.GE.AND P1, PT, R27, RZ, PT ;  /* 0x000000ff1b00720c */ /* 0x000fe20003f26270 */
[C---:B------:R-:W-:Y:S01]  /*2c00*/  IMAD R25, R39.reuse, R28, R25 ;  /* 0x0000001c27197224 */ /* 0x040fe200078e0219 */
[----:B------:R-:W-:Y:S01]  /*2c10*/  IABS R27, R42 ;  /* 0x0000002a001b7213 */ /* 0x000fe20000000000 */
[----:B------:R-:W-:Y:S02]  /*2c20*/  IMAD.MOV R29, RZ, RZ, -R29 ;  /* 0x000000ffff1d7224 */ /* 0x000fe400078e0a1d */
[----:B------:R-:W-:Y:S01]  /*2c30*/  @!P6 IMAD.MOV R21, RZ, RZ, -R21 ;  /* 0x000000ffff15e224 */ /* 0x000fe200078e0a15 */
[C---:B------:R-:W-:Y:S01]  /*2c40*/  ISETP.GT.U32.AND P6, PT, R39.reuse, R25, PT ;  /* 0x000000192700720c */ /* 0x040fe20003fc4070 */
[----:B------:R-:W-:Y:S02]  /*2c50*/  IMAD R26, R39, R29, R26 ;  /* 0x0000001d271a7224 */ /* 0x000fe400078e021a */
[----:B------:R-:W-:-:S02]  /*2c60*/  @!P4 IMAD.IADD R23, R23, 0x1, -R39 ;  /* 0x000000011717c824 */ /* 0x000fc400078e0a27 */
[----:B------:R-:W-:Y:S01]  /*2c70*/  @!P5 IMAD.IADD R20, R20, 0x1, -R39 ;  /* 0x000000011414d824 */ /* 0x000fe200078e0a27 */
[C---:B------:R-:W-:Y:S02]  /*2c80*/  ISETP.GT.U32.AND P4, PT, R39.reuse, R26, PT ;  /* 0x0000001a2700720c */ /* 0x040fe40003f84070 */
[----:B------:R-:W-:Y:S01]  /*2c90*/  ISETP.GE.AND P5, PT, R30, RZ, PT ;  /* 0x000000ff1e00720c */ /* 0x000fe20003fa6270 */
[----:B------:R-:W-:Y:S01]  /*2ca0*/  @!P0 IMAD.MOV R20, RZ, RZ, -R20 ;  /* 0x000000ffff148224 */ /* 0x000fe200078e0a14 */
[----:B------:R-:W-:-:S03]  /*2cb0*/  ISETP.GT.U32.AND P0, PT, R39, R24, PT ;  /* 0x000000182700720c */ /* 0x000fc60003f04070 */
[----:B------:R-:W-:Y:S01]  /*2cc0*/  @!P6 IMAD.IADD R25, R25, 0x1, -R39 ;  /* 0x000000011919e824 */ /* 0x000fe200078e0a27 */
[----:B------:R-:W-:-:S05]  /*2cd0*/  IABS R30, R56 ;  /* 0x00000038001e7213 */ /* 0x000fca0000000000 */
[----:B------:R-:W-:Y:S01]  /*2ce0*/  @!P4 IMAD.IADD R26, R26, 0x1, -R39 ;  /* 0x000000011a1ac824 */ /* 0x000fe200078e0a27 */
[----:B------:R-:W-:Y:S01]  /*2cf0*/  ISETP.GT.U32.AND P4, PT, R39, R25, PT ;  /* 0x000000192700720c */ /* 0x000fe20003f84070 */
[----:B------:R-:W-:Y:S02]  /*2d00*/  IMAD.MOV.U32 R28, RZ, RZ, R30 ;  /* 0x000000ffff1c7224 */ /* 0x000fe400078e001e */
[----:B------:R-:W-:-:S04]  /*2d10*/  IMAD.HI.U32 R30, R41, R27, RZ ;  /* 0x0000001b291e7227 */ /* 0x000fc800078e00ff */
[----:B------:R-:W-:Y:S02]  /*2d20*/  IMAD.MOV R30, RZ, RZ, -R30 ;  /* 0x000000ffff1e7224 */ /* 0x000fe400078e0a1e */
[----:B------:R-:W-:Y:S01]  /*2d30*/  @!P0 IMAD.IADD R24, R24, 0x1, -R39 ;  /* 0x0000000118188824 */ /* 0x000fe200078e0a27 */
[----:B------:R-:W-:Y:S01]  /*2d40*/  ISETP.GE.AND P0, PT, R42, RZ, PT ;  /* 0x000000ff2a00720c */ /* 0x000fe20003f06270 */
[----:B------:R-:W-:Y:S02]  /*2d50*/  IMAD R27, R39, R30, R27 ;  /* 0x0000001e271b7224 */ /* 0x000fe400078e021b */
[----:B------:R-:W-:Y:S02]  /*2d60*/  IMAD.MOV.U32 R42, RZ, RZ, R43 ;  /* 0x000000ffff2a7224 */ /* 0x000fe400078e002b */
[----:B------:R-:W-:Y:S01]  /*2d70*/  @!P4 IMAD.IADD R25, R25, 0x1, -R39 ;  /* 0x000000011919c824 */ /* 0x000fe200078e0a27 */
[----:B------:R-:W-:Y:S01]  /*2d80*/  ISETP.GE.AND P4, PT, R56, RZ, PT ;  /* 0x000000ff3800720c */ /* 0x000fe20003f86270 */
[----:B------:R-:W4:Y:S01]  /*2d90*/  LDL.LU R43, [R1+0xa8] ;  /* 0x0000a800012b7983 */ /* 0x000f220000300800 */
[----:B------:R-:W-:-:S03]  /*2da0*/  ISETP.GT.U32.AND P6, PT, R39, R27, PT ;  /* 0x0000001b2700720c */ /* 0x000fc60003fc4070 */
[----:B------:R-:W4:Y:S01]  /*2db0*/  LDL.LU R56, [R1+0xac] ;  /* 0x0000ac0001387983 */ /* 0x000f220000300800 */
[----:B------:R-:W-:Y:S01]  /*2dc0*/  IMAD.HI.U32 R31, R41, R28, RZ ;  /* 0x0000001c291f7227 */ /* 0x000fe200078e00ff */
[----:B------:R-:W-:-:S03]  /*2dd0*/  IABS R29, R57 ;  /* 0x00000039001d7213 */ /* 0x000fc60000000000 */
[----:B------:R-:W-:-:S04]  /*2de0*/  IMAD.MOV R31, RZ, RZ, -R31 ;  /* 0x000000ffff1f7224 */ /* 0x000fc800078e0a1f */
[----:B------:R-:W-:Y:S02]  /*2df0*/  IMAD R28, R39, R31, R28 ;  /* 0x0000001f271c7224 */ /* 0x000fe400078e021c */
[----:B------:R-:W-:Y:S01]  /*2e00*/  IMAD.HI.U32 R31, R41, R29, RZ ;  /* 0x0000001d291f7227 */ /* 0x000fe200078e00ff */
[----:B------:R-:W-:-:S03]  /*2e10*/  IABS R34, R40 ;  /* 0x0000002800227213 */ /* 0x000fc60000000000 */
[----:B------:R-:W-:Y:S01]  /*2e20*/  @!P6 IMAD.IADD R27, R27, 0x1, -R39 ;  /* 0x000000011b1be824 */ /* 0x000fe200078e0a27 */
[----:B------:R-:W-:Y:S01]  /*2e30*/  ISETP.GT.U32.AND P6, PT, R39, R26, PT ;  /* 0x0000001a2700720c */ /* 0x000fe20003fc4070 */
[----:B------:R-:W-:Y:S02]  /*2e40*/  IMAD.MOV R31, RZ, RZ, -R31 ;  /* 0x000000ffff1f7224 */ /* 0x000fe400078e0a1f */
[----:B------:R-:W-:Y:S01]  /*2e50*/  @!P3 IMAD.MOV R22, RZ, RZ, -R22 ;  /* 0x000000ffff16b224 */ /* 0x000fe200078e0a16 */
[----:B------:R-:W-:Y:S01]  /*2e60*/  ISETP.GE.AND P3, PT, R35, RZ, PT ;  /* 0x000000ff2300720c */ /* 0x000fe20003f66270 */
[----:B------:R-:W-:Y:S02]  /*2e70*/  IMAD R29, R39, R31, R29 ;  /* 0x0000001f271d7224 */ /* 0x000fe400078e021d */
[----:B------:R-:W-:-:S04]  /*2e80*/  IMAD.HI.U32 R31, R41, R34, RZ ;  /* 0x00000022291f7227 */ /* 0x000fc800078e00ff */
[----:B------:R-:W-:Y:S02]  /*2e90*/  IMAD.MOV R31, RZ, RZ, -R31 ;  /* 0x000000ffff1f7224 */ /* 0x000fe400078e0a1f */
[----:B------:R-:W-:Y:S01]  /*2ea0*/  @!P1 IMAD.MOV R24, RZ, RZ, -R24 ;  /* 0x000000ffff189224 */ /* 0x000fe200078e0a18 */
[C---:B------:R-:W-:Y:S01]  /*2eb0*/  ISETP.GT.U32.AND P1, PT, R39.reuse, R28, PT ;  /* 0x0000001c2700720c */ /* 0x040fe20003f24070 */
[----:B------:R-:W-:Y:S02]  /*2ec0*/  @!P6 IMAD.IADD R26, R26, 0x1, -R39 ;  /* 0x000000011a1ae824 */ /* 0x000fe400078e0a27 */
[----:B------:R-:W-:Y:S02]  /*2ed0*/  IMAD R34, R39, R31, R34 ;  /* 0x0000001f27227224 */ /* 0x000fe400078e0222 */
[----:B------:R-:W-:-:S03]  /*2ee0*/  @!P3 IMAD.MOV R26, RZ, RZ, -R26 ;  /* 0x000000ffff1ab224 */ /* 0x000fc600078e0a1a */
[----:B------:R-:W-:-:S05]  /*2ef0*/  ISETP.GT.U32.AND P3, PT, R39, R34, PT ;  /* 0x000000222700720c */ /* 0x000fca0003f64070 */
[----:B------:R-:W-:Y:S01]  /*2f00*/  @!P1 IMAD.IADD R28, R28, 0x1, -R39 ;  /* 0x000000011c1c9824 */ /* 0x000fe200078e0a27 */
[----:B------:R-:W-:Y:S02]  /*2f10*/  ISETP.GE.AND P1, PT, R57, RZ, PT ;  /* 0x000000ff3900720c */ /* 0x000fe40003f26270 */
[----:B------:R-:W4:Y:S01]  /*2f20*/  LDL.LU R57, [R1+0xe0] ;  /* 0x0000e00001397983 */ /* 0x000f220000300800 */
[----:B------:R-:W-:-:S04]  /*2f30*/  IABS R35, R58 ;  /* 0x0000003a00237213 */ /* 0x000fc80000000000 */
[----:B------:R-:W-:Y:S01]  /*2f40*/  @!P3 IMAD.IADD R34, R34, 0x1, -R39 ;  /* 0x000000012222b824 */ /* 0x000fe200078e0a27 */
[----:B------:R-:W-:Y:S02]  /*2f50*/  ISETP.GE.AND P3, PT, R58, RZ, PT ;  /* 0x000000ff3a00720c */ /* 0x000fe40003f66270 */
[----:B------:R-:W4:Y:S01]  /*2f60*/  LDL.LU R58, [R1+0xe4] ;  /* 0x0000e400013a7983 */ /* 0x000f220000300800 */
[----:B------:R-:W-:Y:S01]  /*2f70*/  @!P5 IMAD.MOV R23, RZ, RZ, -R23 ;  /* 0x000000ffff17d224 */ /* 0x000fe200078e0a17 */
[C---:B------:R-:W-:Y:S02]  /*2f80*/  ISETP.GT.U32.AND P5, PT, R39.reuse, R27, PT ;  /* 0x0000001b2700720c */ /* 0x040fe40003fa4070 */
[----:B------:R-:W-:Y:S01]  /*2f90*/  ISETP.GT.U32.AND P6, PT, R39, R29, PT ;  /* 0x0000001d2700720c */ /* 0x000fe20003fc4070 */
[----:B------:R-:W-:Y:S01]  /*2fa0*/  IMAD.HI.U32 R33, R41, R35, RZ ;  /* 0x0000002329217227 */ /* 0x000fe200078e00ff */
[----:B------:R-:W-:Y:S01]  /*2fb0*/  IABS R36, R42 ;  /* 0x0000002a00247213 */ /* 0x000fe20000000000 */
[----:B------:R-:W4:Y:S02]  /*2fc0*/  LDL.LU R49, [R1+0xe8] ;  /* 0x0000e80001317983 */ /* 0x000f240000300800 */
[----:B------:R-:W-:-:S02]  /*2fd0*/  @!P2 IMAD.MOV R25, RZ, RZ, -R25 ;  /* 0x000000ffff19a224 */ /* 0x000fc400078e0a19 */
[----:B------:R-:W4:Y:S04]  /*2fe0*/  LDL.LU R48, [R1+0xec] ;  /* 0x0000ec0001307983 */ /* 0x000f280000300800 */
[--C-:B------:R-:W-:Y:S02]  /*2ff0*/  @!P5 IMAD.IADD R27, R27, 0x1, -R39.reuse ;  /* 0x000000011b1bd824 */ /* 0x100fe400078e0a27 */
[----:B------:R-:W-:Y:S01]  /*3000*/  @!P6 IMAD.IADD R29, R29, 0x1, -R39 ;  /* 0x000000011d1de824 */ /* 0x000fe200078e0a27 */
[----:B------:R-:W-:Y:S01]  /*3010*/  ISETP.GT.U32.AND P6, PT, R39, R28, PT ;  /* 0x0000001c2700720c */ /* 0x000fe20003fc4070 */
[----:B------:R-:W-:-:S12]  /*3020*/  @!P0 IMAD.MOV R27, RZ, RZ, -R27 ;  /* 0x000000ffff1b8224 */ /* 0x000fd800078e0a1b */
[----:B------:R-:W-:Y:S01]  /*3030*/  @!P6 IMAD.IADD R28, R28, 0x1, -R39 ;  /* 0x000000011c1ce824 */ /* 0x000fe200078e0a27 */
[----:B------:R1:W-:Y:S03]  /*3040*/  STL [R1+0xc00], R2 ;  /* 0x000c000201007387 */ /* 0x0003e60000100800 */
[----:B------:R-:W-:Y:S01]  /*3050*/  @!P4 IMAD.MOV R28, RZ, RZ, -R28 ;  /* 0x000000ffff1cc224 */ /* 0x000fe200078e0a1c */
[----:B0-----:R-:W4:Y:S01]  /*3060*/  LDL.LU R3, [R1+0xf0] ;  /* 0x0000f00001037983 */ /* 0x001f220000300800 */
[----:B--2---:R-:W-:-:S05]  /*3070*/  IABS R32, R38 ;  /* 0x0000002600207213 */ /* 0x004fca0000000000 */
[----:B------:R-:W-:-:S04]  /*3080*/  IMAD.HI.U32 R30, R41, R32, RZ ;  /* 0x00000020291e7227 */ /* 0x000fc800078e00ff */
[----:B------:R-:W-:-:S04]  /*3090*/  IMAD.MOV R30, RZ, RZ, -R30 ;  /* 0x000000ffff1e7224 */ /* 0x000fc800078e0a1e */
[----:B------:R-:W-:-:S05]  /*30a0*/  IMAD R32, R39, R30, R32 ;  /* 0x0000001e27207224 */ /* 0x000fca00078e0220 */
[----:B------:R-:W-:Y:S01]  /*30b0*/  ISETP.GT.U32.AND P5, PT, R39, R32, PT ;  /* 0x000000202700720c */ /* 0x000fe20003fa4070 */
[----:B------:R-:W-:-:S04]  /*30c0*/  IMAD.MOV R30, RZ, RZ, -R33 ;  /* 0x000000ffff1e7224 */ /* 0x000fc800078e0a21 */
[----:B------:R-:W-:Y:S02]  /*30d0*/  IMAD R35, R39, R30, R35 ;  /* 0x0000001e27237224 */ /* 0x000fe400078e0223 */
[----:B------:R-:W-:Y:S01]  /*30e0*/  IMAD.HI.U32 R30, R41, R36, RZ ;  /* 0x00000024291e7227 */ /* 0x000fe200078e00ff */
[----:B---3--:R-:W-:-:S05]  /*30f0*/  IABS R37, R47 ;  /* 0x0000002f00257213 */ /* 0x008fca0000000000 */
[----:B------:R-:W-:Y:S02]  /*3100*/  @!P5 IMAD.IADD R32, R32, 0x1, -R39 ;  /* 0x000000012020d824 */ /* 0x000fe400078e0a27 */
[----:B------:R-:W-:-:S03]  /*3110*/  IMAD.MOV R30, RZ, RZ, -R30 ;  /* 0x000000ffff1e7224 */ /* 0x000fc600078e0a1e */
[C---:B------:R-:W-:Y:S01]  /*3120*/  ISETP.GT.U32.AND P2, PT, R39.reuse, R32, PT ;  /* 0x000000202700720c */ /* 0x040fe20003f44070 */
[C---:B------:R-:W-:Y:S01]  /*3130*/  IMAD R36, R39.reuse, R30, R36 ;  /* 0x0000001e27247224 */ /* 0x040fe200078e0224 */
[----:B------:R-:W-:Y:S01]  /*3140*/  ISETP.GT.U32.AND P0, PT, R39, R35, PT ;  /* 0x000000232700720c */ /* 0x000fe20003f04070 */
[----:B------:R-:W-:Y:S01]  /*3150*/  IMAD.HI.U32 R30, R41, R37, RZ ;  /* 0x00000025291e7227 */ /* 0x000fe200078e00ff */
[----:B------:R-:W-:-:S03]  /*3160*/  ISETP.GE.AND P6, PT, R38, RZ, PT ;  /* 0x000000ff2600720c */ /* 0x000fc60003fc6270 */
[----:B------:R-:W-:-:S04]  /*3170*/  IMAD.MOV R30, RZ, RZ, -R30 ;  /* 0x000000ffff1e7224 */ /* 0x000fc800078e0a1e */
[----:B------:R-:W-:Y:S02]  /*3180*/  IMAD R37, R39, R30, R37 ;  /* 0x0000001e27257224 */ /* 0x000fe400078e0225 */
[--C-:B------:R-:W-:Y:S02]  /*3190*/  @!P2 IMAD.IADD R32, R32, 0x1, -R39.reuse ;  /* 0x000000012020a824 */ /* 0x100fe400078e0a27 */
[----:B------:R-:W-:Y:S01]  /*31a0*/  @!P0 IMAD.IADD R35, R35, 0x1, -R39 ;  /* 0x0000000123238824 */ /* 0x000fe200078e0a27 */
[----:B------:R-:W-:Y:S01]  /*31b0*/  ISETP.GE.AND P0, PT, R42, RZ, PT ;  /* 0x000000ff2a00720c */ /* 0x000fe20003f06270 */
[----:B------:R-:W-:Y:S01]  /*31c0*/  @!P6 IMAD.MOV R32, RZ, RZ, -R32 ;  /* 0x000000ffff20e224 */ /* 0x000fe200078e0a20 */
[C---:B------:R-:W-:Y:S02]  /*31d0*/  ISETP.GT.U32.AND P6, PT, R39.reuse, R37, PT ;  /* 0x000000252700720c */ /* 0x040fe40003fc4070 */
[----:B----4-:R-:W-:Y:S02]  /*31e0*/  IABS R31, R56 ;  /* 0x00000038001f7213 */ /* 0x010fe40000000000 */
[----:B------:R-:W-:-:S03]  /*31f0*/  ISETP.GT.U32.AND P2, PT, R39, R36, PT ;  /* 0x000000242700720c */ /* 0x000fc60003f44070 */
[----:B------:R-:W-:-:S04]  /*3200*/  IMAD.HI.U32 R42, R41, R31, RZ ;  /* 0x0000001f292a7227 */ /* 0x000fc800078e00ff */
[----:B------:R-:W-:-:S04]  /*3210*/  IMAD.MOV R42, RZ, RZ, -R42 ;  /* 0x000000ffff2a7224 */ /* 0x000fc800078e0a2a */
[----:B------:R-:W-:Y:S01]  /*3220*/  IMAD R31, R39, R42, R31 ;  /* 0x0000002a271f7224 */ /* 0x000fe200078e021f */
[----:B------:R-:W-:Y:S01]  /*3230*/  IABS R38, R43 ;  /* 0x0000002b00267213 */ /* 0x000fe20000000000 */
[----:B------:R-:W-:-:S03]  /*3240*/  @!P6 IMAD.IADD R37, R37, 0x1, -R39 ;  /* 0x000000012525e824 */ /* 0x000fc600078e0a27 */
[C---:B------:R-:W-:Y:S01]  /*3250*/  ISETP.GT.U32.AND P6, PT, R39.reuse, R31, PT ;  /* 0x0000001f2700720c */ /* 0x040fe20003fc4070 */
[----:B------:R-:W-:Y:S01]  /*3260*/  @!P2 IMAD.IADD R36, R36, 0x1, -R39 ;  /* 0x000000012424a824 */ /* 0x000fe200078e0a27 */
[----:B------:R-:W-:Y:S01]  /*3270*/  ISETP.GT.U32.AND P2, PT, R39, R34, PT ;  /* 0x000000222700720c */ /* 0x000fe20003f44070 */
[----:B------:R-:W-:-:S04]  /*3280*/  IMAD.HI.U32 R33, R41, R38, RZ ;  /* 0x0000002629217227 */ /* 0x000fc800078e00ff */
[----:B------:R-:W-:-:S04]  /*3290*/  IMAD.MOV R33, RZ, RZ, -R33 ;  /* 0x000000ffff217224 */ /* 0x000fc800078e0a21 */
[----:B------:R-:W-:Y:S02]  /*32a0*/  IMAD R38, R39, R33, R38 ;  /* 0x0000002127267224 */ /* 0x000fe400078e0226 */
[--C-:B------:R-:W-:Y:S01]  /*32b0*/  @!P6 IMAD.IADD R31, R31, 0x1, -R39.reuse ;  /* 0x000000011f1fe824 */ /* 0x100fe200078e0a27 */
[C---:B------:R-:W-:Y:S01]  /*32c0*/  ISETP.GT.U32.AND P5, PT, R39.reuse, R29, PT ;  /* 0x0000001d2700720c */ /* 0x040fe20003fa4070 */
[----:B------:R-:W-:Y:S01]  /*32d0*/  @!P2 IMAD.IADD R34, R34, 0x1, -R39 ;  /* 0x000000012222a824 */ /* 0x000fe200078e0a27 */
[C---:B------:R-:W-:Y:S02]  /*32e0*/  ISETP.GT.U32.AND P4, PT, R39.reuse, R35, PT ;  /* 0x000000232700720c */ /* 0x040fe40003f84070 */
[C---:B------:R-:W-:Y:S02]  /*32f0*/  ISETP.GT.U32.AND P2, PT, R39.reuse, R38, PT ;  /* 0x000000262700720c */ /* 0x040fe40003f44070 */
[----:B------:R-:W-:Y:S02]  /*3300*/  ISETP.GT.U32.AND P6, PT, R39, R31, PT ;  /* 0x0000001f2700720c */ /* 0x000fe40003fc4070 */
[----:B------:R-:W-:-:S05]  /*3310*/  IABS R30, R57 ;  /* 0x00000039001e7213 */ /* 0x000fca0000000000 */
[--C-:B------:R-:W-:Y:S01]  /*3320*/  @!P5 IMAD.IADD R29, R29, 0x1, -R39.reuse ;  /* 0x000000011d1dd824 */ /* 0x100fe200078e0a27 */
[----:B------:R-:W-:Y:S01]  /*3330*/  ISETP.GE.AND P5, PT, R40, RZ, PT ;  /* 0x000000ff2800720c */ /* 0x000fe20003fa6270 */
[--C-:B------:R-:W-:Y:S01]  /*3340*/  @!P4 IMAD.IADD R35, R35, 0x1, -R39.reuse ;  /* 0x000000012323c824 */ /* 0x100fe200078e0a27 */
[----:B------:R-:W-:Y:S01]  /*3350*/  ISETP.GE.AND P4, PT, R47, RZ, PT ;  /* 0x000000ff2f00720c */ /* 0x000fe20003f86270 */
[--C-:B------:R-:W-:Y:S01]  /*3360*/  @!P2 IMAD.IADD R38, R38, 0x1, -R39.reuse ;  /* 0x000000012626a824 */ /* 0x100fe200078e0a27 */
[----:B------:R-:W-:Y:S01]  /*3370*/  ISETP.GE.AND P2, PT, R56, RZ, PT ;  /* 0x000000ff3800720c */ /* 0x000fe20003f46270 */
[----:B------:R-:W-:Y:S01]  /*3380*/  IMAD.MOV.U32 R40, RZ, RZ, R30 ;  /* 0x000000ffff287224 */ /* 0x000fe200078e001e */
[----:B------:R-:W2:Y:S01]  /*3390*/  LDL.LU R47, [R1+0xf4] ;  /* 0x0000f400012f7983 */ /* 0x000ea20000300800 */
[----:B------:R-:W-:Y:S01]  /*33a0*/  @!P6 IMAD.IADD R31, R31, 0x1, -R39 ;  /* 0x000000011f1fe824 */ /* 0x000fe200078e0a27 */
[----:B------:R-:W-:Y:S02]  /*33b0*/  IABS R30, R58 ;  /* 0x0000003a001e7213 */ /* 0x000fe40000000000 */
[----:B------:R-:W-:Y:S01]  /*33c0*/  ISETP.GE.AND P6, PT, R58, RZ, PT ;  /* 0x000000ff3a00720c */ /* 0x000fe20003fc6270 */
[----:B------:R-:W3:Y:S04]  /*33d0*/  LDL.LU R56, [R1+0xf8] ;  /* 0x0000f80001387983 */ /* 0x000ee80000300800 */
[----:B------:R-:W4:Y:S01]  /*33e0*/  LDL.LU R58, [R1+0xfc] ;  /* 0x0000fc00013a7983 */ /* 0x000f220000300800 */
[----:B------:R-:W-:Y:S01]  /*33f0*/  @!P1 IMAD.MOV R29, RZ, RZ, -R29 ;  /* 0x000000ffff1d9224 */ /* 0x000fe200078e0a1d */
[C---:B------:R-:W-:Y:S01]  /*3400*/  ISETP.GT.U32.AND P1, PT, R39.reuse, R36, PT ;  /* 0x000000242700720c */ /* 0x040fe20003f24070 */
[----:B------:R-:W-:Y:S01]  /*3410*/  @!P5 IMAD.MOV R34, RZ, RZ, -R34 ;  /* 0x000000ffff22d224 */ /* 0x000fe200078e0a22 */
[----:B------:R-:W-:Y:S01]  /*3420*/  ISETP.GT.U32.AND P5, PT, R39, R37, PT ;  /* 0x000000252700720c */ /* 0x000fe20003fa4070 */
[----:B------:R-:W-:Y:S01]  /*3430*/  IMAD.HI.U32 R33, R41, R40, RZ ;  /* 0x0000002829217227 */ /* 0x000fe200078e00ff */
[----:B------:R-:W-:-:S03]  /*3440*/  IABS R42, R2 ;  /* 0x00000002002a7213 */ /* 0x000fc60000000000 */
[----:B------:R-:W-:-:S06]  /*3450*/  IMAD.MOV R33, RZ, RZ, -R33 ;  /* 0x000000ffff217224 */ /* 0x000fcc00078e0a21 */
[----:B------:R-:W-:Y:S01]  /*3460*/  @!P1 IMAD.IADD R36, R36, 0x1, -R39 ;  /* 0x0000000124249824 */ /* 0x000fe200078e0a27 */
[----:B------:R-:W-:Y:S01]  /*3470*/  ISETP.GE.AND P1, PT, R43, RZ, PT ;  /* 0x000000ff2b00720c */ /* 0x000fe20003f26270 */
[----:B------:R-:W-:-:S04]  /*3480*/  IMAD.HI.U32 R43, R41, R30, RZ ;  /* 0x0000001e292b7227 */ /* 0x000fc800078e00ff */
[----:B------:R-:W-:Y:S02]  /*3490*/  IMAD.MOV R43, RZ, RZ, -R43 ;  /* 0x000000ffff2b7224 */ /* 0x000fe400078e0a2b */
[C---:B------:R-:W-:Y:S02]  /*34a0*/  IMAD R40, R39.reuse, R33, R40 ;  /* 0x0000002127287224 */ /* 0x040fe400078e0228 */
[C---:B------:R-:W-:Y:S02]  /*34b0*/  IMAD R30, R39.reuse, R43, R30 ;  /* 0x0000002b271e7224 */ /* 0x040fe400078e021e */
[----:B------:R-:W-:Y:S02]  /*34c0*/  IMAD.MOV.U32 R33, RZ, RZ, R42 ;  /* 0x000000ffff217224 */ /* 0x000fe400078e002a */
[----:B------:R-:W-:Y:S01]  /*34d0*/  @!P0 IMAD.MOV R36, RZ, RZ, -R36 ;  /* 0x000000ffff248224 */ /* 0x000fe200078e0a24 */
[----:B------:R-:W-:Y:S01]  /*34e0*/  ISETP.GT.U32.AND P0, PT, R39, R40, PT ;  /* 0x000000282700720c */ /* 0x000fe20003f04070 */
[----:B------:R-:W-:Y:S01]  /*34f0*/  @!P5 IMAD.IADD R37, R37, 0x1, -R39 ;  /* 0x000000012525d824 */ /* 0x000fe200078e0a27 */
[----:B------:R-:W-:Y:S01]  /*3500*/  IABS R44, R49 ;  /* 0x00000031002c7213 */ /* 0x000fe20000000000 */
[----:B------:R-:W0:Y:S01]  /*3510*/  I2F.RP R45, R33 ;  /* 0x00000021002d7306 */ /* 0x000e220000209400 */
[----:B------:R-:W-:-:S03]  /*3520*/  ISETP.GT.U32.AND P5, PT, R39, R30, PT ;  /* 0x0000001e2700720c */ /* 0x000fc60003fa4070 */
[----:B------:R-:W-:-:S04]  /*3530*/  IMAD.HI.U32 R43, R41, R44, RZ ;  /* 0x0000002c292b7227 */ /* 0x000fc800078e00ff */
[----:B------:R-:W-:Y:S02]  /*3540*/  IMAD.MOV R43, RZ, RZ, -R43 ;  /* 0x000000ffff2b7224 */ /* 0x000fe400078e0a2b */
[----:B------:R-:W-:Y:S01]  /*3550*/  @!P3 IMAD.MOV R35, RZ, RZ, -R35 ;  /* 0x000000ffff23b224 */ /* 0x000fe200078e0a23 */
[C---:B------:R-:W-:Y:S01]  /*3560*/  ISETP.GT.U32.AND P3, PT, R39.reuse, R38, PT ;  /* 0x000000262700720c */ /* 0x040fe20003f64070 */
[--C-:B------:R-:W-:Y:S02]  /*3570*/  @!P0 IMAD.IADD R40, R40, 0x1, -R39.reuse ;  /* 0x0000000128288824 */ /* 0x100fe400078e0a27 */
[C---:B------:R-:W-:Y:S02]  /*3580*/  IMAD R44, R39.reuse, R43, R44 ;  /* 0x0000002b272c7224 */ /* 0x040fe400078e022c */
[----:B------:R-:W-:Y:S01]  /*3590*/  @!P5 IMAD.IADD R30, R30, 0x1, -R39 ;  /* 0x000000011e1ed824 */ /* 0x000fe200078e0a27 */
[----:B0-----:R-:W0:Y:S01]  /*35a0*/  MUFU.RCP R45, R45 ;  /* 0x0000002d002d7308 */ /* 0x001e220000001000 */
[----:B------:R-:W-:Y:S01]  /*35b0*/  @!P4 IMAD.MOV R37, RZ, RZ, -R37 ;  /* 0x000000ffff25c224 */ /* 0x000fe200078e0a25 */
[----:B------:R-:W-:-:S02]  /*35c0*/  ISETP.GT.U32.AND P5, PT, R39, R40, PT ;  /* 0x000000282700720c */ /* 0x000fc40003fa4070 */
[C---:B------:R-:W-:Y:S02]  /*35d0*/  ISETP.GT.U32.AND P0, PT, R39.reuse, R44, PT ;  /* 0x0000002c2700720c */ /* 0x040fe40003f04070 */
[----:B------:R-:W-:Y:S02]  /*35e0*/  ISETP.GT.U32.AND P4, PT, R39, R30, PT ;  /* 0x0000001e2700720c */ /* 0x000fe40003f84070 */
[----:B------:R-:W-:Y:S01]  /*35f0*/  IABS R42, R48 ;  /* 0x00000030002a7213 */ /* 0x000fe20000000000 */
[----:B------:R-:W-:Y:S01]  /*3600*/  @!P3 IMAD.IADD R38, R38, 0x1, -R39 ;  /* 0x000000012626b824 */ /* 0x000fe200078e0a27 */
[----:B------:R-:W-:Y:S01]  /*3610*/  ISETP.GE.AND P3, PT, R57, RZ, PT ;  /* 0x000000ff3900720c */ /* 0x000fe20003f66270 */
[----:B-1----:R-:W-:Y:S01]  /*3620*/  IMAD.MOV.U32 R0, RZ, RZ, R31 ;  /* 0x000000ffff007224 */ /* 0x002fe200078e001f */
[----:B------:R-:W-:Y:S01]  /*3630*/  IABS R43, R3 ;  /* 0x00000003002b7213 */ /* 0x000fe20000000000 */
[----:B------:R-:W-:Y:S01]  /*3640*/  IMAD.HI.U32 R46, R41, R42, RZ ;  /* 0x0000002a292e7227 */ /* 0x000fe200078e00ff */
[----:B------:R-:W3:Y:S03]  /*3650*/  LDL.LU R57, [R1+0x120] ;  /* 0x0001200001397983 */ /* 0x000ee60000300800 */
[----:B------:R-:W-:-:S02]  /*3660*/  IMAD.MOV R46, RZ, RZ, -R46 ;  /* 0x000000ffff2e7224 */ /* 0x000fc400078e0a2e */
[----:B------:R-:W-:Y:S02]  /*3670*/  @!P2 IMAD.MOV R0, RZ, RZ, -R0 ;  /* 0x000000ffff00a224 */ /* 0x000fe400078e0a00 */
[--C-:B------:R-:W-:Y:S02]  /*3680*/  @!P5 IMAD.IADD R40, R40, 0x1, -R39.reuse ;  /* 0x000000012828d824 */ /* 0x100fe400078e0a27 */
[--C-:B------:R-:W-:Y:S02]  /*3690*/  @!P0 IMAD.IADD R44, R44, 0x1, -R39.reuse ;  /* 0x000000012c2c8824 */ /* 0x100fe400078e0a27 */
[----:B------:R-:W-:Y:S01]  /*36a0*/  @!P4 IMAD.IADD R30, R30, 0x1, -R39 ;  /* 0x000000011e1ec824 */ /* 0x000fe200078e0a27 */
[----:B------:R1:W-:Y:S01]  /*36b0*/  STL [R1+0x24], R0 ;  /* 0x0000240001007387 */ /* 0x0003e20000100800 */
[----:B------:R-:W-:Y:S02]  /*36c0*/  IMAD R42, R39, R46, R42 ;  /* 0x0000002e272a7224 */ /* 0x000fe400078e022a */
[----:B0-----:R-:W-:-:S02]  /*36d0*/  VIADD R46, R45, 0xffffffe ;  /* 0x0ffffffe2d2e7836 */ /* 0x001fc40000000000 */
[----:B------:R-:W-:Y:S01]  /*36e0*/  IMAD.HI.U32 R45, R41, R43, RZ ;  /* 0x0000002b292d7227 */ /* 0x000fe200078e00ff */
[----:B------:R-:W-:-:S03]  /*36f0*/  ISETP.GT.U32.AND P0, PT, R39, R44, PT ;  /* 0x0000002c2700720c */ /* 0x000fc60003f04070 */
[----:B------:R-:W-:Y:S02]  /*3700*/  IMAD.MOV.U32 R2, RZ, RZ, R30 ;  /* 0x000000ffff027224 */ /* 0x000fe400078e001e */
[----:B-1----:R-:W-:Y:S02]  /*3710*/  IMAD.MOV.U32 R0, RZ, RZ, R40 ;  /* 0x000000ffff007224 */ /* 0x002fe400078e0028 */
[----:B------:R-:W-:Y:S01]  /*3720*/  @!P1 IMAD.MOV R38, RZ, RZ, -R38 ;  /* 0x000000ffff269224 */ /* 0x000fe200078e0a26 */
[----:B------:R-:W-:Y:S01]  /*3730*/  ISETP.GT.U32.AND P1, PT, R39, R42, PT ;  /* 0x0000002a2700720c */ /* 0x000fe20003f24070 */
[----:B------:R-:W-:Y:S02]  /*3740*/  IMAD.MOV R45, RZ, RZ, -R45 ;  /* 0x000000ffff2d7224 */ /* 0x000fe400078e0a2d */
[----:B------:R-:W-:Y:S02]  /*3750*/  @!P3 IMAD.MOV R0, RZ, RZ, -R0 ;  /* 0x000000ffff00b224 */ /* 0x000fe400078e0a00 */
[----:B------:R-:W-:-:S02]  /*3760*/  @!P6 IMAD.MOV R2, RZ, RZ, -R2 ;  /* 0x000000ffff02e224 */ /* 0x000fc400078e0a02 */
[----:B------:R-:W-:Y:S01]  /*3770*/  IMAD R40, R39, R45, R43 ;  /* 0x0000002d27287224 */ /* 0x000fe200078e022b */
[----:B------:R0:W-:Y:S01]  /*3780*/  STL [R1+0x28], R0 ;  /* 0x0000280001007387 */ /* 0x0001e20000100800 */
[----:B------:R-:W-:-:S03]  /*3790*/  ISETP.GE.AND P2, PT, R49, RZ, PT ;  /* 0x000000ff3100720c */ /* 0x000fc60003f46270 */
[----:B------:R-:W-:Y:S01]  /*37a0*/  STL [R1+0x2c], R2 ;  /* 0x00002c0201007387 */ /* 0x000fe20000100800 */
[--C-:B------:R-:W-:Y:S02]  /*37b0*/  @!P0 IMAD.IADD R44, R44, 0x1, -R39.reuse ;  /* 0x000000012c2c8824 */ /* 0x100fe400078e0a27 */
[----:B------:R-:W-:Y:S02]  /*37c0*/  @!P1 IMAD.IADD R42, R42, 0x1, -R39 ;  /* 0x000000012a2a9824 */ /* 0x000fe400078e0a27 */
[----:B0-----:R-:W-:-:S03]  /*37d0*/  IMAD.MOV.U32 R0, RZ, RZ, R44 ;  /* 0x000000ffff007224 */ /* 0x001fc600078e002c */
[----:B------:R-:W-:Y:S02]  /*37e0*/  ISETP.GT.U32.AND P1, PT, R39, R42, PT ;  /* 0x0000002a2700720c */ /* 0x000fe40003f24070 */
[----:B------:R-:W-:Y:S01]  /*37f0*/  @!P2 IMAD.MOV R0, RZ, RZ, -R0 ;  /* 0x000000ffff00a224 */ /* 0x000fe200078e0a00 */
[----:B------:R-:W-:-:S10]  /*3800*/  ISETP.GE.AND P5, PT, R48, RZ, PT ;  /* 0x000000ff3000720c */ /* 0x000fd40003fa6270 */
[----:B------:R-:W-:Y:S01]  /*3810*/  @!P1 IMAD.IADD R42, R42, 0x1, -R39 ;  /* 0x000000012a2a9824 */ /* 0x000fe200078e0a27 */
[----:B------:R-:W-:Y:S02]  /*3820*/  ISETP.GE.AND P4, PT, R3, RZ, PT ;  /* 0x000000ff0300720c */ /* 0x000fe40003f86270 */
[----:B--2---:R-:W-:Y:S02]  /*3830*/  ISETP.GE.AND P3, PT, R47, RZ, PT ;  /* 0x000000ff2f00720c */ /* 0x004fe40003f66270 */
[----:B------:R-:W-:Y:S02]  /*3840*/  IABS R43, R47 ;  /* 0x0000002f002b7213 */ /* 0x000fe40000000000 */
[----:B----4-:R-:W-:Y:S02]  /*3850*/  ISETP.GE.AND P6, PT, R58, RZ, PT ;  /* 0x000000ff3a00720c */ /* 0x010fe40003fc6270 */
[----:B------:R-:W-:Y:S02]  /*3860*/  IABS R47, R58 ;  /* 0x0000003a002f7213 */ /* 0x000fe40000000000 */
[----:B------:R-:W2:Y:S04]  /*3870*/  LDL.LU R58, [R1+0x124] ;  /* 0x00012400013a7983 */ /* 0x000ea80000300800 */
[----:B------:R0:W-:Y:S04]  /*3880*/  STL [R1+0x30], R0 ;  /* 0x0000300001007387 */ /* 0x0001e80000100800 */
[----:B------:R-:W4:Y:S04]  /*3890*/  LDL.LU R14, [R1+0x128] ;  /* 0x00012800010e7983 */ /* 0x000f280000300800 */
[----:B------:R-:W4:Y:S01]  /*38a0*/  LDL.LU R17, [R1+0x12c] ;  /* 0x00012c0001117983 */ /* 0x000f220000300800 */
[----:B0-----:R-:W-:-:S03]  /*38b0*/  IMAD.MOV.U32 R0, RZ, RZ, R42 ;  /* 0x000000ffff007224 */ /* 0x001fc600078e002a */
[----:B------:R-:W4:Y:S01]  /*38c0*/  LDL.LU R16, [R1+0x130] ;  /* 0x0001300001107983 */ /* 0x000f220000300800 */
[----:B------:R-:W-:-:S03]  /*38d0*/  @!P5 IMAD.MOV R0, RZ, RZ, -R0 ;  /* 0x000000ffff00d224 */ /* 0x000fc600078e0a00 */
[----:B------:R-:W4:Y:S04]  /*38e0*/  LDL.LU R15, [R1+0x134] ;  /* 0x00013400010f7983 */ /* 0x000f280000300800 */
[----:B------:R0:W-:Y:S04]  /*38f0*/  STL [R1+0x20], R0 ;  /* 0x0000200001007387 */ /* 0x0001e80000100800 */
[----:B------:R-:W4:Y:S04]  /*3900*/  LDL.LU R13, [R1+0x138] ;  /* 0x00013800010d7983 */ /* 0x000f280000300800 */
[----:B------:R-:W4:Y:S04]  /*3910*/  LDL.LU R12, [R1+0x13c] ;  /* 0x00013c00010c7983 */ /* 0x000f280000300800 */
[----:B------:R-:W4:Y:S04]  /*3920*/  LDL.LU R11, [R1+0x140] ;  /* 0x00014000010b7983 */ /* 0x000f280000300800 */
[----:B------:R-:W4:Y:S04]  /*3930*/  LDL.LU R9, [R1+0x144] ;  /* 0x0001440001097983 */ /* 0x000f280000300800 */
[----:B------:R-:W4:Y:S04]  /*3940*/  LDL.LU R59, [R1+0x148] ;  /* 0x00014800013b7983 */ /* 0x000f280000300800 */
[----:B------:R-:W4:Y:S04]  /*3950*/  LDL.LU R4, [R1+0x14c] ;  /* 0x00014c0001047983 */ /* 0x000f280000300800 */
[----:B0-----:R-:W4:Y:S04]  /*3960*/  LDL.LU R0, [R1+0x150] ;  /* 0x0001500001007983 */ /* 0x001f280000300800 */
[----:B------:R-:W4:Y:S04]  /*3970*/  LDL.LU R10, [R1+0x154] ;  /* 0x00015400010a7983 */ /* 0x000f280000300800 */
[----:B------:R-:W4:Y:S04]  /*3980*/  LDL R3, [R1+0x418] ;  /* 0x0004180001037983 */ /* 0x000f280000100800 */
[----:B------:R-:W4:Y:S04]  /*3990*/  LDL R8, [R1+0x8a0] ;  /* 0x0008a00001087983 */ /* 0x000f280000100800 */
[----:B------:R-:W4:Y:S04]  /*39a0*/  LDL R7, [R1+0x8b0] ;  /* 0x0008b00001077983 */ /* 0x000f280000100800 */
[----:B------:R-:W4:Y:S04]  /*39b0*/  LDL R6, [R1+0x928] ;  /* 0x0009280001067983 */ /* 0x000f280000100800 */
[----:B------:R-:W4:Y:S01]  /*39c0*/  LDL R5, [R1+0x5c8] ;  /* 0x0005c80001057983 */ /* 0x000f220000100800 */
[----:B------:R-:W-:Y:S01]  /*39d0*/  ISETP.GT.U32.AND P2, PT, R39, R40, PT ;  /* 0x000000282700720c */ /* 0x000fe20003f44070 */
[----:B------:R-:W-:Y:S01]  /*39e0*/  IMAD.HI.U32 R48, R41, R43, RZ ;  /* 0x0000002b29307227 */ /* 0x000fe200078e00ff */
[----:B---3--:R-:W-:-:S11]  /*39f0*/  IABS R45, R56 ;  /* 0x00000038002d7213 */ /* 0x008fd60000000000 */
[----:B------:R-:W-:-:S05]  /*3a00*/  @!P2 IMAD.IADD R40, R40, 0x1, -R39 ;  /* 0x000000012828a824 */ /* 0x000fca00078e0a27 */
[----:B------:R-:W-:Y:S01]  /*3a10*/  ISETP.GT.U32.AND P2, PT, R39, R40, PT ;  /* 0x000000282700720c */ /* 0x000fe20003f44070 */
[----:B------:R-:W-:Y:S01]  /*3a20*/  IMAD.HI.U32 R44, R41, R45, RZ ;  /* 0x0000002d292c7227 */ /* 0x000fe200078e00ff */
[----:B------:R-:W0:Y:S03]  /*3a30*/  F2I.FTZ.U32.TRUNC.NTZ R31, R46 ;  /* 0x0000002e001f7305 */ /* 0x000e26000021f000 */
[----:B------:R-:W-:Y:S02]  /*3a40*/  IMAD.MOV R48, RZ, RZ, -R48 ;  /* 0x000000ffff307224 */ /* 0x000fe400078e0a30 */
[----:B------:R-:W-:Y:S02]  /*3a50*/  IMAD.MOV R44, RZ, RZ, -R44 ;  /* 0x000000ffff2c7224 */ /* 0x000fe400078e0a2c */
[----:B------:R-:W-:-:S04]  /*3a60*/  IMAD R43, R39, R48, R43 ;  /* 0x00000030272b7224 */ /* 0x000fc800078e022b */
[----:B------:R-:W-:Y:S01]  /*3a70*/  @!P2 IMAD.IADD R40, R40, 0x1, -R39 ;  /* 0x000000012828a824 */ /* 0x000fe200078e0a27 */
[C---:B------:R-:W-:Y:S01]  /*3a80*/  ISETP.GT.U32.AND P2, PT, R39.reuse, R43, PT ;  /* 0x0000002b2700720c */ /* 0x040fe20003f44070 */
[----:B------:R-:W-:Y:S02]  /*3a90*/  IMAD R45, R39, R44, R45 ;  /* 0x0000002c272d7224 */ /* 0x000fe400078e022d */
[----:B------:R-:W-:-:S04]  /*3aa0*/  IMAD.MOV.U32 R2, RZ, RZ, R40 ;  /* 0x000000ffff027224 */ /* 0x000fc800078e0028 */
[----:B------:R-:W-:Y:S01]  /*3ab0*/  @!P4 IMAD.MOV R2, RZ, RZ, -R2 ;  /* 0x000000ffff02c224 */ /* 0x000fe200078e0a02 */
[----:B------:R-:W-:Y:S01]  /*3ac0*/  ISETP.GT.U32.AND P4, PT, R39, R45, PT ;  /* 0x0000002d2700720c */ /* 0x000fe20003f84070 */
[----:B0-----:R-:W-:-:S04]  /*3ad0*/  IMAD.MOV R30, RZ, RZ, -R31 ;  /* 0x000000ffff1e7224 */ /* 0x001fc800078e0a1f */
[----:B------:R-:W-:Y:S02]  /*3ae0*/  IMAD R46, R30, R33, RZ ;  /* 0x000000211e2e7224 */ /* 0x000fe400078e02ff */
[--C-:B------:R-:W-:Y:S02]  /*3af0*/  @!P2 IMAD.IADD R43, R43, 0x1, -R39.reuse ;  /* 0x000000012b2ba824 */ /* 0x100fe400078e0a27 */
[----:B------:R-:W-:Y:S01]  /*3b00*/  IMAD.MOV.U32 R30, RZ, RZ, RZ ;  /* 0x000000ffff1e7224 */ /* 0x000fe200078e00ff */
[----:B------:R-:W-:Y:S02]  /*3b10*/  IABS R49, R57 ;  /* 0x0000003900317213 */ /* 0x000fe40000000000 */
[----:B------:R-:W-:Y:S01]  /*3b20*/  ISETP.GT.U32.AND P2, PT, R39, R43, PT ;  /* 0x0000002b2700720c */ /* 0x000fe20003f44070 */
[----:B------:R-:W-:Y:S02]  /*3b30*/  @!P4 IMAD.IADD R45, R45, 0x1, -R39 ;  /* 0x000000012d2dc824 */ /* 0x000fe400078e0a27 */
[----:B------:R-:W-:-:S04]  /*3b40*/  IMAD.HI.U32 R46, R31, R46, R30 ;  /* 0x0000002e1f2e7227 */ /* 0x000fc800078e001e */
[----:B------:R-:W-:Y:S01]  /*3b50*/  IMAD.HI.U32 R31, R41, R47, RZ ;  /* 0x0000002f291f7227 */ /* 0x000fe200078e00ff */
[----:B------:R-:W-:-:S03]  /*3b60*/  ISETP.GT.U32.AND P4, PT, R39, R45, PT ;  /* 0x0000002d2700720c */ /* 0x000fc60003f84070 */
[----:B------:R-:W-:-:S04]  /*3b70*/  IMAD.HI.U32 R30, R41, R49, RZ ;  /* 0x00000031291e7227 */ /* 0x000fc800078e00ff */
[----:B------:R-:W-:Y:S02]  /*3b80*/  IMAD.MOV R31, RZ, RZ, -R31 ;  /* 0x000000ffff1f7224 */ /* 0x000fe400078e0a1f */
[----:B------:R-:W-:Y:S02]  /*3b90*/  IMAD.MOV R30, RZ, RZ, -R30 ;  /* 0x000000ffff1e7224 */ /* 0x000fe400078e0a1e */
[C---:B------:R-:W-:Y:S02]  /*3ba0*/  IMAD R47, R39.reuse, R31, R47 ;  /* 0x0000001f272f7224 */ /* 0x040fe400078e022f */
[----:B------:R-:W-:Y:S02]  /*3bb0*/  IMAD R49, R39, R30, R49 ;  /* 0x0000001e27317224 */ /* 0x000fe400078e0231 */
[--C-:B------:R-:W-:Y:S01]  /*3bc0*/  @!P2 IMAD.IADD R43, R43, 0x1, -R39.reuse ;  /* 0x000000012b2ba824 */ /* 0x100fe200078e0a27 */
[----:B------:R-:W-:Y:S01]  /*3bd0*/  ISETP.GT.U32.AND P2, PT, R39, R47, PT ;  /* 0x0000002f2700720c */ /* 0x000fe20003f44070 */
[----:B------:R-:W-:Y:S01]  /*3be0*/  @!P4 IMAD.IADD R45, R45, 0x1, -R39 ;  /* 0x000000012d2dc824 */ /* 0x000fe200078e0a27 */
[----:B------:R-:W-:Y:S01]  /*3bf0*/  ISETP.GT.U32.AND P4, PT, R39, R49, PT ;  /* 0x000000312700720c */ /* 0x000fe20003f84070 */
[----:B------:R-:W-:-:S10]  /*3c00*/  @!P3 IMAD.MOV R43, RZ, RZ, -R43 ;  /* 0x000000ffff2bb224 */ /* 0x000fd400078e0a2b */
[--C-:B------:R-:W-:Y:S02]  /*3c10*/  @!P2 IMAD.IADD R47, R47, 0x1, -R39.reuse ;  /* 0x000000012f2fa824 */ /* 0x100fe400078e0a27 */
[----:B------:R-:W-:-:S03]  /*3c20*/  @!P4 IMAD.IADD R49, R49, 0x1, -R39 ;  /* 0x000000013131c824 */ /* 0x000fc600078e0a27 */
[C---:B------:R-:W-:Y:S02]  /*3c30*/  ISETP.GT.U32.AND P4, PT, R39.reuse, R47, PT ;  /* 0x0000002f2700720c */ /* 0x040fe40003f84070 */
[----:B------:R-:W-:-:S11]  /*3c40*/  ISETP.GT.U32.AND P3, PT, R39, R49, PT ;  /* 0x000000312700720c */ /* 0x000fd60003f64070 */
[--C-:B------:R-:W-:Y:S02]  /*3c50*/  @!P4 IMAD.IADD R47, R47, 0x1, -R39.reuse ;  /* 0x000000012f2fc824 */ /* 0x100fe400078e0a27 */
[----:B------:R-:W-:Y:S01]  /*3c60*/  @!P3 IMAD.IADD R49, R49, 0x1, -R39 ;  /* 0x000000013131b824 */ /* 0x000fe200078e0a27 */
[----:B------:R-:W-:Y:S02]  /*3c70*/  ISETP.GE.AND P1, PT, R57, RZ, PT ;  /* 0x000000ff3900720c */ /* 0x000fe40003f26270 */
[----:B------:R-:W-:Y:S02]  /*3c80*/  ISETP.GE.AND P0, PT, R56, RZ, PT ;  /* 0x000000ff3800720c */ /* 0x000fe40003f06270 */
[----:B--2---:R-:W-:-:S05]  /*3c90*/  IABS R50, R58 ;  /* 0x0000003a00327213 */ /* 0x004fca0000000000 */
[----:B------:R-:W-:-:S04]  /*3ca0*/  IMAD.HI.U32 R42, R41, R50, RZ ;  /* 0x00000032292a7227 */ /* 0x000fc800078e00ff */
[----:B------:R-:W-:-:S04]  /*3cb0*/  IMAD.MOV R42, RZ, RZ, -R42 ;  /* 0x000000ffff2a7224 */ /* 0x000fc800078e0a2a */
[----:B------:R-:W-:Y:S01]  /*3cc0*/  IMAD R50, R39, R42, R50 ;  /* 0x0000002a27327224 */ /* 0x000fe200078e0232 */
[----:B----4-:R-:W-:-:S04]  /*3cd0*/  IABS R51, R14 ;  /* 0x0000000e00337213 */ /* 0x010fc80000000000 */
[----:B------:R-:W-:Y:S01]  /*3ce0*/  ISETP.GT.U32.AND P2, PT, R39, R50, PT ;  /* 0x000000322700720c */ /* 0x000fe20003f44070 */
[----:B------:R-:W-:Y:S01]  /*3cf0*/  IMAD.HI.U32 R40, R41, R51, RZ ;  /* 0x0000003329287227 */ /* 0x000fe200078e00ff */
[----:B------:R-:W-:-:S03]  /*3d00*/  IABS R53, R17 ;  /* 0x0000001100357213 */ /* 0x000fc60000000000 */
[----:B------:R-:W-:Y:S02]  /*3d10*/  IMAD.MOV R40, RZ, RZ, -R40 ;  /* 0x000000ffff287224 */ /* 0x000fe400078e0a28 */
[----:B------:R-:W-:Y:S01]  /*3d20*/  IMAD.HI.U32 R31, R41, R53, RZ ;  /* 0x00000035291f7227 */ /* 0x000fe200078e00ff */
[----:B------:R-:W-:-:S03]  /*3d30*/  IABS R54, R16 ;  /* 0x0000001000367213 */ /* 0x000fc60000000000 */
[----:B------:R-:W-:Y:S02]  /*3d40*/  IMAD.MOV R31, RZ, RZ, -R31 ;  /* 0x000000ffff1f7224 */ /* 0x000fe400078e0a1f */
[C---:B------:R-:W-:Y:S02]  /*3d50*/  IMAD R51, R39.reuse, R40, R51 ;  /* 0x0000002827337224 */ /* 0x040fe400078e0233 */
[----:B------:R-:W-:Y:S01]  /*3d60*/  @!P2 IMAD.IADD R50, R50, 0x1, -R39 ;  /* 0x000000013232a824 */ /* 0x000fe200078e0a27 */
[----:B------:R-:W-:Y:S01]  /*3d70*/  IABS R42, R15 ;  /* 0x0000000f002a7213 */ /* 0x000fe20000000000 */
[C---:B------:R-:W-:Y:S01]  /*3d80*/  IMAD R53, R39.reuse, R31, R53 ;  /* 0x0000001f27357224 */ /* 0x040fe200078e0235 */
[----:B------:R-:W-:Y:S01]  /*3d90*/  ISETP.GT.U32.AND P4, PT, R39, R51, PT ;  /* 0x000000332700720c */ /* 0x000fe20003f84070 */
[----:B------:R-:W-:Y:S01]  /*3da0*/  IMAD.HI.U32 R30, R41, R54, RZ ;  /* 0x00000036291e7227 */ /* 0x000fe200078e00ff */
[C---:B------:R-:W-:Y:S02]  /*3db0*/  ISETP.GT.U32.AND P2, PT, R39.reuse, R50, PT ;  /* 0x000000322700720c */ /* 0x040fe40003f44070 */
[----:B------:R-:W-:Y:S01]  /*3dc0*/  IABS R60, R12 ;  /* 0x0000000c003c7213 */ /* 0x000fe20000000000 */
[----:B------:R-:W-:Y:S01]  /*3dd0*/  IMAD.MOV R30, RZ, RZ, -R30 ;  /* 0x000000ffff1e7224 */ /* 0x000fe200078e0a1e */
[----:B------:R-:W-:Y:S01]  /*3de0*/  ISETP.GT.U32.AND P3, PT, R39, R53, PT ;  /* 0x000000352700720c */ /* 0x000fe20003f64070 */
[----:B------:R-:W-:-:S04]  /*3df0*/  IMAD.HI.U32 R55, R41, R42, RZ ;  /* 0x0000002a29377227 */ /* 0x000fc800078e00ff */
[----:B------:R-:W-:Y:S02]  /*3e00*/  IMAD R54, R39, R30, R54 ;  /* 0x0000001e27367224 */ /* 0x000fe400078e0236 */
[----:B------:R-:W-:-:S04]  /*3e10*/  IMAD.HI.U32 R31, R41, R60, RZ ;  /* 0x0000003c291f7227 */ /* 0x000fc800078e00ff */
[----:B------:R-:W-:Y:S01]  /*3e20*/  IMAD.MOV R55, RZ, RZ, -R55 ;  /* 0x000000ffff377224 */ /* 0x000fe200078e0a37 */
[----:B------:R-:W-:Y:S01]  /*3e30*/  IABS R57, R9 ;  /* 0x0000000900397213 */ /* 0x000fe20000000000 */
[----:B------:R-:W-:Y:S01]  /*3e40*/  IMAD.MOV R31, RZ, RZ, -R31 ;  /* 0x000000ffff1f7224 */ /* 0x000fe200078e0a1f */
[----:B------:R-:W-:Y:S01]  /*3e50*/  IABS R30, R13 ;  /* 0x0000000d001e7213 */ /* 0x000fe20000000000 */
[C---:B------:R-:W-:Y:S02]  /*3e60*/  IMAD R55, R39.reuse, R55, R42 ;  /* 0x0000003727377224 */ /* 0x040fe400078e022a */
[--C-:B------:R-:W-:Y:S01]  /*3e70*/  @!P2 IMAD.IADD R50, R50, 0x1, -R39.reuse ;  /* 0x000000013232a824 */ /* 0x100fe200078e0a27 */
[----:B------:R-:W-:Y:S01]  /*3e80*/  ISETP.GT.U32.AND P2, PT, R39, R54, PT ;  /* 0x000000362700720c */ /* 0x000fe20003f44070 */
[--C-:B------:R-:W-:Y:S01]  /*3e90*/  @!P4 IMAD.IADD R51, R51, 0x1, -R39.reuse ;  /* 0x000000013333c824 */ /* 0x100fe200078e0a27 */
[----:B------:R-:W-:Y:S01]  /*3ea0*/  ISETP.GE.AND P5, PT, R58, RZ, PT ;  /* 0x000000ff3a00720c */ /* 0x000fe20003fa6270 */
[----:B------:R-:W-:Y:S01]  /*3eb0*/  IMAD R60, R39, R31, R60 ;  /* 0x0000001f273c7224 */ /* 0x000fe200078e023c */
[----:B------:R-:W-:Y:S01]  /*3ec0*/  IABS R58, R11 ;  /* 0x0000000b003a7213 */ /* 0x000fe20000000000 */
[----:B------:R-:W-:Y:S01]  /*3ed0*/  @!P3 IMAD.IADD R53, R53, 0x1, -R39 ;  /* 0x000000013535b824 */ /* 0x000fe200078e0a27 */
[----:B------:R-:W-:Y:S01]  /*3ee0*/  ISETP.GT.U32.AND P4, PT, R39, R55, PT ;  /* 0x000000372700720c */ /* 0x000fe20003f84070 */
[----:B------:R-:W-:Y:S01]  /*3ef0*/  IMAD.HI.U32 R31, R41, R57, RZ ;  /* 0x00000039291f7227 */ /* 0x000fe200078e00ff */
[----:B------:R-:W-:-:S03]  /*3f00*/  ISETP.GT.U32.AND P3, PT, R39, R51, PT ;  /* 0x000000332700720c */ /* 0x000fc60003f64070 */
[----:B------:R-:W-:Y:S01]  /*3f10*/  IMAD.HI.U32 R40, R41, R30, RZ ;  /* 0x0000001e29287227 */ /* 0x000fe200078e00ff */
[----:B------:R-:W-:-:S03]  /*3f20*/  IABS R56, R59 ;  /* 0x0000003b00387213 */ /* 0x000fc60000000000 */
[----:B------:R-:W-:Y:S02]  /*3f30*/  IMAD.MOV R31, RZ, RZ, -R31 ;  /* 0x000000ffff1f7224 */ /* 0x000fe400078e0a1f */
[----:B------:R-:W-:Y:S02]  /*3f40*/  IMAD.MOV R40, RZ, RZ, -R40 ;  /* 0x000000ffff287224 */ /* 0x000fe400078e0a28 */
[----:B------:R-:W-:Y:S01]  /*3f50*/  IMAD.HI.U32 R44, R41, R58, RZ ;  /* 0x0000003a292c7227 */ /* 0x000fe200078e00ff */
[----:B------:R-:W-:-:S03]  /*3f60*/  IABS R42, R0 ;  /* 0x00000000002a7213 */ /* 0x000fc60000000000 */
[C---:B------:R-:W-:Y:S02]  /*3f70*/  IMAD R57, R39.reuse, R31, R57 ;  /* 0x0000001f27397224 */ /* 0x040fe400078e0239 */
[----:B------:R-:W-:Y:S02]  /*3f80*/  IMAD R30, R39, R40, R30 ;  /* 0x00000028271e7224 */ /* 0x000fe400078e021e */
[----:B------:R-:W-:Y:S02]  /*3f90*/  IMAD.MOV R44, RZ, RZ, -R44 ;  /* 0x000000ffff2c7224 */ /* 0x000fe400078e0a2c */
[----:B------:R-:W-:-:S04]  /*3fa0*/  IMAD.HI.U32 R31, R41, R56, RZ ;  /* 0x00000038291f7227 */ /* 0x000fc800078e00ff */
[----:B------:R-:W-:Y:S01]  /*3fb0*/  @!P2 IMAD.IADD R54, R54, 0x1, -R39 ;  /* 0x000000013636a824 */ /* 0x000fe200078e0a27 */
[C---:B------:R-:W-:Y:S01]  /*3fc0*/  ISETP.GT.U32.AND P2, PT, R39.reuse, R53, PT ;  /* 0x000000352700720c */ /* 0x040fe20003f44070 */
[----:B------:R-:W-:Y:S01]  /*3fd0*/  IMAD R58, R39, R44, R58 ;  /* 0x0000002c273a7224 */ /* 0x000fe200078e023a */
[----:B------:R-:W-:Y:S01]  /*3fe0*/  IABS R40, R4 ;  /* 0x0000000400287213 */ /* 0x000fe20000000000 */
[----:B------:R-:W-:Y:S01]  /*3ff0*/  IMAD.MOV R31, RZ, RZ, -R31 ;  /* 0x000000ffff1f7224 */ /* 0x000fe200078e0a1f */
[----:B------:R-:W-:Y:S01]  /*4000*/  IABS R52, R10 ;  /* 0x0000000a00347213 */ /* 0x000fe20000000000 */
[--C-:B------:R-:W-:Y:S01]  /*4010*/  @!P4 IMAD.IADD R55, R55, 0x1, -R39.reuse ;  /* 0x000000013737c824 */ /* 0x100fe200078e0a27 */
[----:B------:R-:W-:Y:S01]  /*4020*/  ISETP.GT.U32.AND P4, PT, R39, R54, PT ;  /* 0x000000362700720c */ /* 0x000fe20003f84070 */
[----:B------:R-:W-:Y:S01]  /*4030*/  @!P3 IMAD.IADD R51, R51, 0x1, -R39 ;  /* 0x000000013333b824 */ /* 0x000fe200078e0a27 */
[----:B------:R-:W-:Y:S01]  /*4040*/  ISETP.GT.U32.AND P3, PT, R39, R30, PT ;  /* 0x0000001e2700720c */ /* 0x000fe20003f64070 */
[----:B------:R-:W-:-:S04]  /*4050*/  IMAD.HI.U32 R44, R41, R42, RZ ;  /* 0x0000002a292c7227 */ /* 0x000fc800078e00ff */
[----:B------:R-:W-:Y:S02]  /*4060*/  IMAD R56, R39, R31, R56 ;  /* 0x0000001f27387224 */ /* 0x000fe400078e0238 */
[----:B------:R-:W-:Y:S02]  /*4070*/  IMAD.MOV R31, RZ, RZ, -R44 ;  /* 0x000000ffff1f7224 */ /* 0x000fe400078e0a2c */
[----:B------:R-:W-:-:S04]  /*4080*/  IMAD.HI.U32 R48, R41, R40, RZ ;  /* 0x0000002829307227 */ /* 0x000fc800078e00ff */
[----:B------:R-:W-:Y:S02]  /*4090*/  IMAD.MOV.U32 R44, RZ, RZ, R52 ;  /* 0x000000ffff2c7224 */ /* 0x000fe400078e0034 */
[----:B------:R-:W-:Y:S02]  /*40a0*/  IMAD R42, R39, R31, R42 ;  /* 0x0000001f272a7224 */ /* 0x000fe400078e022a */
[----:B------:R-:W-:Y:S02]  /*40b0*/  IMAD.MOV R48, RZ, RZ, -R48 ;  /* 0x000000ffff307224 */ /* 0x000fe400078e0a30 */
[----:B------:R-:W-:-:S04]  /*40c0*/  IMAD.HI.U32 R31, R41, R44, RZ ;  /* 0x0000002c291f7227 */ /* 0x000fc800078e00ff */
[----:B------:R-:W-:Y:S01]  /*40d0*/  @!P2 IMAD.IADD R53, R53, 0x1, -R39 ;  /* 0x000000013535a824 */ /* 0x000fe200078e0a27 */
[C---:B------:R-:W-:Y:S01]  /*40e0*/  ISETP.GT.U32.AND P2, PT, R39.reuse, R60, PT ;  /* 0x0000003c2700720c */ /* 0x040fe20003f44070 */
[C---:B------:R-:W-:Y:S01]  /*40f0*/  IMAD R40, R39.reuse, R48, R40 ;  /* 0x0000003027287224 */ /* 0x040fe200078e0228 */
[----:B------:R-:W-:Y:S01]  /*4100*/  IABS R48, R3 ;  /* 0x0000000300307213 */ /* 0x000fe20000000000 */
[----:B------:R-:W-:Y:S02]  /*4110*/  IMAD.MOV R31, RZ, RZ, -R31 ;  /* 0x000000ffff1f7224 */ /* 0x000fe400078e0a1f */
[--C-:B------:R-:W-:Y:S01]  /*4120*/  @!P4 IMAD.IADD R54, R54, 0x1, -R39.reuse ;  /* 0x000000013636c824 */ /* 0x100fe200078e0a27 */
[C---:B------:R-:W-:Y:S01]  /*4130*/  ISETP.GT.U32.AND P4, PT, R39.reuse, R58, PT ;  /* 0x0000003a2700720c */ /* 0x040fe20003f84070 */
[----:B------:R-:W-:Y:S01]  /*4140*/  @!P3 IMAD.IADD R30, R30, 0x1, -R39 ;  /* 0x000000011e1eb824 */ /* 0x000fe200078e0a27 */
[C---:B------:R-:W-:Y:S01]  /*4150*/  ISETP.GT.U32.AND P3, PT, R39.reuse, R56, PT ;  /* 0x000000382700720c */ /* 0x040fe20003f64070 */
[----:B------:R-:W-:Y:S01]  /*4160*/  IMAD R44, R39, R31, R44 ;  /* 0x0000001f272c7224 */ /* 0x000fe200078e022c */
[----:B------:R-:W-:Y:S01]  /*4170*/  IABS R31, R8 ;  /* 0x00000008001f7213 */ /* 0x000fe20000000000 */
[----:B------:R-:W-:Y:S01]  /*4180*/  IMAD.HI.U32 R52, R41, R48, RZ ;  /* 0x0000003029347227 */ /* 0x000fe200078e00ff */
[----:B------:R-:W-:-:S03]  /*4190*/  IABS R61, R7 ;  /* 0x00000007003d7213 */ /* 0x000fc60000000000 */
[----:B------:R-:W-:Y:S02]  /*41a0*/  IMAD.MOV.U32 R41, RZ, RZ, R31 ;  /* 0x000000ffff297224 */ /* 0x000fe400078e001f */
[----:B------:R-:W-:Y:S02]  /*41b0*/  IMAD.MOV R52, RZ, RZ, -R52 ;  /* 0x000000ffff347224 */ /* 0x000fe400078e0a34 */
[----:B------:R-:W-:Y:S02]  /*41c0*/  @!P2 IMAD.IADD R60, R60, 0x1, -R39 ;  /* 0x000000013c3ca824 */ /* 0x000fe400078e0a27 */
[----:B------:R-:W-:Y:S02]  /*41d0*/  IMAD.MOV.U32 R31, RZ, RZ, R61 ;  /* 0x000000ffff1f7224 */ /* 0x000fe400078e003d */
[C---:B------:R-:W-:Y:S02]  /*41e0*/  IMAD R48, R39.reuse, R52, R48 ;  /* 0x0000003427307224 */ /* 0x040fe400078e0230 */
[--C-:B------:R-:W-:Y:S01]  /*41f0*/  @!P4 IMAD.IADD R58, R58, 0x1, -R39.reuse ;  /* 0x000000013a3ac824 */ /* 0x100fe200078e0a27 */
[----:B------:R-:W-:Y:S01]  /*4200*/  ISETP.GT.U32.AND P4, PT, R39, R60, PT ;  /* 0x0000003c2700720c */ /* 0x000fe20003f84070 */
[----:B------:R-:W-:-:S02]  /*4210*/  @!P3 IMAD.IADD R56, R56, 0x1, -R39 ;  /* 0x000000013838b824 */ /* 0x000fc400078e0a27 */
[----:B------:R-:W-:-:S03]  /*4220*/  IMAD.HI.U32 R52, R46, R31, RZ ;  /* 0x0000001f2e347227 */ /* 0x000fc600078e00ff */
[----:B------:R-:W-:Y:S01]  /*4230*/  ISETP.GT.U32.AND P3, PT, R39, R56, PT ;  /* 0x000000382700720c */ /* 0x000fe20003f64070 */
[----:B------:R-:W-:Y:S02]  /*4240*/  IMAD.MOV R61, RZ, RZ, -R52 ;  /* 0x000000ffff3d7224 */ /* 0x000fe400078e0a34 */
[----:B------:R-:W-:-:S04]  /*4250*/  IMAD.HI.U32 R52, R46, R41, RZ ;  /* 0x000000292e347227 */ /* 0x000fc800078e00ff */
[----:B------:R-:W-:Y:S01]  /*4260*/  @!P0 IMAD.MOV R45, RZ, RZ, -R45 ;  /* 0x000000ffff2d8224 */ /* 0x000fe200078e0a2d */
[C---:B------:R-:W-:Y:S01]  /*4270*/  ISETP.GT.U32.AND P0, PT, R39.reuse, R55, PT ;  /* 0x000000372700720c */ /* 0x040fe20003f04070 */
[----:B------:R-:W-:Y:S02]  /*4280*/  IMAD.MOV R52, RZ, RZ, -R52 ;  /* 0x000000ffff347224 */ /* 0x000fe400078e0a34 */
[----:B------:R-:W-:Y:S01]  /*4290*/  @!P4 IMAD.IADD R60, R60, 0x1, -R39 ;  /* 0x000000013c3cc824 */ /* 0x000fe200078e0a27 */
[----:B------:R-:W-:Y:S01]  /*42a0*/  ISETP.GT.U32.AND P4, PT, R39, R42, PT ;  /* 0x0000002a2700720c */ /* 0x000fe20003f84070 */
[----:B------:R-:W-:Y:S02]  /*42b0*/  IMAD R41, R33, R52, R41 ;  /* 0x0000003421297224 */ /* 0x000fe400078e0229 */
[----:B------:R-:W-:-:S03]  /*42c0*/  @!P3 IMAD.IADD R56, R56, 0x1, -R39 ;  /* 0x000000013838b824 */ /* 0x000fc600078e0a27 */
[C---:B------:R-:W-:Y:S01]  /*42d0*/  ISETP.GT.U32.AND P3, PT, R33.reuse, R41, PT ;  /* 0x000000292100720c */ /* 0x040fe20003f64070 */
[----:B------:R-:W-:Y:S02]  /*42e0*/  IMAD R31, R33, R61, R31 ;  /* 0x0000003d211f7224 */ /* 0x000fe400078e021f */
[----:B------:R-:W-:Y:S01]  /*42f0*/  @!P0 IMAD.IADD R55, R55, 0x1, -R39 ;  /* 0x0000000137378824 */ /* 0x000fe200078e0a27 */
[----:B------:R-:W-:-:S03]  /*4300*/  ISETP.GT.U32.AND P0, PT, R39, R57, PT ;  /* 0x000000392700720c */ /* 0x000fc60003f04070 */
[----:B------:R-:W-:Y:S01]  /*4310*/  @!P4 IMAD.IADD R42, R42, 0x1, -R39 ;  /* 0x000000012a2ac824 */ /* 0x000fe200078e0a27 */
[----:B------:R-:W-:-:S05]  /*4320*/  ISETP.GT.U32.AND P4, PT, R33, R31, PT ;  /* 0x0000001f2100720c */ /* 0x000fca0003f84070 */
[----:B------:R-:W-:Y:S01]  /*4330*/  @!P3 IMAD.IADD R41, R41, 0x1, -R33 ;  /* 0x000000012929b824 */ /* 0x000fe200078e0a21 */
[----:B------:R-:W-:Y:S02]  /*4340*/  ISETP.GE.AND P3, PT, R15, RZ, PT ;  /* 0x000000ff0f00720c */ /* 0x000fe40003f66270 */
[----:B------:R-:W-:Y:S01]  /*4350*/  ISETP.GT.U32.AND P2, PT, R39, R30, PT ;  /* 0x0000001e2700720c */ /* 0x000fe20003f44070 */
[----:B------:R-:W-:Y:S01]  /*4360*/  @!P0 IMAD.IADD R57, R57, 0x1, -R39 ;  /* 0x0000000139398824 */ /* 0x000fe200078e0a27 */
[----:B------:R-:W-:-:S03]  /*4370*/  ISETP.GT.U32.AND P0, PT, R39, R58, PT ;  /* 0x0000003a2700720c */ /* 0x000fc60003f04070 */
[----:B------:R-:W-:Y:S02]  /*4380*/  @!P4 IMAD.IADD R31, R31, 0x1, -R33 ;  /* 0x000000011f1fc824 */ /* 0x000fe400078e0a21 */
[----:B------:R-:W-:Y:S01]  /*4390*/  @!P6 IMAD.MOV R47, RZ, RZ, -R47 ;  /* 0x000000ffff2fe224 */ /* 0x000fe200078e0a2f */
[----:B------:R-:W-:-:S03]  /*43a0*/  ISETP.GT.U32.AND P6, PT, R39, R57, PT ;  /* 0x000000392700720c */ /* 0x000fc60003fc4070 */
[----:B------:R-:W-:Y:S01]  /*43b0*/  @!P3 IMAD.MOV R55, RZ, RZ, -R55 ;  /* 0x000000ffff37b224 */ /* 0x000fe200078e0a37 */
[----:B------:R-:W-:Y:S01]  /*43c0*/  ISETP.GT.U32.AND P3, PT, R33, R31, PT ;  /* 0x0000001f2100720c */ /* 0x000fe20003f64070 */
[--C-:B------:R-:W-:Y:S01]  /*43d0*/  @!P2 IMAD.IADD R30, R30, 0x1, -R39.reuse ;  /* 0x000000011e1ea824 */ /* 0x100fe200078e0a27 */
[C---:B------:R-:W-:Y:S01]  /*43e0*/  ISETP.GT.U32.AND P2, PT, R39.reuse, R40, PT ;  /* 0x000000282700720c */ /* 0x040fe20003f44070 */
[----:B------:R-:W-:Y:S01]  /*43f0*/  @!P0 IMAD.IADD R58, R58, 0x1, -R39 ;  /* 0x000000013a3a8824 */ /* 0x000fe200078e0a27 */
[----:B------:R-:W-:-:S05]  /*4400*/  ISETP.GT.U32.AND P0, PT, R39, R44, PT ;  /* 0x0000002c2700720c */ /* 0x000fca0003f04070 */
[----:B------:R-:W-:Y:S01]  /*4410*/  @!P6 IMAD.IADD R57, R57, 0x1, -R39 ;  /* 0x000000013939e824 */ /* 0x000fe200078e0a27 */
[----:B------:R-:W-:-:S03]  /*4420*/  ISETP.GT.U32.AND P6, PT, R39, R48, PT ;  /* 0x000000302700720c */ /* 0x000fc60003fc4070 */
[----:B------:R-:W-:Y:S01]  /*4430*/  @!P3 IMAD.IADD R31, R31, 0x1, -R33 ;  /* 0x000000011f1fb824 */ /* 0x000fe200078e0a21 */
[----:B------:R-:W-:Y:S02]  /*4440*/  ISETP.GE.AND P3, PT, R59, RZ, PT ;  /* 0x000000ff3b00720c */ /* 0x000fe40003f66270 */
[----:B------:R-:W0:Y:S01]  /*4450*/  S2R R59, SR_TID.X ;  /* 0x00000000003b7919 */ /* 0x000e220000002100 */
[--C-:B------:R-:W-:Y:S01]  /*4460*/  @!P2 IMAD.IADD R40, R40, 0x1, -R39.reuse ;  /* 0x000000012828a824 */ /* 0x100fe200078e0a27 */
[----:B------:R-:W-:Y:S01]  /*4470*/  ISETP.GE.AND P2, PT, R14, RZ, PT ;  /* 0x000000ff0e00720c */ /* 0x000fe20003f46270 */
[----:B------:R-:W-:Y:S01]  /*4480*/  @!P0 IMAD.IADD R44, R44, 0x1, -R39 ;  /* 0x000000012c2c8824 */ /* 0x000fe200078e0a27 */
[----:B------:R-:W-:Y:S01]  /*4490*/  ISETP.GE.AND P0, PT, R17, RZ, PT ;  /* 0x000000ff1100720c */ /* 0x000fe20003f06270 */
[----:B------:R-:W-:Y:S01]  /*44a0*/  @!P5 IMAD.MOV R50, RZ, RZ, -R50 ;  /* 0x000000ffff32d224 */ /* 0x000fe200078e0a32 */
[----:B------:R-:W-:Y:S01]  /*44b0*/  IABS R52, R6 ;  /* 0x0000000600347213 */ /* 0x000fe20000000000 */
[----:B------:R-:W-:Y:S01]  /*44c0*/  @!P1 IMAD.MOV R49, RZ, RZ, -R49 ;  /* 0x000000ffff319224 */ /* 0x000fe200078e0a31 */
[----:B------:R-:W-:Y:S01]  /*44d0*/  ISETP.GT.U32.AND P5, PT, R33, R41, PT ;  /* 0x000000292100720c */ /* 0x000fe20003fa4070 */
[----:B------:R-:W-:Y:S01]  /*44e0*/  @!P6 IMAD.IADD R48, R48, 0x1, -R39 ;  /* 0x000000013030e824 */ /* 0x000fe200078e0a27 */
[C---:B------:R-:W-:Y:S01]  /*44f0*/  ISETP.GT.U32.AND P1, PT, R39.reuse, R40, PT ;  /* 0x000000282700720c */ /* 0x040fe20003f24070 */
[----:B------:R-:W-:Y:S01]  /*4500*/  IMAD.HI.U32 R14, R46, R52, RZ ;  /* 0x000000342e0e7227 */ /* 0x000fe200078e00ff */
[----:B------:R-:W-:Y:S01]  /*4510*/  IABS R61, R5 ;  /* 0x00000005003d7213 */ /* 0x000fe20000000000 */
[----:B------:R-:W2:Y:S01]  /*4520*/  LDL.LU R17, [R1+0xc44] ;  /* 0x000c440001117983 */ /* 0x000ea20000300800 */
[----:B------:R-:W-:Y:S01]  /*4530*/  ISETP.GE.AND P6, PT, R16, RZ, PT ;  /* 0x000000ff1000720c */ /* 0x000fe20003fc6270 */
[----:B------:R-:W-:Y:S01]  /*4540*/  IMAD.MOV R14, RZ, RZ, -R14 ;  /* 0x000000ffff0e7224 */ /* 0x000fe200078e0a0e */
[C---:B------:R-:W-:Y:S01]  /*4550*/  ISETP.GT.U32.AND P4, PT, R39.reuse, R42, PT ;  /* 0x0000002a2700720c */ /* 0x040fe20003f84070 */
[----:B------:R-:W-:Y:S01]  /*4560*/  @!P2 IMAD.MOV R51, RZ, RZ, -R51 ;  /* 0x000000ffff33a224 */ /* 0x000fe200078e0a33 */
[C---:B------:R-:W-:Y:S01]  /*4570*/  ISETP.GT.U32.AND P2, PT, R39.reuse, R44, PT ;  /* 0x0000002c2700720c */ /* 0x040fe20003f44070 */
[----:B------:R-:W-:Y:S01]  /*4580*/  @!P0 IMAD.MOV R53, RZ, RZ, -R53 ;  /* 0x000000ffff358224 */ /* 0x000fe200078e0a35 */
[----:B------:R-:W-:Y:S01]  /*4590*/  ISETP.GT.U32.AND P0, PT, R39, R48, PT ;  /* 0x000000302700720c */ /* 0x000fe20003f04070 */
[----:B------:R-:W-:Y:S01]  /*45a0*/  IMAD.HI.U32 R46, R46, R61, RZ ;  /* 0x0000003d2e2e7227 */ /* 0x000fe200078e00ff */
[----:B------:R-:W3:Y:S03]  /*45b0*/  LDL.LU R16, [R1+0xc40] ;  /* 0x000c400001107983 */ /* 0x000ee60000300800 */
[----:B------:R-:W-:Y:S01]  /*45c0*/  IMAD R52, R33, R14, R52 ;  /* 0x0000000e21347224 */ /* 0x000fe200078e0234 */
[----:B------:R-:W4:Y:S01]  /*45d0*/  LDL.LU R15, [R1+0xc3c] ;  /* 0x000c3c00010f7983 */ /* 0x000f220000300800 */
[----:B------:R-:W-:Y:S01]  /*45e0*/  @!P5 IMAD.IADD R41, R41, 0x1, -R33 ;  /* 0x000000012929d824 */ /* 0x000fe200078e0a21 */
[----:B------:R-:W-:-:S02]  /*45f0*/  ISETP.GE.AND P5, PT, R9, RZ, PT ;  /* 0x000000ff0900720c */ /* 0x000fc40003fa6270 */
[----:B------:R-:W1:Y:S01]  /*4600*/  LDC R9, c[0x0][0x230] ;  /* 0x00008c00ff097b82 */ /* 0x000e620000000800 */
[----:B------:R-:W-:Y:S01]  /*4610*/  IMAD.MOV R46, RZ, RZ, -R46 ;  /* 0x000000ffff2e7224 */ /* 0x000fe200078e0a2e */
[----:B------:R-:W2:Y:S01]  /*4620*/  LDL.LU R14, [R1+0xc38] ;  /* 0x000c3800010e7983 */ /* 0x000ea20000300800 */
[----:B------:R-:W-:Y:S01]  /*4630*/  @!P1 IMAD.IADD R40, R40, 0x1, -R39 ;  /* 0x0000000128289824 */ /* 0x000fe200078e0a27 */
[----:B------:R-:W-:Y:S01]  /*4640*/  ISETP.GT.U32.AND P1, PT, R33, R52, PT ;  /* 0x000000342100720c */ /* 0x000fe20003f24070 */
[----:B------:R-:W-:Y:S01]  /*4650*/  @!P6 IMAD.MOV R54, RZ, RZ, -R54 ;  /* 0x000000ffff36e224 */ /* 0x000fe200078e0a36 */
[----:B------:R-:W-:Y:S01]  /*4660*/  ISETP.GE.AND P6, PT, R13, RZ, PT ;  /* 0x000000ff0d00720c */ /* 0x000fe20003fc6270 */
[----:B------:R-:W-:Y:S02]  /*4670*/  IMAD R46, R33, R46, R61 ;  /* 0x0000002e212e7224 */ /* 0x000fe400078e023d */
[--C-:B------:R-:W-:Y:S02]  /*4680*/  @!P4 IMAD.IADD R42, R42, 0x1, -R39.reuse ;  /* 0x000000012a2ac824 */ /* 0x100fe400078e0a27 */
[----:B------:R-:W-:-:S02]  /*4690*/  @!P2 IMAD.IADD R44, R44, 0x1, -R39 ;  /* 0x000000012c2ca824 */ /* 0x000fc400078e0a27 */
[----:B------:R-:W-:Y:S01]  /*46a0*/  @!P0 IMAD.IADD R48, R48, 0x1, -R39 ;  /* 0x0000000130308824 */ /* 0x000fe200078e0a27 */
[----:B------:R-:W-:Y:S01]  /*46b0*/  ISETP.GT.U32.AND P0, PT, R33, R46, PT ;  /* 0x0000002e2100720c */ /* 0x000fe20003f04070 */
[----:B------:R-:W-:Y:S01]  /*46c0*/  IMAD.MOV.U32 R39, RZ, RZ, R60 ;  /* 0x000000ffff277224 */ /* 0x000fe200078e003c */
[----:B------:R-:W3:Y:S01]  /*46d0*/  LDL.LU R13, [R1+0xc34] ;  /* 0x000c3400010d7983 */ /* 0x000ee20000300800 */
[C---:B0-----:R-:W-:Y:S01]  /*46e0*/  IMAD.SHL.U32 R60, R59.reuse, 0x8, RZ ;  /* 0x000000083b3c7824 */ /* 0x041fe200078e00ff */
[----:B------:R-:W-:Y:S01]  /*46f0*/  ISETP.GE.AND P4, PT, R12, RZ, PT ;  /* 0x000000ff0c00720c */ /* 0x000fe20003f86270 */
[----:B------:R-:W-:Y:S01]  /*4700*/  @!P1 IMAD.IADD R52, R52, 0x1, -R33 ;  /* 0x0000000134349824 */ /* 0x000fe200078e0a21 */
[----:B------:R-:W-:Y:S01]  /*4710*/  LOP3.LUT R61, R59, 0x7, RZ, 0xc0, !PT ;  /* 0x000000073b3d7812 */ /* 0x000fe200078ec0ff */
[----:B------:R-:W-:Y:S01]  /*4720*/  @!P6 IMAD.MOV R30, RZ, RZ, -R30 ;  /* 0x000000ffff1ee224 */ /* 0x000fe200078e0a1e */
[----:B------:R-:W-:Y:S01]  /*4730*/  LOP3.LUT R60, R60, 0x30, RZ, 0xc0, !PT ;  /* 0x000000303c3c7812 */ /* 0x000fe200078ec0ff */
[----:B------:R-:W4:Y:S01]  /*4740*/  LDL.LU R12, [R1+0xc30] ;  /* 0x000c3000010c7983 */ /* 0x000f220000300800 */
[----:B------:R-:W-:-:S03]  /*4750*/  ISETP.GT.U32.AND P6, PT, R33, R52, PT ;  /* 0x000000342100720c */ /* 0x000fc60003fc4070 */
[----:B------:R-:W-:Y:S01]  /*4760*/  IMAD R61, R61, 0x40, R60 ;  /* 0x000000403d3d7824 */ /* 0x000fe200078e023c */
[----:B------:R-:W-:Y:S01]  /*4770*/  LOP3.LUT R60, R59, 0x7, RZ, 0xc0, !PT ;  /* 0x000000073b3c7812 */ /* 0x000fe200078ec0ff */
[----:B------:R-:W-:Y:S02]  /*4780*/  @!P0 IMAD.IADD R46, R46, 0x1, -R33 ;  /* 0x000000012e2e8824 */ /* 0x000fe400078e0a21 */
[----:B-1----:R-:W-:Y:S01]  /*4790*/  VIADD R9, R9, 0x1f ;  /* 0x0000001f09097836 */ /* 0x002fe20000000000 */
[----:B------:R-:W-:Y:S01]  /*47a0*/  ISETP.GE.AND P0, PT, R0, RZ, PT ;  /* 0x000000ff0000720c */ /* 0x000fe20003f06270 */
[----:B------:R-:W-:Y:S01]  /*47b0*/  IMAD.SHL.U32 R0, R59, 0x2, RZ ;  /* 0x000000023b007824 */ /* 0x000fe200078e00ff */
[----:B------:R-:W-:Y:S01]  /*47c0*/  ISETP.GE.AND P1, PT, R4, RZ, PT ;  /* 0x000000ff0400720c */ /* 0x000fe20003f26270 */
[----:B------:R-:W-:Y:S01]  /*47d0*/  IMAD R60, R60, 0x110, RZ ;  /* 0x000001103c3c7824 */ /* 0x000fe200078e02ff */
[----:B------:R-:W-:Y:S01]  /*47e0*/  ISETP.GE.AND P2, PT, R11, RZ, PT ;  /* 0x000000ff0b00720c */ /* 0x000fe20003f46270 */
[----:B------:R-:W-:Y:S01]  /*47f0*/  @!P4 IMAD.MOV R39, RZ, RZ, -R39 ;  /* 0x000000ffff27c224 */ /* 0x000fe200078e0a27 */
[----:B------:R-:W-:Y:S01]  /*4800*/  ISETP.GT.U32.AND P4, PT, R33, R46, PT ;  /* 0x0000002e2100720c */ /* 0x000fe20003f84070 */
[----:B------:R-:W-:Y:S01]  /*4810*/  IMAD.SHL.U32 R4, R59, 0x80, RZ ;  /* 0x000000803b047824 */ /* 0x000fe200078e00ff */
[----:B------:R-:W-:Y:S01]  /*4820*/  SHF.R.S32.HI R59, RZ, 0x1f, R9 ;  /* 0x0000001fff3b7819 */ /* 0x000fe20000011409 */
[----:B------:R-:W-:Y:S01]  /*4830*/  @!P6 IMAD.IADD R52, R52, 0x1, -R33 ;  /* 0x000000013434e824 */ /* 0x000fe200078e0a21 */
[----:B------:R-:W-:Y:S01]  /*4840*/  LOP3.LUT R60, R60, 0x10, R0, 0x78, !PT ;  /* 0x000000103c3c7812 */ /* 0x000fe200078e7800 */
[----:B------:R-:W2:Y:S01]  /*4850*/  LDL.LU R11, [R1+0xc2c] ;  /* 0x000c2c00010b7983 */ /* 0x000ea20000300800 */
[----:B------:R-:W-:-:S02]  /*4860*/  LEA.HI R59, R59, R9, RZ, 0x5 ;  /* 0x000000093b3b7211 */ /* 0x000fc400078f28ff */
[----:B------:R-:W-:Y:S02]  /*4870*/  LOP3.LUT R59, R61, 0x30, R0, 0x78, !PT ;  /* 0x000000303d3b7812 */ /* 0x000fe400078e7800 */
[----:B------:R-:W-:Y:S02]  /*4880*/  ISETP.GE.AND P6, PT, R10, RZ, PT ;  /* 0x000000ff0a00720c */ /* 0x000fe40003fc6270 */
[----:B------:R-:W3:Y:S01]  /*4890*/  LDL.LU R10, [R1+0xc28] ;  /* 0x000c2800010a7983 */ /* 0x000ee20000300800 */
[----:B------:R-:W-:-:S03]  /*48a0*/  LOP3.LUT R60, R60, 0x800, R4, 0xf8, !PT ;  /* 0x000008003c3c7812 */ /* 0x000fc600078ef804 */
[----:B------:R-:W4:Y:S04]  /*48b0*/  LDL.LU R9, [R1+0xc24] ;  /* 0x000c240001097983 */ /* 0x000f280000300800 */
[----:B------:R-:W2:Y:S01]  /*48c0*/  LDL.LU R4, [R1+0x18] ;  /* 0x0000180001047983 */ /* 0x000ea20000300800 */
[----:B------:R-:W-:-:S03]  /*48d0*/  @!P4 IMAD.IADD R46, R46, 0x1, -R33 ;  /* 0x000000012e2ec824 */ /* 0x000fc600078e0a21 */
[----:B------:R-:W3:Y:S01]  /*48e0*/  LDL.LU R0, [R1+0x14] ;  /* 0x0000140001007983 */ /* 0x000ee20000300800 */
[----:B------:R-:W-:-:S03]  /*48f0*/  @!P2 IMAD.MOV R58, RZ, RZ, -R58 ;  /* 0x000000ffff3aa224 */ /* 0x000fc600078e0a3a */
[----:B------:R-:W4:Y:S01]  /*4900*/  LDL.LU R59, [R1+0x10] ;  /* 0x00001000013b7983 */ /* 0x000f220000300800 */
[----:B------:R-:W-:-:S03]  /*4910*/  ISETP.GE.AND P2, PT, R3, RZ, PT ;  /* 0x000000ff0300720c */ /* 0x000fc60003f46270 */
[----:B------:R-:W4:Y:S04]  /*4920*/  LDL.LU R61, [R1+0x8] ;  /* 0x00000800013d7983 */ /* 0x000f280000300800 */
[----:B------:R-:W4:Y:S04]  /*4930*/  LDL.LU R60, [R1+0x4] ;  /* 0x00000400013c7983 */ /* 0x000f280000300800 */
[----:B------:R-:W4:Y:S04]  /*4940*/  LDL.LU R33, [R1+0xc] ;  /* 0x00000c0001217983 */ /* 0x000f280000300800 */
[----:B------:R-:W2:Y:S01]  /*4950*/  LDL.LU R3, [R1+0xc20] ;  /* 0x000c200001037983 */ /* 0x000ea20000300800 */
[----:B------:R-:W-:Y:S01]  /*4960*/  @!P3 IMAD.MOV R56, RZ, RZ, -R56 ;  /* 0x000000ffff38b224 */ /* 0x000fe200078e0a38 */
[----:B------:R-:W-:Y:S01]  /*4970*/  ISETP.GE.AND P3, PT, R8, RZ, PT ;  /* 0x000000ff0800720c */ /* 0x000fe20003f66270 */
[----:B------:R-:W-:Y:S01]  /*4980*/  @!P1 IMAD.MOV R40, RZ, RZ, -R40 ;  /* 0x000000ffff289224 */ /* 0x000fe200078e0a28 */
[----:B------:R-:W4:Y:S01]  /*4990*/  LDL.LU R8, [R1+0xc1c] ;  /* 0x000c1c0001087983 */ /* 0x000f220000300800 */
[----:B------:R-:W-:Y:S01]  /*49a0*/  ISETP.GE.AND P1, PT, R7, RZ, PT ;  /* 0x000000ff0700720c */ /* 0x000fe20003f26270 */
[----:B------:R-:W-:Y:S01]  /*49b0*/  @!P0 IMAD.MOV R42, RZ, RZ, -R42 ;  /* 0x000000ffff2a8224 */ /* 0x000fe200078e0a2a */
[----:B------:R-:W-:Y:S01]  /*49c0*/  ISETP.GE.AND P0, PT, R6, RZ, PT ;  /* 0x000000ff0600720c */ /* 0x000fe20003f06270 */
[----:B------:R-:W-:Y:S01]  /*49d0*/  @!P5 IMAD.MOV R57, RZ, RZ, -R57 ;  /* 0x000000ffff39d224 */ /* 0x000fe200078e0a39 */
[----:B------:R-:W4:Y:S01]  /*49e0*/  LDL.LU R7, [R1+0xc18] ;  /* 0x000c180001077983 */ /* 0x000f220000300800 */
[----:B------:R-:W-:-:S03]  /*49f0*/  ISETP.GE.AND P5, PT, R5, RZ, PT ;  /* 0x000000ff0500720c */ /* 0x000fc60003fa6270 */
[----:B------:R-:W4:Y:S04]  /*4a00*/  LDL.LU R6, [R1+0xc14] ;  /* 0x000c140001067983 */ /* 0x000f280000300800 */
[----:B------:R-:W4:Y:S01]  /*4a10*/  LDL.LU R5, [R1+0xc10] ;  /* 0x000c100001057983 */ /* 0x000f220000300800 */
[----:B--2---:R-:W-:Y:S02]  /*4a20*/  ISETP.NE.AND P4, PT, R3, RZ, PT ;  /* 0x000000ff0300720c */ /* 0x004fe40003f85270 */
[----:B------:R-:W-:-:S04]  /*4a30*/  LOP3.LUT R3, RZ, R3, RZ, 0x33, !PT ;  /* 0x00000003ff037212 */ /* 0x000fc800078e33ff */
[C---:B------:R-:W-:Y:S02]  /*4a40*/  SEL R4, R3.reuse, R4, !P4 ;  /* 0x0000000403047207 */ /* 0x040fe40006000000 */
[C---:B---3--:R-:W-:Y:S02]  /*4a50*/  SEL R0, R3.reuse, R0, !P4 ;  /* 0x0000000003007207 */ /* 0x048fe40006000000 */
[C---:B----4-:R-:W-:Y:S01]  /*4a60*/  SEL R59, R3.reuse, R59, !P4 ;  /* 0x0000003b033b7207 */ /* 0x050fe20006000000 */
[----:B------:R0:W-:Y:S04]  /*4a70*/  STL [R1+0x74], R4 ;  /* 0x0000740401007387 */ /* 0x0001e80000100800 */
[----:B0-----:R-:W2:Y:S04]  /*4a80*/  LDL.LU R4, [R1+0xc0c] ;  /* 0x000c0c0001047983 */ /* 0x001ea80000300800 */
[----:B------:R0:W-:Y:S04]  /*4a90*/  STL [R1+0x70], R0 ;  /* 0x0000700001007387 */ /* 0x0001e80000100800 */
[----:B0-----:R-:W3:Y:S04]  /*4aa0*/  LDL.LU R0, [R1+0xc08] ;  /* 0x000c080001007983 */ /* 0x001ee80000300800 */
[----:B------:R0:W-:Y:S04]  /*4ab0*/  STL [R1+0x6c], R59 ;  /* 0x00006c3b01007387 */ /* 0x0001e80000100800 */
[----:B0-----:R-:W4:Y:S01]  /*4ac0*/  LDL.LU R59, [R1+0xc04] ;  /* 0x000c0400013b7983 */ /* 0x001f220000300800 */
[----:B------:R-:W-:-:S05]  /*4ad0*/  SEL R33, R3, R33, !P4 ;  /* 0x0000002103217207 */ /* 0x000fca0006000000 */
[----:B------:R0:W-:Y:S01]  /*4ae0*/  STL [R1+0x68], R33 ;  /* 0x0000682101007387 */ /* 0x0001e20000100800 */
[C---:B------:R-:W-:Y:S02]  /*4af0*/  SEL R60, R3.reuse, R60, !P4 ;  /* 0x0000003c033c7207 */ /* 0x040fe40006000000 */
[----:B0-----:R-:W-:-:S05]  /*4b00*/  SEL R33, R3, R61, !P4 ;  /* 0x0000003d03217207 */ /* 0x001fca0006000000 */
[----:B------:R3:W-:Y:S01]  /*4b10*/  STL [R1+0x64], R33 ;  /* 0x0000642101007387 */ /* 0x0007e20000100800 */
[----:B------:R-:W-:-:S03]  /*4b20*/  SEL R7, R3, R7, !P4 ;  /* 0x0000000703077207 */ /* 0x000fc60006000000 */
[----:B------:R-:W-:Y:S01]  /*4b30*/  STL [R1+0x60], R60 ;  /* 0x0000603c01007387 */ /* 0x000fe20000100800 */
[C---:B---3--:R-:W-:Y:S02]  /*4b40*/  SEL R33, R3.reuse, R0, !P4 ;  /* 0x0000000003217207 */ /* 0x048fe40006000000 */
[C---:B--2---:R-:W-:Y:S02]  /*4b50*/  SEL R0, R3.reuse, R4, !P4 ;  /* 0x0000000403007207 */ /* 0x044fe40006000000 */
[C---:B------:R-:W-:Y:S02]  /*4b60*/  SEL R4, R3.reuse, R6, !P4 ;  /* 0x0000000603047207 */ /* 0x040fe40006000000 */
[----:B----4-:R-:W-:-:S05]  /*4b70*/  SEL R59, R3, R59, !P4 ;  /* 0x0000003b033b7207 */ /* 0x010fca0006000000 */
[----:B------:R-:W-:Y:S04]  /*4b80*/  STL [R1+0x5c], R59 ;  /* 0x00005c3b01007387 */ /* 0x000fe80000100800 */
[----:B------:R-:W-:Y:S01]  /*4b90*/  STL [R1+0x58], R33 ;  /* 0x0000582101007387 */ /* 0x000fe20000100800 */
[----:B------:R-:W-:-:S03]  /*4ba0*/  SEL R6, R3, R9, !P4 ;  /* 0x0000000903067207 */ /* 0x000fc60006000000 */
[----:B------:R0:W-:Y:S04]  /*4bb0*/  STL [R1+0x54], R0 ;  /* 0x0000540001007387 */ /* 0x0001e80000100800 */
[----:B------:R1:W-:Y:S01]  /*4bc0*/  STL [R1+0x50], R7 ;  /* 0x0000500701007387 */ /* 0x0003e20000100800 */
[C---:B0-----:R-:W-:Y:S02]  /*4bd0*/  SEL R0, R3.reuse, R8, !P4 ;  /* 0x0000000803007207 */ /* 0x041fe40006000000 */
[----:B-1----:R-:W-:-:S03]  /*4be0*/  SEL R7, R3, R10, !P4 ;  /* 0x0000000a03077207 */ /* 0x002fc60006000000 */
[----:B------:R0:W-:Y:S04]  /*4bf0*/  STL [R1+0x4c], R0 ;  /* 0x00004c0001007387 */ /* 0x0001e80000100800 */
[----:B------:R1:W-:Y:S01]  /*4c00*/  STL [R1+0x48], R6 ;  /* 0x0000480601007387 */ /* 0x0003e20000100800 */
[----:B0-----:R-:W-:-:S03]  /*4c10*/  SEL R0, R3, R11, !P4 ;  /* 0x0000000b03007207 */ /* 0x001fc60006000000 */
[----:B------:R0:W-:Y:S01]  /*4c20*/  STL [R1+0x44], R7 ;  /* 0x0000440701007387 */ /* 0x0001e20000100800 */
[----:B-1----:R-:W-:-:S03]  /*4c30*/  SEL R6, R3, R12, !P4 ;  /* 0x0000000c03067207 */ /* 0x002fc60006000000 */
        /* <DEDUP_REMOVED lines=10> */
[----:B-1----:R-:W2:Y:S04]  /*4ce0*/  LDL.LU R6, [R1+0x24] ;  /* 0x0000240001067983 */ /* 0x002ea80000300800 */
[----:B------:R0:W-:Y:S04]  /*4cf0*/  STL [R1+0x34], R7 ;  /* 0x0000340701007387 */ /* 0x0001e80000100800 */
[----:B0-----:R-:W3:Y:S04]  /*4d00*/  LDL.LU R7, [R1+0x28] ;  /* 0x0000280001077983 */ /* 0x001ee80000300800 */
[----:B------:R0:W-:Y:S04]  /*4d10*/  STL [R1+0x18], R0 ;  /* 0x0000180001007387 */ /* 0x0001e80000100800 */
[----:B------:R-:W4:Y:S04]  /*4d20*/  LDL.LU R8, [R1+0x2c] ;  /* 0x00002c0001087983 */ /* 0x000f280000300800 */
[----:B------:R-:W4:Y:S04]  /*4d30*/  LDL.LU R9, [R1+0x30] ;  /* 0x0000300001097983 */ /* 0x000f280000300800 */
[----:B0-----:R-:W4:Y:S01]  /*4d40*/  LDL.LU R0, [R1+0x20] ;  /* 0x0000200001007983 */ /* 0x001f220000300800 */
[----:B------:R-:W-:-:S02]  /*4d50*/  SEL R10, R3, R18, !P4 ;  /* 0x00000012030a7207 */ /* 0x000fc40006000000 */
[C---:B------:R-:W-:Y:S02]  /*4d60*/  SEL R12, R3.reuse, R19, !P4 ;  /* 0x00000013030c7207 */ /* 0x040fe40006000000 */
[C---:B------:R-:W-:Y:S01]  /*4d70*/  SEL R11, R3.reuse, R20, !P4 ;  /* 0x00000014030b7207 */ /* 0x040fe20006000000 */
[----:B------:R0:W-:Y:S01]  /*4d80*/  STL [R1+0x10], R10 ;  /* 0x0000100a01007387 */ /* 0x0001e20000100800 */
[C---:B------:R-:W-:Y:S02]  /*4d90*/  SEL R61, R3.reuse, R22, !P4 ;  /* 0x00000016033d7207 */ /* 0x040fe40006000000 */
[C---:B------:R-:W-:Y:S01]  /*4da0*/  SEL R60, R3.reuse, R23, !P4 ;  /* 0x00000017033c7207 */ /* 0x040fe20006000000 */
[----:B------:R-:W-:Y:S01]  /*4db0*/  STL [R1+0xc], R12 ;  /* 0x00000c0c01007387 */ /* 0x000fe20000100800 */
[C---:B------:R-:W-:Y:S02]  /*4dc0*/  SEL R59, R3.reuse, R24, !P4 ;  /* 0x00000018033b7207 */ /* 0x040fe40006000000 */
[----:B------:R-:W-:-:S02]  /*4dd0*/  SEL R33, R3, R25, !P4 ;  /* 0x0000001903217207 */ /* 0x000fc40006000000 */
[C---:B0-----:R-:W-:Y:S01]  /*4de0*/  SEL R10, R3.reuse, R21, !P4 ;  /* 0x00000015030a7207 */ /* 0x041fe20006000000 */
[----:B------:R0:W-:Y:S01]  /*4df0*/  STL [R1+0x8], R11 ;  /* 0x0000080b01007387 */ /* 0x0001e20000100800 */
[C---:B------:R-:W-:Y:S02]  /*4e00*/  SEL R26, R3.reuse, R26, !P4 ;  /* 0x0000001a031a7207 */ /* 0x040fe40006000000 */
[C---:B------:R-:W-:Y:S01]  /*4e10*/  SEL R27, R3.reuse, R27, !P4 ;  /* 0x0000001b031b7207 */ /* 0x040fe20006000000 */
[----:B------:R-:W-:Y:S01]  /*4e20*/  STL [R1+0xbe0], R61 ;  /* 0x000be03d01007387 */ /* 0x000fe20000100800 */
[----:B------:R-:W-:-:S03]  /*4e30*/  SEL R28, R3, R28, !P4 ;  /* 0x0000001c031c7207 */ /* 0x000fc60006000000 */
[----:B------:R1:W-:Y:S01]  /*4e40*/  STL [R1], R10 ;  /* 0x0000000a01007387 */ /* 0x0003e20000100800 */
[----:B------:R-:W-:-:S03]  /*4e50*/  SEL R29, R3, R29, !P4 ;  /* 0x0000001d031d7207 */ /* 0x000fc60006000000 */
[----:B------:R-:W-:Y:S04]  /*4e60*/  STL [R1+0xbe4], R60 ;  /* 0x000be43c01007387 */ /* 0x000fe80000100800 */
[----:B------:R-:W-:Y:S04]  /*4e70*/  STL [R1+0xbe8], R59 ;  /* 0x000be83b01007387 */ /* 0x000fe80000100800 */
[----:B------:R-:W-:Y:S01]  /*4e80*/  STL [R1+0xbec], R33 ;  /* 0x000bec2101007387 */ /* 0x000fe20000100800 */
[----:B0-----:R-:W-:-:S03]  /*4e90*/  SEL R11, R3, R2, !P4 ;  /* 0x00000002030b7207 */ /* 0x001fc60006000000 */
[----:B------:R-:W-:Y:S04]  /*4ea0*/  STL [R1+0xbf0], R26 ;  /* 0x000bf01a01007387 */ /* 0x000fe80000100800 */
[----:B------:R-:W-:Y:S04]  /*4eb0*/  STL [R1+0xbf4], R27 ;  /* 0x000bf41b01007387 */ /* 0x000fe80000100800 */
[----:B------:R-:W-:Y:S04]  /*4ec0*/  STL [R1+0xbf8], R28 ;  /* 0x000bf81c01007387 */ /* 0x000fe80000100800 */
[----:B------:R0:W-:Y:S04]  /*4ed0*/  STL [R1+0xbfc], R29 ;  /* 0x000bfc1d01007387 */ /* 0x0001e80000100800 */
[----:B------:R-:W4:Y:S04]  /*4ee0*/  LDL.LU R2, [R1+0xc00] ;  /* 0x000c000001027983 */ /* 0x000f280000300800 */
[----:B------:R-:W4:Y:S04]  /*4ef0*/  LDL.LU R20, [R1+0x74] ;  /* 0x0000740001147983 */ /* 0x000f280000300800 */
[----:B------:R-:W4:Y:S01]  /*4f00*/  LDL.LU R19, [R1+0x70] ;  /* 0x0000700001137983 */ /* 0x000f220000300800 */
[----:B------:R-:W-:-:S03]  /*4f10*/  @!P6 IMAD.MOV R44, RZ, RZ, -R44 ;  /* 0x000000ffff2ce224 */ /* 0x000fc600078e0a2c */
[----:B------:R-:W4:Y:S01]  /*4f20*/  LDL.LU R18, [R1+0x6c] ;  /* 0x00006c0001127983 */ /* 0x000f220000300800 */
[----:B------:R-:W-:-:S03]  /*4f30*/  @!P2 IMAD.MOV R48, RZ, RZ, -R48 ;  /* 0x000000ffff30a224 */ /* 0x000fc600078e0a30 */
[----:B------:R-:W4:Y:S04]  /*4f40*/  LDL.LU R17, [R1+0x68] ;  /* 0x0000680001117983 */ /* 0x000f280000300800 */
[----:B------:R-:W4:Y:S04]  /*4f50*/  LDL.LU R16, [R1+0x64] ;  /* 0x0000640001107983 */ /* 0x000f280000300800 */
[----:B------:R-:W4:Y:S04]  /*4f60*/  LDL.LU R15, [R1+0x60] ;  /* 0x00006000010f7983 */ /* 0x000f280000300800 */
[----:B------:R-:W4:Y:S01]  /*4f70*/  LDL.LU R14, [R1+0x5c] ;  /* 0x00005c00010e7983 */ /* 0x000f220000300800 */
[----:B------:R-:W-:-:S03]  /*4f80*/  SEL R5, R3, R5, !P4 ;  /* 0x0000000503057207 */ /* 0x000fc60006000000 */
[----:B------:R-:W4:Y:S01]  /*4f90*/  LDL.LU R13, [R1+0x58] ;  /* 0x00005800010d7983 */ /* 0x000f220000300800 */
[----:B------:R-:W-:-:S03]  /*4fa0*/  SEL R32, R3, R32, !P4 ;  /* 0x0000002003207207 */ /* 0x000fc60006000000 */
[----:B------:R-:W4:Y:S01]  /*4fb0*/  LDL.LU R12, [R1+0x54] ;  /* 0x00005400010c7983 */ /* 0x000f220000300800 */
[C---:B------:R-:W-:Y:S01]  /*4fc0*/  SEL R34, R3.reuse, R34, !P4 ;  /* 0x0000002203227207 */ /* 0x040fe20006000000 */
[----:B------:R-:W-:Y:S01]  /*4fd0*/  IMAD.MOV.U32 R23, RZ, RZ, R41 ;  /* 0x000000ffff177224 */ /* 0x000fe200078e0029 */
[C---:B------:R-:W-:Y:S01]  /*4fe0*/  SEL R35, R3.reuse, R35, !P4 ;  /* 0x0000002303237207 */ /* 0x040fe20006000000 */
[----:B------:R-:W4:Y:S01]  /*4ff0*/  LDL.LU R21, [R1+0x4c] ;  /* 0x00004c0001157983 */ /* 0x000f220000300800 */
[C---:B------:R-:W-:Y:S02]  /*5000*/  SEL R36, R3.reuse, R36, !P4 ;  /* 0x0000002403247207 */ /* 0x040fe40006000000 */
[C---:B------:R-:W-:Y:S01]  /*5010*/  SEL R37, R3.reuse, R37, !P4 ;  /* 0x0000002503257207 */ /* 0x040fe20006000000 */
[----:B------:R-:W4:Y:S01]  /*5020*/  LDL.LU R22, [R1+0x48] ;  /* 0x0000480001167983 */ /* 0x000f220000300800 */
[C---:B------:R-:W-:Y:S02]  /*5030*/  SEL R38, R3.reuse, R38, !P4 ;  /* 0x0000002603267207 */ /* 0x040fe40006000000 */
[----:B------:R-:W-:-:S02]  /*5040*/  SEL R43, R3, R43, !P4 ;  /* 0x0000002b032b7207 */ /* 0x000fc40006000000 */
[C---:B------:R-:W-:Y:S02]  /*5050*/  SEL R45, R3.reuse, R45, !P4 ;  /* 0x0000002d032d7207 */ /* 0x040fe40006000000 */
[C---:B------:R-:W-:Y:S02]  /*5060*/  SEL R47, R3.reuse, R47, !P4 ;  /* 0x0000002f032f7207 */ /* 0x040fe40006000000 */
[C---:B------:R-:W-:Y:S02]  /*5070*/  SEL R49, R3.reuse, R49, !P4 ;  /* 0x0000003103317207 */ /* 0x040fe40006000000 */
[C---:B------:R-:W-:Y:S02]  /*5080*/  SEL R50, R3.reuse, R50, !P4 ;  /* 0x0000003203327207 */ /* 0x040fe40006000000 */
        /* <DEDUP_REMOVED lines=12> */
[C---:B------:R-:W-:Y:S01]  /*5150*/  SEL R48, R3.reuse, R48, !P4 ;  /* 0x0000003003307207 */ /* 0x040fe20006000000 */
[----:B------:R-:W-:Y:S01]  /*5160*/  IMAD.MOV.U32 R25, RZ, RZ, R52 ;  /* 0x000000ffff197224 */ /* 0x000fe200078e0034 */
[----:B--2---:R-:W-:-:S02]  /*5170*/  SEL R6, R3, R6, !P4 ;  /* 0x0000000603067207 */ /* 0x004fc40006000000 */
[C---:B---3--:R-:W-:Y:S02]  /*5180*/  SEL R7, R3.reuse, R7, !P4 ;  /* 0x0000000703077207 */ /* 0x048fe40006000000 */
[C---:B----4-:R-:W-:Y:S02]  /*5190*/  SEL R8, R3.reuse, R8, !P4 ;  /* 0x0000000803087207 */ /* 0x050fe40006000000 */
[C---:B------:R-:W-:Y:S02]  /*51a0*/  SEL R9, R3.reuse, R9, !P4 ;  /* 0x0000000903097207 */ /* 0x040fe40006000000 */
[----:B-1----:R-:W-:Y:S02]  /*51b0*/  SEL R10, R3, R0, !P4 ;  /* 0x00000000030a7207 */ /* 0x002fe40006000000 */
[----:B------:R-:W2:Y:S04]  /*51c0*/  LDL.LU R3, [R1+0x50] ;  /* 0x0000500001037983 */ /* 0x000ea80000300800 */
[----:B------:R-:W3:Y:S04]  /*51d0*/  LDL.LU R41, [R1+0x44] ;  /* 0x0000440001297983 */ /* 0x000ee80000300800 */
[----:B------:R-:W4:Y:S01]  /*51e0*/  LDL.LU R52, [R1+0x3c] ;  /* 0x00003c0001347983 */ /* 0x000f220000300800 */
[----:B------:R-:W1:Y:S01]  /*51f0*/  S2R R0, SR_TID.X ;  /* 0x0000000000007919 */ /* 0x000e620000002100 */
[----:B------:R-:W-:-:S02]  /*5200*/  IMAD.MOV.U32 R24, RZ, RZ, R31 ;  /* 0x000000ffff187224 */ /* 0x000fc400078e001f */
[----:B------:R-:W-:Y:S02]  /*5210*/  IMAD.MOV.U32 R31, RZ, RZ, R46 ;  /* 0x000000ffff1f7224 */ /* 0x000fe400078e002e */
[----:B------:R-:W3:Y:S04]  /*5220*/  LDL.LU R46, [R1+0x40] ;  /* 0x00004000012e7983 */ /* 0x000ee80000300800 */
[----:B0-----:R-:W2:Y:S04]  /*5230*/  LDL.LU R29, [R1+0x4] ;  /* 0x00000400011d7983 */ /* 0x001ea80000300800 */
[----:B------:R-:W3:Y:S01]  /*5240*/  LDL.LU R28, [R1+0x14] ;  /* 0x00001400011c7983 */ /* 0x000ee20000300800 */
[----:B------:R-:W-:-:S03]  /*5250*/  @!P3 IMAD.MOV R23, RZ, RZ, -R23 ;  /* 0x000000ffff17b224 */ /* 0x000fc600078e0a17 */
[----:B------:R-:W3:Y:S01]  /*5260*/  LDL.LU R27, [R1+0x38] ;  /* 0x00003800011b7983 */ /* 0x000ee20000300800 */
[----:B------:R-:W-:Y:S02]  /*5270*/  @!P1 IMAD.MOV R24, RZ, RZ, -R24 ;  /* 0x000000ffff189224 */ /* 0x000fe400078e0a18 */
[----:B------:R-:W-:Y:S01]  /*5280*/  @!P0 IMAD.MOV R25, RZ, RZ, -R25 ;  /* 0x000000ffff198224 */ /* 0x000fe200078e0a19 */
[----:B------:R-:W3:Y:S01]  /*5290*/  LDL.LU R26, [R1+0x34] ;  /* 0x00003400011a7983 */ /* 0x000ee20000300800 */
[----:B------:R-:W-:-:S03]  /*52a0*/  @!P5 IMAD.MOV R31, RZ, RZ, -R31 ;  /* 0x000000ffff1fd224 */ /* 0x000fc600078e0a1f */
[----:B------:R-:W3:Y:S04]  /*52b0*/  LDL.LU R33, [R1+0x18] ;  /* 0x0000180001217983 */ /* 0x000ee80000300800 */
[----:B------:R-:W3:Y:S01]  /*52c0*/  LDL.LU R59, [R1+0x10] ;  /* 0x00001000013b7983 */ /* 0x000ee20000300800 */
[----:B-1----:R-:W-:-:S03]  /*52d0*/  LOP3.LUT R0, R0, 0x1f, RZ, 0xc0, !PT ;  /* 0x0000001f00007812 */ /* 0x002fc600078ec0ff */
[----:B------:R-:W3:Y:S02]  /*52e0*/  LDL.LU R60, [R1+0xc] ;  /* 0x00000c00013c7983 */ /* 0x000ee40000300800 */
[----:B------:R-:W-:Y:S01]  /*52f0*/  IMAD R61, R0, UR5, RZ ;  /* 0x00000005003d7c24 */ /* 0x000fe2000f8e02ff */
[----:B------:R-:W-:Y:S02]  /*5300*/  ISETP.NE.AND P2, PT, R2, RZ, PT ;  /* 0x000000ff0200720c */ /* 0x000fe40003f45270 */
[----:B------:R-:W-:Y:S02]  /*5310*/  LOP3.LUT R0, RZ, R2, RZ, 0x33, !PT ;  /* 0x00000002ff007212 */ /* 0x000fe400078e33ff */
[----:B------:R-:W-:Y:S01]  /*5320*/  LEA R2, P4, R61, UR6, 0x1 ;  /* 0x000000063d027c11 */ /* 0x000fe2000f8808ff */
[----:B------:R-:W-:Y:S01]  /*5330*/  ULDC UR6, c[0x0][0x240] ;  /* 0x0000900000067ab9 */ /* 0x000fe20000000800 */
[C---:B------:R-:W-:Y:S02]  /*5340*/  SEL R23, R0.reuse, R23, !P2 ;  /* 0x0000001700177207 */ /* 0x040fe40005000000 */
[----:B------:R-:W-:-:S02]  /*5350*/  SEL R24, R0, R24, !P2 ;  /* 0x0000001800187207 */ /* 0x000fc40005000000 */
[C---:B------:R-:W-:Y:S02]  /*5360*/  SEL R25, R0.reuse, R25, !P2 ;  /* 0x0000001900197207 */ /* 0x040fe40005000000 */
[----:B------:R-:W-:Y:S02]  /*5370*/  SEL R31, R0, R31, !P2 ;  /* 0x0000001f001f7207 */ /* 0x000fe40005000000 */
[----:B------:R-:W-:Y:S01]  /*5380*/  LEA.HI.X.SX32 R0, R61, UR7, 0x1, P4 ;  /* 0x000000073d007c11 */ /* 0x000fe2000a0f0eff */
[----:B----4-:R-:W-:Y:S01]  /*5390*/  IMAD R52, R52, UR6, RZ ;  /* 0x0000000634347c24 */ /* 0x010fe2000f8e02ff */
[----:B------:R-:W4:Y:S01]  /*53a0*/  LDL.LU R61, [R1+0x8] ;  /* 0x00000800013d7983 */ /* 0x000f220000300800 */
[----:B--2---:R-:W-:-:S03]  /*53b0*/  IMAD R29, R29, UR6, RZ ;  /* 0x000000061d1d7c24 */ /* 0x004fc6000f8e02ff */
[----:B------:R0:W-:Y:S01]  /*53c0*/  STL [R1+0xbdc], R52 ;  /* 0x000bdc3401007387 */ /* 0x0001e20000100800 */
[----:B---3--:R-:W-:Y:S01]  /*53d0*/  IMAD R28, R28, UR6, RZ ;  /* 0x000000061c1c7c24 */ /* 0x008fe2000f8e02ff */
[----:B------:R-:W-:Y:S02]  /*53e0*/  ULDC UR7, c[0x0][0x234] ;  /* 0x00008d0000077ab9 */ /* 0x000fe40000000800 */
[----:B0-----:R-:W2:Y:S01]  /*53f0*/  LDL.LU R52, [R1] ;  /* 0x0000000001347983 */ /* 0x001ea20000300800 */
[----:B------:R-:W-:Y:S02]  /*5400*/  IMAD R27, R27, UR6, RZ ;  /* 0x000000061b1b7c24 */ /* 0x000fe4000f8e02ff */
[----:B------:R-:W-:Y:S01]  /*5410*/  IMAD R26, R26, UR6, RZ ;  /* 0x000000061a1a7c24 */ /* 0x000fe2000f8e02ff */
[----:B------:R0:W-:Y:S01]  /*5420*/  STL [R1+0x4], R29 ;  /* 0x0000041d01007387 */ /* 0x0001e20000100800 */
[----:B------:R-:W-:Y:S02]  /*5430*/  IMAD R33, R33, UR6, RZ ;  /* 0x0000000621217c24 */ /* 0x000fe4000f8e02ff */
[----:B------:R-:W-:Y:S01]  /*5440*/  IMAD R59, R59, UR6, RZ ;  /* 0x000000063b3b7c24 */ /* 0x000fe2000f8e02ff */
[----:B0-----:R-:W3:Y:S04]  /*5450*/  LDL.LU R29, [R1+0xbfc] ;  /* 0x000bfc00011d7983 */ /* 0x001ee80000300800 */
[----:B------:R0:W-:Y:S01]  /*5460*/  STL [R1+0x14], R28 ;  /* 0x0000141c01007387 */ /* 0x0001e20000100800 */
[----:B------:R-:W-:-:S03]  /*5470*/  IMAD R60, R60, UR6, RZ ;  /* 0x000000063c3c7c24 */ /* 0x000fc6000f8e02ff */
[----:B0-----:R-:W3:Y:S04]  /*5480*/  LDL.LU R28, [R1+0xbf8] ;  /* 0x000bf800011c7983 */ /* 0x001ee80000300800 */
[----:B------:R0:W-:Y:S01]  /*5490*/  STL [R1+0x1c], R27 ;  /* 0x00001c1b01007387 */ /* 0x0001e20000100800 */
[----:B------:R-:W-:-:S03]  /*54a0*/  IMAD R20, R20, UR6, RZ ;  /* 0x0000000614147c24 */ /* 0x000fc6000f8e02ff */
[----:B0-----:R-:W3:Y:S04]  /*54b0*/  LDL.LU R27, [R1+0xbf4] ;  /* 0x000bf400011b7983 */ /* 0x001ee80000300800 */
[----:B------:R0:W-:Y:S04]  /*54c0*/  STL [R1+0x20], R26 ;  /* 0x0000201a01007387 */ /* 0x0001e80000100800 */
[----:B0-----:R-:W3:Y:S04]  /*54d0*/  LDL.LU R26, [R1+0xbf0] ;  /* 0x000bf000011a7983 */ /* 0x001ee80000300800 */
[----:B------:R0:W-:Y:S01]  /*54e0*/  STL [R1+0x18], R33 ;  /* 0x0000182101007387 */ /* 0x0001e20000100800 */
[----:B------:R-:W-:-:S03]  /*54f0*/  IMAD R19, R19, UR6, RZ ;  /* 0x0000000613137c24 */ /* 0x000fc6000f8e02ff */
[----:B0-----:R-:W3:Y:S04]  /*5500*/  LDL.LU R33, [R1+0xbec] ;  /* 0x000bec0001217983 */ /* 0x001ee80000300800 */
[----:B------:R0:W-:Y:S04]  /*5510*/  STL [R1+0x10], R59 ;  /* 0x0000103b01007387 */ /* 0x0001e80000100800 */
[----:B0-----:R-:W3:Y:S04]  /*5520*/  LDL.LU R59, [R1+0xbe8] ;  /* 0x000be800013b7983 */ /* 0x001ee80000300800 */
[----:B------:R0:W-:Y:S04]  /*5530*/  STL [R1+0xc], R60 ;  /* 0x00000c3c01007387 */ /* 0x0001e80000100800 */
[----:B0-----:R-:W3:Y:S01]  /*5540*/  LDL.LU R60, [R1+0xbe4] ;  /* 0x000be400013c7983 */ /* 0x001ee20000300800 */
[----:B------:R-:W-:-:S02]  /*5550*/  IMAD R18, R18, UR6, RZ ;  /* 0x0000000612127c24 */ /* 0x000fc4000f8e02ff */
[----:B------:R-:W-:Y:S02]  /*5560*/  IMAD R17, R17, UR6, RZ ;  /* 0x0000000611117c24 */ /* 0x000fe4000f8e02ff */
[----:B------:R-:W-:Y:S02]  /*5570*/  IMAD R16, R16, UR6, RZ ;  /* 0x0000000610107c24 */ /* 0x000fe4000f8e02ff */
[----:B------:R-:W-:Y:S02]  /*5580*/  IMAD R15, R15, UR6, RZ ;  /* 0x000000060f0f7c24 */ /* 0x000fe4000f8e02ff */
[----:B------:R-:W-:Y:S02]  /*5590*/  IMAD R14, R14, UR6, RZ ;  /* 0x000000060e0e7c24 */ /* 0x000fe4000f8e02ff */
[----:B------:R-:W-:Y:S02]  /*55a0*/  IMAD R13, R13, UR6, RZ ;  /* 0x000000060d0d7c24 */ /* 0x000fe4000f8e02ff */
        /* <DEDUP_REMOVED lines=8> */
[----:B----4-:R-:W-:-:S05]  /*5630*/  IMAD R61, R61, UR6, RZ ;  /* 0x000000063d3d7c24 */ /* 0x010fca000f8e02ff */
[----:B------:R0:W-:Y:S04]  /*5640*/  STL [R1+0x8], R61 ;  /* 0x0000083d01007387 */ /* 0x0001e80000100800 */
[----:B0-----:R-:W4:Y:S01]  /*5650*/  LDL.LU R61, [R1+0xbe0] ;  /* 0x000be000013d7983 */ /* 0x001f220000300800 */
[----:B--2---:R-:W-:-:S05]  /*5660*/  IMAD R52, R52, UR6, RZ ;  /* 0x0000000634347c24 */ /* 0x004fca000f8e02ff */
[----:B------:R0:W-:Y:S02]  /*5670*/  STL [R1], R52 ;  /* 0x0000003401007387 */ /* 0x0001e40000100800 */
[----:B0-----:R-:W-:-:S05]  /*5680*/  LEA R52, P5, R20, R2, 0x1 ;  /* 0x0000000214347211 */ /* 0x001fca00078a08ff */
[----:B------:R0:W-:Y:S02]  /*5690*/  STL [R1+0x5d8], R52 ;  /* 0x0005d83401007387 */ /* 0x0001e40000100800 */
        /* <DEDUP_REMOVED lines=12> */
[----:B0-----:R-:W-:Y:S02]  /*5760*/  LEA.HI.X.SX32 R52, R20, R0, 0x1, P5 ;  /* 0x0000000014347211 */ /* 0x001fe400028f0eff */
[----:B------:R-:W-:-:S03]  /*5770*/  LEA R20, P5, R13, R2, 0x1 ;  /* 0x000000020d147211 */ /* 0x000fc600078a08ff */
[----:B------:R0:W-:Y:S04]  /*5780*/  STL [R1+0x5d4], R52 ;  /* 0x0005d43401007387 */ /* 0x0001e80000100800 */
[----:B------:R1:W-:Y:S01]  /*5790*/  STL [R1+0x610], R20 ;  /* 0x0006101401007387 */ /* 0x0003e20000100800 */
[----:B0-----:R-:W-:Y:S02]  /*57a0*/  LEA.HI.X.SX32 R52, R19, R0, 0x1, P6 ;  /* 0x0000000013347211 */ /* 0x001fe400030f0eff */
[----:B-1----:R-:W-:-:S03]  /*57b0*/  LEA R20, P6, R12, R2, 0x1 ;  /* 0x000000020c147211 */ /* 0x002fc600078c08ff */
[----:B------:R0:W-:Y:S01]  /*57c0*/  STL [R1+0x5dc], R52 ;  /* 0x0005dc3401007387 */ /* 0x0001e20000100800 */
[----:B------:R-:W-:-:S03]  /*57d0*/  LEA.HI.X.SX32 R19, R18, R0, 0x1, P0 ;  /* 0x0000000012137211 */ /* 0x000fc600000f0eff */
[----:B------:R-:W2:Y:S04]  /*57e0*/  LDL.LU R18, [R1+0xc] ;  /* 0x00000c0001127983 */ /* 0x000ea80000300800 */
[----:B------:R1:W-:Y:S01]  /*57f0*/  STL [R1+0x618], R20 ;  /* 0x0006181401007387 */ /* 0x0003e20000100800 */
[----:B0-----:R-:W-:-:S03]  /*5800*/  LEA.HI.X.SX32 R52, R17, R0, 0x1, P1 ;  /* 0x0000000011347211 */ /* 0x001fc600008f0eff */
[----:B------:R0:W-:Y:S01]  /*5810*/  STL [R1+0x5e4], R19 ;  /* 0x0005e41301007387 */ /* 0x0001e20000100800 */
[----:B-1----:R-:W-:-:S03]  /*5820*/  LEA R20, P0, R5, R2, 0x1 ;  /* 0x0000000205147211 */ /* 0x002fc600078008ff */
[----:B0-----:R-:W2:Y:S04]  /*5830*/  LDL.LU R19, [R1+0x8] ;  /* 0x0000080001137983 */ /* 0x001ea80000300800 */
[----:B------:R0:W-:Y:S04]  /*5840*/  STL [R1+0x620], R20 ;  /* 0x0006201401007387 */ /* 0x0001e80000100800 */
[----:B------:R-:W2:Y:S04]  /*5850*/  LDL.LU R17, [R1+0x10] ;  /* 0x0000100001117983 */ /* 0x000ea80000300800 */
[----:B0-----:R-:W2:Y:S04]  /*5860*/  LDL.LU R20, [R1] ;  /* 0x0000000001147983 */ /* 0x001ea80000300800 */
[----:B------:R0:W-:Y:S02]  /*5870*/  STL [R1+0x5ec], R52 ;  /* 0x0005ec3401007387 */ /* 0x0001e40000100800 */
[----:B0-----:R-:W-:-:S05]  /*5880*/  LEA R52, P1, R4, R2, 0x1 ;  /* 0x0000000204347211 */ /* 0x001fca00078208ff */
[----:B------:R0:W-:Y:S02]  /*5890*/  STL [R1+0x628], R52 ;  /* 0x0006283401007387 */ /* 0x0001e40000100800 */
[----:B0-----:R-:W-:Y:S02]  /*58a0*/  LEA.HI.X.SX32 R52, R16, R0, 0x1, P2 ;  /* 0x0000000010347211 */ /* 0x001fe400010f0eff */
[----:B------:R-:W2:Y:S04]  /*58b0*/  LDL.LU R16, [R1+0x18] ;  /* 0x0000180001107983 */ /* 0x000ea80000300800 */
        /* <DEDUP_REMOVED lines=22> */
[----:B------:R0:W-:Y:S04]  /*5a20*/  STL [R1+0x650], R52 ;  /* 0x0006503401007387 */ /* 0x0001e80000100800 */
[----:B0-----:R-:W2:Y:S01]  /*5a30*/  LDL.LU R52, [R1+0xbdc] ;  /* 0x000bdc0001347983 */ /* 0x001ea20000300800 */
[----:B------:R-:W-:-:S05]  /*5a40*/  LEA.HI.X.SX32 R5, R5, R0, 0x1, P0 ;  /* 0x0000000005057211 */ /* 0x000fca00000f0eff */
[----:B------:R2:W-:Y:S01]  /*5a50*/  STL [R1+0x61c], R5 ;  /* 0x00061c0501007387 */ /* 0x0005e20000100800 */
[----:B------:R-:W-:Y:S01]  /*5a60*/  LEA.HI.X.SX32 R3, R3, R0, 0x1, P2 ;  /* 0x0000000003037211 */ /* 0x000fe200010f0eff */
[----:B----4-:R-:W-:Y:S02]  /*5a70*/  IMAD R61, R61, UR6, RZ ;  /* 0x000000063d3d7c24 */ /* 0x010fe4000f8e02ff */
[----:B---3--:R-:W-:Y:S02]  /*5a80*/  IMAD R60, R60, UR6, RZ ;  /* 0x000000063c3c7c24 */ /* 0x008fe4000f8e02ff */
        /* <DEDUP_REMOVED lines=39> */
[----:B------:R-:W-:Y:S01]  /*5d00*/  IMAD R31, R31, UR7, RZ ;  /* 0x000000071f1f7c24 */ /* 0x000fe2000f8e02ff */
[----:B--2---:R-:W-:-:S05]  /*5d10*/  LEA R5, P0, R52, R2, 0x1 ;  /* 0x0000000234057211 */ /* 0x004fca00078008ff */
[----:B------:R0:W-:Y:S02]  /*5d20*/  STL [R1+0x658], R5 ;  /* 0x0006580501007387 */ /* 0x0001e40000100800 */
[----:B0-----:R-:W-:Y:S02]  /*5d30*/  LEA.HI.X.SX32 R5, R4, R0, 0x1, P1 ;  /* 0x0000000004057211 */ /* 0x001fe400008f0eff */
[----:B------:R-:W-:-:S03]  /*5d40*/  LEA R4, P1, R12, R2, 0x1 ;  /* 0x000000020c047211 */ /* 0x000fc600078208ff */
[----:B------:R0:W-:Y:S04]  /*5d50*/  STL [R1+0x624], R5 ;  /* 0x0006240501007387 */ /* 0x0001e80000100800 */
[----:B------:R1:W-:Y:S04]  /*5d60*/  STL [R1+0x660], R4 ;  /* 0x0006600401007387 */ /* 0x0003e80000100800 */
[----:B------:R2:W-:Y:S01]  /*5d70*/  STL [R1+0x62c], R3 ;  /* 0x00062c0301007387 */ /* 0x0005e20000100800 */
[----:B0-----:R-:W-:Y:S02]  /*5d80*/  LEA R5, P2, R13, R2, 0x1 ;  /* 0x000000020d057211 */ /* 0x001fe400078408ff */
[----:B-1----:R-:W-:-:S03]  /*5d90*/  LEA.HI.X.SX32 R4, R21, R0, 0x1, P3 ;  /* 0x0000000015047211 */ /* 0x002fc600018f0eff */
[----:B------:R0:W-:Y:S01]  /*5da0*/  STL [R1+0x668], R5 ;  /* 0x0006680501007387 */ /* 0x0001e20000100800 */
[----:B--2---:R-:W-:-:S03]  /*5db0*/  LEA R3, P3, R14, R2, 0x1 ;  /* 0x000000020e037211 */ /* 0x004fc600078608ff */
[----:B------:R1:W-:Y:S04]  /*5dc0*/  STL [R1+0x634], R4 ;  /* 0x0006340401007387 */ /* 0x0003e80000100800 */
[----:B------:R2:W-:Y:S01]  /*5dd0*/  STL [R1+0x670], R3 ;  /* 0x0006700301007387 */ /* 0x0005e20000100800 */
[----:B0-----:R-:W-:Y:S02]  /*5de0*/  LEA.HI.X.SX32 R5, R22, R0, 0x1, P4 ;  /* 0x0000000016057211 */ /* 0x001fe400020f0eff */
[----:B-1----:R-:W-:-:S03]  /*5df0*/  LEA R4, P4, R15, R2, 0x1 ;  /* 0x000000020f047211 */ /* 0x002fc600078808ff */
[----:B------:R0:W-:Y:S01]  /*5e00*/  STL [R1+0x63c], R5 ;  /* 0x00063c0501007387 */ /* 0x0001e20000100800 */
[----:B--2---:R-:W-:-:S03]  /*5e10*/  LEA.HI.X.SX32 R3, R41, R0, 0x1, P5 ;  /* 0x0000000029037211 */ /* 0x004fc600028f0eff */
        /* <DEDUP_REMOVED lines=45> */
[----:B------:R-:W0:Y:S01]  /*60f0*/  LDC R20, c[0x0][0x238] ;  /* 0x00008e00ff147b82 */ /* 0x000e220000000800 */
[----:B-1----:R-:W-:Y:S02]  /*6100*/  LEA R4, P2, R28, R2, 0x1 ;  /* 0x000000021c047211 */ /* 0x002fe400078408ff */
[----:B------:R1:W-:Y:S01]  /*6110*/  STL [R1+0xaa4], R5 ;  /* 0x000aa40501007387 */ /* 0x0003e20000100800 */
[----:B--2---:R-:W-:-:S03]  /*6120*/  LEA.HI.X.SX32 R3, R61, R0, 0x1, P3 ;  /* 0x000000003d037211 */ /* 0x004fc600018f0eff */
[----:B------:R2:W-:Y:S04]  /*6130*/  STL [R1+0xae0], R4 ;  /* 0x000ae00401007387 */ /* 0x0005e80000100800 */
[----:B------:R3:W-:Y:S01]  /*6140*/  STL [R1+0xaac], R3 ;  /* 0x000aac0301007387 */ /* 0x0007e20000100800 */
[----:B-1----:R-:W-:Y:S02]  /*6150*/  LEA R5, P3, R29, R2, 0x1 ;  /* 0x000000021d057211 */ /* 0x002fe400078608ff */
[----:B--2---:R-:W-:-:S03]  /*6160*/  LEA.HI.X.SX32 R4, R60, R0, 0x1, P4 ;  /* 0x000000003c047211 */ /* 0x004fc600020f0eff */
[----:B------:R1:W-:Y:S01]  /*6170*/  STL [R1+0xae8], R5 ;  /* 0x000ae80501007387 */ /* 0x0003e20000100800 */
[----:B---3--:R-:W-:-:S03]  /*6180*/  LEA R3, P4, R32, R2, 0x1 ;  /* 0x0000000220037211 */ /* 0x008fc600078808ff */
[----:B------:R2:W-:Y:S04]  /*6190*/  STL [R1+0xab4], R4 ;  /* 0x000ab40401007387 */ /* 0x0005e80000100800 */
[----:B------:R3:W-:Y:S01]  /*61a0*/  STL [R1+0xaf0], R3 ;  /* 0x000af00301007387 */ /* 0x0007e20000100800 */
[----:B-1----:R-:W-:Y:S02]  /*61b0*/  LEA.HI.X.SX32 R5, R59, R0, 0x1, P5 ;  /* 0x000000003b057211 */ /* 0x002fe400028f0eff */
[----:B--2---:R-:W-:-:S03]  /*61c0*/  LEA R4, P5, R34, R2, 0x1 ;  /* 0x0000000222047211 */ /* 0x004fc600078a08ff */
[----:B------:R1:W-:Y:S01]  /*61d0*/  STL [R1+0xabc], R5 ;  /* 0x000abc0501007387 */ /* 0x0003e20000100800 */
[----:B---3--:R-:W-:-:S03]  /*61e0*/  LEA.HI.X.SX32 R3, R33, R0, 0x1, P6 ;  /* 0x0000000021037211 */ /* 0x008fc600030f0eff */
        /* <DEDUP_REMOVED lines=106> */
[----:B------:R-:W-:Y:S01]  /*6890*/  STL [R1+0xb94], R5 ;  /* 0x000b940501007387 */ /* 0x000fe20000100800 */
[----:B---3--:R-:W-:-:S03]  /*68a0*/  LEA.HI.X.SX32 R3, R39, R0, 0x1, P5 ;  /* 0x0000000027037211 */ /* 0x008fc600028f0eff */
[----:B------:R1:W-:Y:S01]  /*68b0*/  STL [R1+0xbbc], R4 ;  /* 0x000bbc0401007387 */ /* 0x0003e20000100800 */
[----:B0-----:R-:W-:Y:S02]  /*68c0*/  IMAD R19, R20, 0x1f, RZ ;  /* 0x0000001f14137824 */ /* 0x001fe400078e02ff */
[----:B------:R-:W0:Y:S01]  /*68d0*/  LDC R20, c[0x0][0x238] ;  /* 0x00008e00ff147b82 */ /* 0x000e220000000800 */
[----:B------:R2:W-:Y:S01]  /*68e0*/  STL [R1+0xb9c], R3 ;  /* 0x000b9c0301007387 */ /* 0x0005e20000100800 */
[----:B-1----:R-:W-:Y:S02]  /*68f0*/  LEA.HI.X.SX32 R4, R58, R0, 0x1, P6 ;  /* 0x000000003a047211 */ /* 0x002fe400030f0eff */
[----:B--2---:R-:W-:Y:S02]  /*6900*/  LEA R3, P6, R48, R2, 0x1 ;  /* 0x0000000230037211 */ /* 0x004fe400078c08ff */
[----:B------:R-:W-:Y:S01]  /*6910*/  LEA.HI.X.SX32 R2, R57, R0, 0x1, P0 ;  /* 0x0000000039027211 */ /* 0x000fe200000f0eff */
[----:B------:R1:W-:Y:S01]  /*6920*/  STL [R1+0xba4], R4 ;  /* 0x000ba40401007387 */ /* 0x0003e20000100800 */
[----:B------:R-:W-:-:S03]  /*6930*/  LEA R60, P5, R23, UR10, 0x1 ;  /* 0x0000000a173c7c11 */ /* 0x000fc6000f8a08ff */
[----:B------:R2:W-:Y:S01]  /*6940*/  STL [R1+0xa90], R3 ;  /* 0x000a900301007387 */ /* 0x0005e20000100800 */
[----:B------:R-:W-:-:S03]  /*6950*/  LEA.HI.X.SX32 R5, R42, R0, 0x1, P3 ;  /* 0x000000002a057211 */ /* 0x000fc600018f0eff */
[----:B------:R3:W-:Y:S01]  /*6960*/  STL [R1+0x68c], R2 ;  /* 0x00068c0201007387 */ /* 0x0007e20000100800 */
[----:B------:R-:W-:Y:S02]  /*6970*/  LEA.HI.X.SX32 R61, R23, UR11, 0x1, P5 ;  /* 0x0000000b173d7c11 */ /* 0x000fe4000a8f0eff */
[-C--:B-1----:R-:W-:Y:S02]  /*6980*/  LEA.HI.X.SX32 R4, R44, R0.reuse, 0x1, P4 ;  /* 0x000000002c047211 */ /* 0x082fe400020f0eff */
[-C--:B--2---:R-:W-:Y:S02]  /*6990*/  LEA.HI.X.SX32 R3, R56, R0.reuse, 0x1, P1 ;  /* 0x0000000038037211 */ /* 0x084fe400008f0eff */
[----:B---3--:R-:W-:-:S03]  /*69a0*/  LEA.HI.X.SX32 R2, R40, R0, 0x1, P2 ;  /* 0x0000000028027211 */ /* 0x008fc600010f0eff */
[----:B------:R-:W-:Y:S01]  /*69b0*/  STL [R1+0x690], R3 ;  /* 0x0006900301007387 */ /* 0x000fe20000100800 */
[----:B------:R-:W-:-:S03]  /*69c0*/  LEA R14, P0, R24, UR10, 0x1 ;  /* 0x0000000a180e7c11 */ /* 0x000fc6000f8008ff */
[----:B------:R1:W-:Y:S01]  /*69d0*/  STL [R1+0x694], R2 ;  /* 0x0006940201007387 */ /* 0x0003e20000100800 */
[----:B------:R-:W-:-:S03]  /*69e0*/  LEA.HI.X.SX32 R0, R48, R0, 0x1, P6 ;  /* 0x0000000030007211 */ /* 0x000fc600030f0eff */
[----:B------:R-:W-:Y:S01]  /*69f0*/  STL [R1+0xa88], R5 ;  /* 0x000a880501007387 */ /* 0x000fe20000100800 */
[----:B------:R-:W-:-:S03]  /*6a00*/  LEA R12, P1, R25, UR10, 0x1 ;  /* 0x0000000a190c7c11 */ /* 0x000fc6000f8208ff */
[----:B------:R2:W-:Y:S01]  /*6a10*/  STL [R1+0xa8c], R4 ;  /* 0x000a8c0401007387 */ /* 0x0005e20000100800 */
[----:B-1----:R-:W-:Y:S01]  /*6a20*/  IMAD.WIDE R2, R19, 0x2, R60 ;  /* 0x0000000213027825 */ /* 0x002fe200078e023c */
[----:B------:R-:W-:Y:S02]  /*6a30*/  LEA.HI.X.SX32 R15, R24, UR11, 0x1, P0 ;  /* 0x0000000b180f7c11 */ /* 0x000fe400080f0eff */
[----:B------:R0:W-:Y:S01]  /*6a40*/  STL [R1+0x698], R0 ;  /* 0x0006980001007387 */ /* 0x0001e20000100800 */
[----:B------:R-:W-:Y:S02]  /*6a50*/  LEA.HI.X.SX32 R13, R25, UR11, 0x1, P1 ;  /* 0x0000000b190d7c11 */ /* 0x000fe400088f0eff */
[C---:B--2---:R-:W-:Y:S01]  /*6a60*/  LEA R4, P2, R31.reuse, UR10, 0x1 ;  /* 0x0000000a1f047c11 */ /* 0x044fe2000f8408ff */
[----:B------:R-:W-:Y:S03]  /*6a70*/  STL [R1+0x6a0], R2 ;  /* 0x0006a00201007387 */ /* 0x000fe60000100800 */
[----:B------:R-:W-:Y:S01]  /*6a80*/  LEA.HI.X.SX32 R5, R31, UR11, 0x1, P2 ;  /* 0x0000000b1f057c11 */ /* 0x000fe200090f0eff */
[----:B------:R-:W-:Y:S01]  /*6a90*/  STL [R1+0x5d0], R4 ;  /* 0x0005d00401007387 */ /* 0x000fe20000100800 */
[----:B------:R-:W-:-:S03]  /*6aa0*/  IMAD.MOV.U32 R6, RZ, RZ, R4 ;  /* 0x000000ffff067224 */ /* 0x000fc600078e0004 */
[----:B------:R1:W-:Y:S01]  /*6ab0*/  STL [R1+0x69c], R3 ;  /* 0x00069c0301007387 */ /* 0x0003e20000100800 */
[----:B------:R-:W-:-:S03]  /*6ac0*/  IMAD.MOV.U32 R7, RZ, RZ, R5 ;  /* 0x000000ffff077224 */ /* 0x000fc600078e0005 */
[----:B------:R-:W-:Y:S01]  /*6ad0*/  STL.64 [R1+0x408], R14 ;  /* 0x0004080e01007387 */ /* 0x000fe20000100a00 */
[----:B0-----:R-:W-:-:S03]  /*6ae0*/  IMAD R0, R20, 0x1e, RZ ;  /* 0x0000001e14007824 */ /* 0x001fc600078e02ff */
[----:B------:R-:W-:Y:S01]  /*6af0*/  STL.64 [R1+0x400], R12 ;  /* 0x0004000c01007387 */ /* 0x000fe20000100a00 */
[----:B-1----:R-:W-:-:S03]  /*6b00*/  IMAD.WIDE R2, R19, 0x2, R14 ;  /* 0x0000000213027825 */ /* 0x002fc600078e020e */
[----:B------:R0:W-:Y:S01]  /*6b10*/  STL [R1+0x5cc], R5 ;  /* 0x0005cc0501007387 */ /* 0x0001e20000100800 */
[----:B------:R-:W-:-:S03]  /*6b20*/  IMAD.WIDE R8, R19, 0x2, R6 ;  /* 0x0000000213087825 */ /* 0x000fc600078e0206 */
[----:B------:R-:W-:Y:S01]  /*6b30*/  STL [R1+0x6a8], R2 ;  /* 0x0006a80201007387 */ /* 0x000fe20000100800 */
[----:B0-----:R-:W-:-:S03]  /*6b40*/  IMAD.WIDE R4, R19, 0x2, R12 ;  /* 0x0000000213047825 */ /* 0x001fc600078e020c */
[----:B------:R0:W-:Y:S04]  /*6b50*/  STL [R1+0x6a4], R3 ;  /* 0x0006a40301007387 */ /* 0x0001e80000100800 */
[----:B------:R-:W-:Y:S04]  /*6b60*/  STL [R1+0x6b0], R4 ;  /* 0x0006b00401007387 */ /* 0x000fe80000100800 */
[----:B------:R1:W-:Y:S01]  /*6b70*/  STL [R1+0x6ac], R5 ;  /* 0x0006ac0501007387 */ /* 0x0003e20000100800 */
[----:B0-----:R-:W-:-:S03]  /*6b80*/  IMAD.WIDE R2, R0, 0x2, R60 ;  /* 0x0000000200027825 */ /* 0x001fc600078e023c */
[----:B------:R-:W-:Y:S04]  /*6b90*/  STL [R1+0x6b8], R8 ;  /* 0x0006b80801007387 */ /* 0x000fe80000100800 */
[----:B------:R0:W-:Y:S01]  /*6ba0*/  STL [R1+0x6b4], R9 ;  /* 0x0006b40901007387 */ /* 0x0001e20000100800 */
[----:B-1----:R-:W-:-:S03]  /*6bb0*/  IMAD.WIDE R4, R0, 0x2, R14 ;  /* 0x0000000200047825 */ /* 0x002fc600078e020e */
[----:B------:R-:W-:Y:S01]  /*6bc0*/  STL [R1+0x6c0], R2 ;  /* 0x0006c00201007387 */ /* 0x000fe20000100800 */
[----:B------:R-:W-:-:S03]  /*6bd0*/  IMAD R10, R20, 0x1d, RZ ;  /* 0x0000001d140a7824 */ /* 0x000fc600078e02ff */
[----:B------:R1:W-:Y:S01]  /*6be0*/  STL [R1+0x6bc], R3 ;  /* 0x0006bc0301007387 */ /* 0x0003e20000100800 */
[----:B0-----:R-:W-:-:S03]  /*6bf0*/  IMAD.WIDE R8, R0, 0x2, R6 ;  /* 0x0000000200087825 */ /* 0x001fc600078e0206 */
[----:B------:R-:W-:Y:S01]  /*6c00*/  STL [R1+0x6c8], R4 ;  /* 0x0006c80401007387 */ /* 0x000fe20000100800 */
[----:B-1----:R-:W-:-:S03]  /*6c10*/  IMAD.WIDE R2, R0, 0x2, R12 ;  /* 0x0000000200027825 */ /* 0x002fc600078e020c */
        /* <DEDUP_REMOVED lines=164> */
[----:B------:R-:W-:-:S03]  /*7660*/  IMAD.SHL.U32 R0, R20, 0x10, RZ ;  /* 0x0000001014007824 */ /* 0x000fc600078e00ff */
        /* <DEDUP_REMOVED lines=193> */
[----:B------:R-:W-:Y:S04]  /*8280*/  STL [R1+0xa4c], R2 ;  /* 0x000a4c0201007387 */ /* 0x000fe80000100800 */
[----:B------:R1:W-:Y:S01]  /*8290*/  STL [R1+0xa48], R3 ;  /* 0x000a480301007387 */ /* 0x0003e20000100800 */
[----:B0-----:R-:W-:-:S03]  /*82a0*/  IMAD.WIDE R8, R11, 0x2, R12 ;  /* 0x000000020b087825 */ /* 0x001fc600078e020c */
[----:B------:R-:W-:Y:S01]  /*82b0*/  STL [R1+0xa54], R4 ;  /* 0x000a540401007387 */ /* 0x000fe20000100800 */
[----:B------:R-:W-:-:S03]  /*82c0*/  IMAD.WIDE R10, R11, 0x2, R6 ;  /* 0x000000020b0a7825 */ /* 0x000fc600078e0206 */
[----:B------:R0:W-:Y:S01]  /*82d0*/  STL [R1+0xa50], R5 ;  /* 0x000a500501007387 */ /* 0x0001e20000100800 */
[----:B-1----:R-:W-:-:S03]  /*82e0*/  IMAD.WIDE R2, R20, 0x2, R60 ;  /* 0x0000000214027825 */ /* 0x002fc600078e023c */
[----:B------:R-:W-:Y:S04]  /*82f0*/  STL [R1+0xa5c], R8 ;  /* 0x000a5c0801007387 */ /* 0x000fe80000100800 */
[----:B------:R1:W-:Y:S01]  /*8300*/  STL [R1+0xa58], R9 ;  /* 0x000a580901007387 */ /* 0x0003e20000100800 */
[----:B0-----:R-:W-:-:S03]  /*8310*/  IMAD.WIDE R4, R20, 0x2, R14 ;  /* 0x0000000214047825 */ /* 0x001fc600078e020e */
[----:B------:R-:W-:Y:S04]  /*8320*/  STL [R1+0xa64], R10 ;  /* 0x000a640a01007387 */ /* 0x000fe80000100800 */
[----:B------:R-:W-:Y:S01]  /*8330*/  STL [R1+0xa60], R11 ;  /* 0x000a600b01007387 */ /* 0x000fe20000100800 */
[----:B-1----:R-:W-:-:S03]  /*8340*/  IMAD.WIDE R8, R20, 0x2, R12 ;  /* 0x0000000214087825 */ /* 0x002fc600078e020c */
[----:B------:R-:W-:Y:S04]  /*8350*/  STL [R1+0xa6c], R2 ;  /* 0x000a6c0201007387 */ /* 0x000fe80000100800 */
[----:B------:R0:W-:Y:S04]  /*8360*/  STL [R1+0xa68], R3 ;  /* 0x000a680301007387 */ /* 0x0001e80000100800 */
[----:B------:R-:W-:Y:S04]  /*8370*/  STL [R1+0xa74], R4 ;  /* 0x000a740401007387 */ /* 0x000fe80000100800 */
[----:B------:R-:W-:Y:S01]  /*8380*/  STL [R1+0xa70], R5 ;  /* 0x000a700501007387 */ /* 0x000fe20000100800 */
[----:B0-----:R-:W-:-:S03]  /*8390*/  IMAD.WIDE R2, R20, 0x2, R6 ;  /* 0x0000000214027825 */ /* 0x001fc600078e0206 */
[----:B------:R-:W-:Y:S04]  /*83a0*/  STL [R1+0xa7c], R8 ;  /* 0x000a7c0801007387 */ /* 0x000fe80000100800 */
[----:B------:R-:W-:Y:S04]  /*83b0*/  STL [R1+0xa78], R9 ;  /* 0x000a780901007387 */ /* 0x000fe80000100800 */
[----:B------:R0:W-:Y:S04]  /*83c0*/  STL [R1+0xa84], R2 ;  /* 0x000a840201007387 */ /* 0x0001e80000100800 */
[----:B------:R1:W-:Y:S04]  /*83d0*/  STL [R1+0xa80], R3 ;  /* 0x000a800301007387 */ /* 0x0003e80000100800 */
[----:B------:R2:W-:Y:S04]  /*83e0*/  STL [R1+0x5c4], RZ ;  /* 0x0005c4ff01007387 */ /* 0x0005e80000100800 */
        /* <DEDUP_REMOVED lines=148> */
[----:B------:R2:W-:Y:S01]  /*8d30*/  STL [R1+0x2c0], RZ ;  /* 0x0002c0ff01007387 */ /* 0x0005e20000100800 */
[----:B------:R-:W3:Y:S03]  /*8d40*/  S2R R19, SR_TID.X ;  /* 0x0000000000137919 */ /* 0x000ee60000002100 */
        /* <DEDUP_REMOVED lines=29> */
[----:B---3--:R-:W-:-:S03]  /*8f20*/  LOP3.LUT R19, R19, 0x1f, RZ, 0xc0, !PT ;  /* 0x0000001f13137812 */ /* 0x008fc600078ec0ff */
[----:B------:R2:W-:Y:S04]  /*8f30*/  STL [R1+0x88], RZ ;  /* 0x000088ff01007387 */ /* 0x0005e80000100800 */
[----:B------:R2:W-:Y:S04]  /*8f40*/  STL [R1+0x8c], RZ ;  /* 0x00008cff01007387 */ /* 0x0005e80000100800 */
[----:B------:R2:W-:Y:S04]  /*8f50*/  STL [R1+0x370], RZ ;  /* 0x000370ff01007387 */ /* 0x0005e80000100800 */
[----:B------:R2:W-:Y:S04]  /*8f60*/  STL [R1+0x374], RZ ;  /* 0x000374ff01007387 */ /* 0x0005e80000100800 */
[----:B------:R2:W-:Y:S01]  /*8f70*/  STL [R1+0x378], RZ ;  /* 0x000378ff01007387 */ /* 0x0005e20000100800 */
[----:B0-----:R-:W-:-:S02]  /*8f80*/  IMAD.SHL.U32 R2, R19, 0x2, RZ ;  /* 0x0000000213027824 */ /* 0x001fc400078e00ff */
[----:B------:R-:W0:Y:S01]  /*8f90*/  LDC R19, c[0x0][0x230] ;  /* 0x00008c00ff137b82 */ /* 0x000e220000000800 */
        /* <DEDUP_REMOVED lines=25> */
[----:B0-----:R-:W-:-:S03]  /*9130*/  VIADD R19, R19, 0x1f ;  /* 0x0000001f13137836 */ /* 0x001fc60000000000 */
[----:B------:R2:W-:Y:S04]  /*9140*/  STL [R1+0x1a0], RZ ;  /* 0x0001a0ff01007387 */ /* 0x0005e80000100800 */
[----:B------:R2:W-:Y:S04]  /*9150*/  STL [R1+0x1a4], RZ ;  /* 0x0001a4ff01007387 */ /* 0x0005e80000100800 */
[----:B------:R2:W-:Y:S04]  /*9160*/  STL [R1+0x1a8], RZ ;  /* 0x0001a8ff01007387 */ /* 0x0005e80000100800 */
[----:B------:R2:W-:Y:S01]  /*9170*/  STL [R1+0x1ac], RZ ;  /* 0x0001acff01007387 */ /* 0x0005e20000100800 */
[----:B-1----:R-:W-:-:S03]  /*9180*/  IMAD.SHL.U32 R3, R20, 0x20, RZ ;  /* 0x0000002014037824 */ /* 0x002fc600078e00ff */
[----:B------:R2:W-:Y:S01]  /*9190*/  STL [R1+0x190], RZ ;  /* 0x000190ff01007387 */ /* 0x0005e20000100800 */
[----:B------:R-:W-:-:S03]  /*91a0*/  SHF.R.S32.HI R20, RZ, 0x1f, R19 ;  /* 0x0000001fff147819 */ /* 0x000fc60000011413 */
[----:B------:R2:W-:Y:S04]  /*91b0*/  STL [R1+0x194], RZ ;  /* 0x000194ff01007387 */ /* 0x0005e80000100800 */
[----:B------:R2:W-:Y:S04]  /*91c0*/  STL [R1+0x198], RZ ;  /* 0x000198ff01007387 */ /* 0x0005e80000100800 */
[----:B------:R2:W-:Y:S04]  /*91d0*/  STL [R1+0x19c], RZ ;  /* 0x00019cff01007387 */ /* 0x0005e80000100800 */
[----:B------:R2:W-:Y:S01]  /*91e0*/  STL [R1+0x180], RZ ;  /* 0x000180ff01007387 */ /* 0x0005e20000100800 */
[----:B------:R-:W-:-:S03]  /*91f0*/  LEA.HI R20, R20, R19, RZ, 0x5 ;  /* 0x0000001314147211 */ /* 0x000fc600078f28ff */
[----:B------:R2:W-:Y:S04]  /*9200*/  STL [R1+0x184], RZ ;  /* 0x000184ff01007387 */ /* 0x0005e80000100800 */
[----:B------:R2:W-:Y:S04]  /*9210*/  STL [R1+0x188], RZ ;  /* 0x000188ff01007387 */ /* 0x0005e80000100800 */
[----:B------:R2:W-:Y:S04]  /*9220*/  STL [R1+0x18c], RZ ;  /* 0x00018cff01007387 */ /* 0x0005e80000100800 */
[----:B------:R2:W-:Y:S04]  /*9230*/  STL [R1+0xd0], RZ ;  /* 0x0000d0ff01007387 */ /* 0x0005e80000100800 */
[----:B------:R2:W-:Y:S01]  /*9240*/  STL [R1+0xd4], RZ ;  /* 0x0000d4ff01007387 */ /* 0x0005e20000100800 */
[----:B------:R-:W0:Y:S03]  /*9250*/  S2R R19, SR_TID.X ;  /* 0x0000000000137919 */ /* 0x000e260000002100 */
        /* <DEDUP_REMOVED lines=27> */
[----:B------:R-:W-:-:S03]  /*9410*/  SHF.R.S32.HI R4, RZ, 0x5, R20 ;  /* 0x00000005ff047819 */ /* 0x000fc60000011414 */
[----:B------:R2:W-:Y:S01]  /*9420*/  STL [R1+0xb4], RZ ;  /* 0x0000b4ff01007387 */ /* 0x0005e20000100800 */
[----:B0-----:R-:W-:-:S03]  /*9430*/  LOP3.LUT R20, R19, 0x7, RZ, 0xc0, !PT ;  /* 0x0000000713147812 */ /* 0x001fc600078ec0ff */
[----:B------:R2:W-:Y:S04]  /*9440*/  STL [R1+0xb8], RZ ;  /* 0x0000b8ff01007387 */ /* 0x0005e80000100800 */
[----:B------:R2:W-:Y:S01]  /*9450*/  STL [R1+0xbc], RZ ;  /* 0x0000bcff01007387 */ /* 0x0005e20000100800 */
[----:B------:R-:W-:Y:S02]  /*9460*/  IMAD R20, R20, 0x110, RZ ;  /* 0x0000011014147824 */ /* 0x000fe400078e02ff */
[C---:B------:R-:W-:Y:S02]  /*9470*/  IMAD.SHL.U32 R18, R19.reuse, 0x2, RZ ;  /* 0x0000000213127824 */ /* 0x040fe400078e00ff */
[----:B------:R-:W-:-:S03]  /*9480*/  IMAD.SHL.U32 R19, R19, 0x80, RZ ;  /* 0x0000008013137824 */ /* 0x000fc600078e00ff */
[----:B------:R-:W-:Y:S01]  /*9490*/  LOP3.LUT R20, R20, 0x10, R18, 0x78, !PT ;  /* 0x0000001014147812 */ /* 0x000fe200078e7812 */
[----:B------:R-:W-:Y:S01]  /*94a0*/  USHF.L.U32 UR5, UR5, 0x5, URZ ;  /* 0x0000000505057899 */ /* 0x000fe2000800063f */
[----:B------:R-:W-:Y:S02]  /*94b0*/  SHF.R.S32.HI R0, RZ, 0x1f, R3 ;  /* 0x0000001fff007819 */ /* 0x000fe40000011403 */
[----:B------:R-:W-:Y:S01]  /*94c0*/  LOP3.LUT R20, R20, 0x800, R19, 0xf8, !PT ;  /* 0x0000080014147812 */ /* 0x000fe200078ef813 */
[----:B------:R-:W-:Y:S01]  /*94d0*/  USHF.R.S32.HI UR6, URZ, 0x1f, UR5 ;  /* 0x0000001f3f067899 */ /* 0x000fe20008011405 */
[C---:B------:R-:W-:Y:S01]  /*94e0*/  SHF.L.U64.HI R0, R3.reuse, 0x1, R0 ;  /* 0x0000000103007819 */ /* 0x040fe20000010200 */
[----:B------:R-:W-:Y:S01]  /*94f0*/  IMAD.SHL.U32 R3, R3, 0x2, RZ ;  /* 0x0000000203037824 */ /* 0x000fe200078e00ff */
[----:B------:R-:W-:Y:S02]  /*9500*/  LOP3.LUT R6, R2, 0x10, RZ, 0x3c, !PT ;  /* 0x0000001002067812 */ /* 0x000fe400078e3cff */
[----:B------:R-:W-:-:S02]  /*9510*/  CS2R R56, SRZ ;  /* 0x0000000000387805 */ /* 0x000fc4000001ff00 */
[C---:B------:R-:W-:Y:S02]  /*9520*/  LOP3.LUT R5, R2.reuse, 0x20, RZ, 0x3c, !PT ;  /* 0x0000002002057812 */ /* 0x040fe400078e3cff */
[----:B------:R-:W-:Y:S02]  /*9530*/  CS2R R58, SRZ ;  /* 0x00000000003a7805 */ /* 0x000fe4000001ff00 */
[----:B------:R-:W-:Y:S02]  /*9540*/  LOP3.LUT R4, R2, 0x30, RZ, 0x3c, !PT ;  /* 0x0000003002047812 */ /* 0x000fe400078e3cff */
[C---:B------:R-:W-:Y:S02]  /*9550*/  LOP3.LUT R6, R20.reuse, 0x20, RZ, 0x3c, !PT ;  /* 0x0000002014067812 */ /* 0x040fe400078e3cff */
[C---:B------:R-:W-:Y:S02]  /*9560*/  LOP3.LUT R5, R20.reuse, 0x40, RZ, 0x3c, !PT ;  /* 0x0000004014057812 */ /* 0x040fe400078e3cff */
[----:B------:R-:W-:Y:S01]  /*9570*/  LOP3.LUT R4, R20, 0x60, RZ, 0x3c, !PT ;  /* 0x0000006014047812 */ /* 0x000fe200078e3cff */
[----:B------:R-:W-:-:S02]  /*9580*/  USHF.L.U32 UR7, UR5, 0x1, URZ ;  /* 0x0000000105077899 */ /* 0x000fc4000800063f */
[----:B--2---:R-:W-:-:S12]  /*9590*/  USHF.L.U64.HI UR6, UR5, 0x1, UR6 ;  /* 0x0000000105067899 */ /* 0x004fd80008010206 */
.L_x_1:
[----:B------:R0:W-:Y:S01]  /*95a0*/  STL [R1+0x11cc], R61 ;  /* 0x0011cc3d01007387 */ /* 0x0001e20000100800 */
[----:B------:R-:W1:Y:S03]  /*95b0*/  LDC R4, c[0x0][0x230] ;  /* 0x00008c00ff047b82 */ /* 0x000e660000000800 */
[----:B------:R-:W2:Y:S04]  /*95c0*/  LDL R7, [R1+0x5cc] ;  /* 0x0005cc0001077983 */ /* 0x000ea80000100800 */
[----:B------:R-:W2:Y:S04]  /*95d0*/  LDL R6, [R1+0x5d0] ;  /* 0x0005d00001067983 */ /* 0x000ea80000100800 */
[----:B0-----:R-:W1:Y:S04]  /*95e0*/  LDL R61, [R1+0x5c4] ;  /* 0x0005c400013d7983 */ /* 0x001e680000100800 */
[----:B-----5:R-:W-:Y:S04]  /*95f0*/  STL [R1+0x11a8], R32 ;  /* 0x0011a82001007387 */ /* 0x020fe80000100800 */
[----:B------:R-:W-:Y:S04]  /*9600*/  STL [R1+0x11b0], R32 ;  /* 0x0011b02001007387 */ /* 0x000fe80000100800 */
[----:B------:R-:W-:Y:S04]  /*9610*/  STL [R1+0x11b8], R32 ;  /* 0x0011b82001007387 */ /* 0x000fe80000100800 */
[----:B------:R-:W-:Y:S04]  /*9620*/  STL [R1+0x11c0], R32 ;  /* 0x0011c02001007387 */ /* 0x000fe80000100800 */
[----:B------:R0:W-:Y:S04]  /*9630*/  STL [R1+0x11c8], R32 ;  /* 0x0011c82001007387 */ /* 0x0001e80000100800 */
[----:B------:R-:W-:Y:S04]  /*9640*/  STL [R1+0x11a4], R33 ;  /* 0x0011a42101007387 */ /* 0x000fe80000100800 */
        /* <DEDUP_REMOVED lines=76> */
[----:B------:R-:W-:Y:S01]  /*9b10*/  STL [R1+0x1080], R2 ;  /* 0x0010800201007387 */ /* 0x000fe20000100800 */
[----:B-1----:R-:W-:-:S03]  /*9b20*/  IMAD R4, R61, -0x20, R4 ;  /* 0xffffffe03d047824 */ /* 0x002fc600078e0204 */
[----:B------:R-:W-:Y:S04]  /*9b30*/  STL [R1+0x107c], R55 ;  /* 0x00107c3701007387 */ /* 0x000fe80000100800 */
[----:B------:R-:W-:Y:S04]  /*9b40*/  STL [R1+0x1078], R54 ;  /* 0x0010783601007387 */ /* 0x000fe80000100800 */
[----:B------:R-:W-:Y:S04]  /*9b50*/  STL [R1+0x1074], R53 ;  /* 0x0010743501007387 */ /* 0x000fe80000100800 */
[----:B------:R-:W-:Y:S04]  /*9b60*/  STL [R1+0x1070], R52 ;  /* 0x0010703401007387 */ /* 0x000fe80000100800 */
[----:B------:R-:W-:Y:S01]  /*9b70*/  STL [R1+0x106c], R51 ;  /* 0x00106c3301007387 */ /* 0x000fe20000100800 */
[----:B------:R-:W-:-:S03]  /*9b80*/  ISETP.GT.AND P0, PT, R4, RZ, PT ;  /* 0x000000ff0400720c */ /* 0x000fc60003f04270 */
[----:B------:R-:W-:Y:S04]  /*9b90*/  STL [R1+0x1068], R50 ;  /* 0x0010683201007387 */ /* 0x000fe80000100800 */
[----:B------:R-:W-:Y:S04]  /*9ba0*/  STL [R1+0x1064], R49 ;  /* 0x0010643101007387 */ /* 0x000fe80000100800 */
[----:B------:R-:W-:Y:S04]  /*9bb0*/  STL [R1+0x1060], R48 ;  /* 0x0010603001007387 */ /* 0x000fe80000100800 */
[----:B------:R-:W-:Y:S04]  /*9bc0*/  STL [R1+0x105c], R47 ;  /* 0x00105c2f01007387 */ /* 0x000fe80000100800 */
[----:B------:R-:W-:Y:S04]  /*9bd0*/  STL [R1+0x1058], R46 ;  /* 0x0010582e01007387 */ /* 0x000fe80000100800 */
[----:B------:R-:W-:Y:S04]  /*9be0*/  STL [R1+0x1054], R45 ;  /* 0x0010542d01007387 */ /* 0x000fe80000100800 */
[----:B------:R-:W-:Y:S01]  /*9bf0*/  STL [R1+0x1050], R44 ;  /* 0x0010502c01007387 */ /* 0x000fe20000100800 */
[----:B------:R-:W-:-:S03]  /*9c00*/  PRMT R36, RZ, 0x7610, R36 ;  /* 0x00007610ff247816 */ /* 0x000fc60000000024 */
        /* <DEDUP_REMOVED lines=9> */
[----:B------:R-:W3:Y:S04]  /*9ca0*/  LDL.LU R61, [R1+0x11cc] ;  /* 0x0011cc00013d7983 */ /* 0x000ee80000300800 */
[----:B--2---:R-:W2:Y:S04]  /*9cb0*/  @P0 LDG.E.U16 R36, desc[UR8][R6.64] ;  /* 0x0000000806240981 */ /* 0x004ea8000c1e1500 */
[----:B------:R-:W4:Y:S01]  /*9cc0*/  LDL.64 R6, [R1+0x400] ;  /* 0x0004000001067983 */ /* 0x000f220000100a00 */
[----:B------:R-:W-:-:S02]  /*9cd0*/  PRMT R37, RZ, 0x7610, R37 ;  /* 0x00007610ff257816 */ /* 0x000fc40000000025 */
[----:B------:R-:W-:-:S04]  /*9ce0*/  PRMT R38, RZ, 0x7610, R38 ;  /* 0x00007610ff267816 */ /* 0x000fc80000000026 */
[----:B----4-:R-:W4:Y:S04]  /*9cf0*/  @P0 LDG.E.U16 R37, desc[UR8][R6.64] ;  /* 0x0000000806250981 */ /* 0x010f28000c1e1500 */
[----:B------:R-:W2:Y:S01]  /*9d00*/  LDL.64 R6, [R1+0x408] ;  /* 0x0004080001067983 */ /* 0x000ea20000100a00 */
[----:B------:R-:W-:-:S03]  /*9d10*/  PRMT R39, RZ, 0x7610, R39 ;  /* 0x00007610ff277816 */ /* 0x000fc60000000027 */
[----:B------:R-:W-:Y:S04]  /*9d20*/  STL [R1+0xc90], R60 ;  /* 0x000c903c01007387 */ /* 0x000fe80000100800 */
[----:B---3--:R-:W-:Y:S04]  /*9d30*/  STL [R1+0xc5c], R61 ;  /* 0x000c5c3d01007387 */ /* 0x008fe80000100800 */
[----:B--2---:R1:W2:Y:S02]  /*9d40*/  @P0 LDG.E.U16 R38, desc[UR8][R6.64] ;  /* 0x0000000806260981 */ /* 0x0042a4000c1e1500 */
[----:B-1----:R-:W-:-:S02]  /*9d50*/  @P0 IMAD.MOV.U32 R6, RZ, RZ, R60 ;  /* 0x000000ffff060224 */ /* 0x002fc400078e003c */
[----:B------:R-:W-:-:S05]  /*9d60*/  @P0 IMAD.MOV.U32 R7, RZ, RZ, R61 ;  /* 0x000000ffff070224 */ /* 0x000fca00078e003d */
[----:B------:R1:W3:Y:S04]  /*9d70*/  @P0 LDG.E.U16 R39, desc[UR8][R6.64] ;  /* 0x0000000806270981 */ /* 0x0002e8000c1e1500 */
[----:B------:R-:W1:Y:S04]  /*9d80*/  LDL R6, [R1+0xa80] ;  /* 0x000a800001067983 */ /* 0x000e680000100800 */
[----:B------:R-:W1:Y:S01]  /*9d90*/  LDL R7, [R1+0xa84] ;  /* 0x000a840001077983 */ /* 0x000e620000100800 */
[----:B------:R-:W-:Y:S02]  /*9da0*/  ISETP.GT.AND P1, PT, R4, 0x1, PT ;  /* 0x000000010400780c */ /* 0x000fe40003f24270 */
[----:B0-----:R-:W-:-:S11]  /*9db0*/  PRMT R32, RZ, 0x7610, R32 ;  /* 0x00007610ff207816 */ /* 0x001fd60000000020 */
[----:B-1----:R-:W-:-:S04]  /*9dc0*/  @P1 LOP3.LUT R7, R7, R6, RZ, 0x3c, !PT ;  /* 0x0000000607071212 */ /* 0x002fc800078e3cff */
[----:B------:R-:W-:-:S04]  /*9dd0*/  @P1 LOP3.LUT R6, R7, R6, RZ, 0x3c, !PT ;  /* 0x0000000607061212 */ /* 0x000fc800078e3cff */
[----:B------:R-:W-:-:S05]  /*9de0*/  @P1 LOP3.LUT R7, R7, R6, RZ, 0x3c, !PT ;  /* 0x0000000607071212 */ /* 0x000fca00078e3cff */
[----:B------:R-:W4:Y:S04]  /*9df0*/  @P1 LDG.E.U16 R32, desc[UR8][R6.64] ;  /* 0x0000000806201981 */ /* 0x000f28000c1e1500 */
[----:B----4-:R0:W-:Y:S04]  /*9e00*/  STL [R1+0x574], R32 ;  /* 0x0005742001007387 */ /* 0x0101e80000100800 */
[----:B0-----:R-:W4:Y:S04]  /*9e10*/  LDL.LU R32, [R1+0x11c8] ;  /* 0x0011c80001207983 */ /* 0x001f280000300800 */
[----:B------:R-:W2:Y:S04]  /*9e20*/  LDL R6, [R1+0xa78] ;  /* 0x000a780001067983 */ /* 0x000ea80000100800 */
[----:B------:R-:W2:Y:S01]  /*9e30*/  LDL R7, [R1+0xa7c] ;  /* 0x000a7c0001077983 */ /* 0x000ea20000100800 */
[----:B------:R-:W-:-:S02]  /*9e40*/  PRMT R33, RZ, 0x7610, R33 ;  /* 0x00007610ff217816 */ /* 0x000fc40000000021 */
[----:B--2---:R-:W-:-:S04]  /*9e50*/  @P1 LOP3.LUT R7, R7, R6, RZ, 0x3c, !PT ;  /* 0x0000000607071212 */ /* 0x004fc800078e3cff */
[----:B------:R-:W-:-:S04]  /*9e60*/  @P1 LOP3.LUT R6, R7, R6, RZ, 0x3c, !PT ;  /* 0x0000000607061212 */ /* 0x000fc800078e3cff */
[----:B------:R-:W-:-:S05]  /*9e70*/  @P1 LOP3.LUT R7, R7, R6, RZ, 0x3c, !PT ;  /* 0x0000000607071212 */ /* 0x000fca00078e3cff */
[----:B------:R-:W2:Y:S04]  /*9e80*/  @P1 LDG.E.U16 R33, desc[UR8][R6.64] ;  /* 0x0000000806211981 */ /* 0x000ea8000c1e1500 */
[----:B--2---:R0:W-:Y:S04]  /*9e90*/  STL [R1+0x578], R33 ;  /* 0x0005782101007387 */ /* 0x0041e80000100800 */
[----:B0-----:R-:W2:Y:S04]  /*9ea0*/  LDL.LU R33, [R1+0x11c4] ;  /* 0x0011c40001217983 */ /* 0x001ea80000300800 */
[----:B------:R-:W3:Y:S04]  /*9eb0*/  LDL R6, [R1+0xa70] ;  /* 0x000a700001067983 */ /* 0x000ee80000100800 */
[----:B------:R-:W3:Y:S01]  /*9ec0*/  LDL R7, [R1+0xa74] ;  /* 0x000a740001077983 */ /* 0x000ee20000100800 */
[----:B----4-:R-:W-:-:S02]  /*9ed0*/  PRMT R32, RZ, 0x7610, R32 ;  /* 0x00007610ff207816 */ /* 0x010fc40000000020 */
[----:B---3--:R-:W-:-:S04]  /*9ee0*/  @P1 LOP3.LUT R7, R7, R6, RZ, 0x3c, !PT ;  /* 0x0000000607071212 */ /* 0x008fc800078e3cff */
[----:B------:R-:W-:-:S04]  /*9ef0*/  @P1 LOP3.LUT R6, R7, R6, RZ, 0x3c, !PT ;  /* 0x0000000607061212 */ /* 0x000fc800078e3cff */
[----:B------:R-:W-:-:S05]  /*9f00*/  @P1 LOP3.LUT R7, R7, R6, RZ, 0x3c, !PT ;  /* 0x0000000607071212 */ /* 0x000fca00078e3cff */
[----:B------:R-:W3:Y:S04]  /*9f10*/  @P1 LDG.E.U16 R32, desc[UR8][R6.64] ;  /* 0x0000000806201981 */ /* 0x000ee8000c1e1500 */
[----:B---3--:R0:W-:Y:S04]  /*9f20*/  STL [R1+0x57c], R32 ;  /* 0x00057c2001007387 */ /* 0x0081e80000100800 */
[----:B0-----:R-:W3:Y:S04]  /*9f30*/  LDL.LU R32, [R1+0x11c0] ;  /* 0x0011c00001207983 */ /* 0x001ee80000300800 */
[----:B------:R-:W4:Y:S04]  /*9f40*/  LDL R6, [R1+0xa68] ;  /* 0x000a680001067983 */ /* 0x000f280000100800 */
[----:B------:R-:W4:Y:S01]  /*9f50*/  LDL R7, [R1+0xa6c] ;  /* 0x000a6c0001077983 */ /* 0x000f220000100800 */
[----:B--2---:R-:W-:-:S02]  /*9f60*/  PRMT R33, RZ, 0x7610, R33 ;  /* 0x00007610ff217816 */ /* 0x004fc40000000021 */
[----:B----4-:R-:W-:-:S04]  /*9f70*/  @P1 LOP3.LUT R7, R7, R6, RZ, 0x3c, !PT ;  /* 0x0000000607071212 */ /* 0x010fc800078e3cff */
[----:B------:R-:W-:-:S04]  /*9f80*/  @P1 LOP3.LUT R6, R7, R6, RZ, 0x3c, !PT ;  /* 0x0000000607061212 */ /* 0x000fc800078e3cff */
[----:B------:R-:W-:-:S05]  /*9f90*/  @P1 LOP3.LUT R7, R7, R6, RZ, 0x3c, !PT ;  /* 0x0000000607071212 */ /* 0x000fca00078e3cff */
[----:B------:R-:W2:Y:S01]  /*9fa0*/  @P1 LDG.E.U16 R33, desc[UR8][R6.64] ;  /* 0x0000000806211981 */ /* 0x000ea2000c1e1500 */
[----:B------:R-:W-:-:S03]  /*9fb0*/  ISETP.GT.AND P0, PT, R4, 0x2, PT ;  /* 0x000000020400780c */ /* 0x000fc60003f04270 */
[----:B--2---:R0:W-:Y:S04]  /*9fc0*/  STL [R1+0x580], R33 ;  /* 0x0005802101007387 */ /* 0x0041e80000100800 */
[----:B0-----:R-:W2:Y:S04]  /*9fd0*/  LDL.LU R33, [R1+0x11bc] ;  /* 0x0011bc0001217983 */ /* 0x001ea80000300800 */
[----:B------:R-:W4:Y:S04]  /*9fe0*/  LDL R6, [R1+0xa60] ;  /* 0x000a600001067983 */ /* 0x000f280000100800 */
[----:B------:R-:W4:Y:S01]  /*9ff0*/  LDL R7, [R1+0xa64] ;  /* 0x000a640001077983 */ /* 0x000f220000100800 */
[----:B---3--:R-:W-:-:S02]  /*a000*/  PRMT R32, RZ, 0x7610, R32 ;  /* 0x00007610ff207816 */ /* 0x008fc40000000020 */
[----:B----4-:R-:W-:-:S04]  /*a010*/  @P0 LOP3.LUT R7, R7, R6, RZ, 0x3c, !PT ;  /* 0x0000000607070212 */ /* 0x010fc800078e3cff */
        /* <DEDUP_REMOVED lines=11> */
[----:B------:R-:W2:Y:S04]  /*a0d0*/  @P0 LDG.E.U16 R33, desc[UR8][R6.64] ;  /* 0x0000000806210981 */ /* 0x000ea8000c1e1500 */
        /* <DEDUP_REMOVED lines=41> */
[----:B------:R-:W-:-:S02]  /*a370*/  PRMT R34, RZ, 0x7610, R34 ;  /* 0x00007610ff227816 */ /* 0x000fc40000000022 */
[----:B----4-:R-:W-:-:S04]  /*a380*/  @P1 LOP3.LUT R7, R7, R6, RZ, 0x3c, !PT ;  /* 0x0000000607071212 */ /* 0x010fc800078e3cff */
[----:B------:R-:W-:-:S04]  /*a390*/  @P1 LOP3.LUT R6, R7, R6, RZ, 0x3c, !PT ;  /* 0x0000000607061212 */ /* 0x000fc800078e3cff */
[----:B------:R-:W-:-:S05]  /*a3a0*/  @P1 LOP3.LUT R7, R7, R6, RZ, 0x3c, !PT ;  /* 0x0000000607071212 */ /* 0x000fca00078e3cff */
[----:B------:R-:W4:Y:S04]  /*a3b0*/  @P1 LDG.E.U16 R34, desc[UR8][R6.64] ;  /* 0x0000000806221981 */ /* 0x000f28000c1e1500 */
[----:B----4-:R0:W-:Y:S04]  /*a3c0*/  STL [R1+0x5a8], R34 ;  /* 0x0005a82201007387 */ /* 0x0101e80000100800 */
[----:B0-----:R-:W4:Y:S04]  /*a3d0*/  LDL.LU R34, [R1+0x11a0] ;  /* 0x0011a00001227983 */ /* 0x001f280000300800 */
[----:B------:R-:W3:Y:S04]  /*a3e0*/  LDL R6, [R1+0xa28] ;  /* 0x000a280001067983 */ /* 0x000ee80000100800 */
[----:B------:R-:W3:Y:S01]  /*a3f0*/  LDL R7, [R1+0xa2c] ;  /* 0x000a2c0001077983 */ /* 0x000ee20000100800 */
[----:B------:R-:W-:-:S02]  /*a400*/  PRMT R35, RZ, 0x7610, R35 ;  /* 0x00007610ff237816 */ /* 0x000fc40000000023 */
[----:B---3--:R-:W-:-:S04]  /*a410*/  @P1 LOP3.LUT R7, R7, R6, RZ, 0x3c, !PT ;  /* 0x0000000607071212 */ /* 0x008fc800078e3cff */
[----:B------:R-:W-:-:S04]  /*a420*/  @P1 LOP3.LUT R6, R7, R6, RZ, 0x3c, !PT ;  /* 0x0000000607061212 */ /* 0x000fc800078e3cff */
[----:B------:R-:W-:-:S05]  /*a430*/  @P1 LOP3.LUT R7, R7, R6, RZ, 0x3c, !PT ;  /* 0x0000000607071212 */ /* 0x000fca00078e3cff */
[----:B------:R-:W3:Y:S01]  /*a440*/  @P1 LDG.E.U16 R35, desc[UR8][R6.64] ;  /* 0x0000000806231981 */ /* 0x000ee2000c1e1500 */
[----:B------:R-:W-:-:S03]  /*a450*/  ISETP.GT.AND P0, PT, R4, 0x4, PT ;  /* 0x000000040400780c */ /* 0x000fc60003f04270 */
[----:B---3--:R0:W-:Y:S04]  /*a460*/  STL [R1+0x5a4], R35 ;  /* 0x0005a42301007387 */ /* 0x0081e80000100800 */
[----:B0-----:R-:W3:Y:S04]  /*a470*/  LDL.LU R35, [R1+0x119c] ;  /* 0x00119c0001237983 */ /* 0x001ee80000300800 */
[----:B------:R-:W2:Y:S04]  /*a480*/  LDL R6, [R1+0xa20] ;  /* 0x000a200001067983 */ /* 0x000ea80000100800 */
[----:B------:R-:W2:Y:S01]  /*a490*/  LDL R7, [R1+0xa24] ;  /* 0x000a240001077983 */ /* 0x000ea20000100800 */
[----:B------:R-:W-:-:S02]  /*a4a0*/  PRMT R32, RZ, 0x7610, R32 ;  /* 0x00007610ff207816 */ /* 0x000fc40000000020 */
[----:B--2---:R-:W-:-:S04]  /*a4b0*/  @P0 LOP3.LUT R7, R7, R6, RZ, 0x3c, !PT ;  /* 0x0000000607070212 */ /* 0x004fc800078e3cff */
[----:B------:R-:W-:-:S04]  /*a4c0*/  @P0 LOP3.LUT R6, R7, R6, RZ, 0x3c, !PT ;  /* 0x0000000607060212 */ /* 0x000fc800078e3cff */
[----:B------:R-:W-:-:S05]  /*a4d0*/  @P0 LOP3.LUT R7, R7, R6, RZ, 0x3c, !PT ;  /* 0x0000000607070212 */ /* 0x000fca00078e3cff */
[----:B------:R0:W2:Y:S04]  /*a4e0*/  @P0 LDG.E.U16 R32, desc[UR8][R6.64] ;  /* 0x0000000806200981 */ /* 0x0000a8000c1e1500 */
[----:B------:R-:W0:Y:S04]  /*a4f0*/  LDL R6, [R1+0xa18] ;  /* 0x000a180001067983 */ /* 0x000e280000100800 */
[----:B------:R-:W0:Y:S01]  /*a500*/  LDL R7, [R1+0xa1c] ;  /* 0x000a1c0001077983 */ /* 0x000e220000100800 */
[----:B------:R-:W-:Y:S02]  /*a510*/  PRMT R33, RZ, 0x7610, R33 ;  /* 0x00007610ff217816 */ /* 0x000fe40000000021 */
[----:B0-----:R-:W-:-:S04]  /*a520*/  @P0 LOP3.LUT R7, R7, R6, RZ, 0x3c, !PT ;  /* 0x0000000607070212 */ /* 0x001fc800078e3cff */
[----:B------:R-:W-:-:S04]  /*a530*/  @P0 LOP3.LUT R6, R7, R6, RZ, 0x3c, !PT ;  /* 0x0000000607060212 */ /* 0x000fc800078e3cff */
[----:B------:R-:W-:-:S05]  /*a540*/  @P0 LOP3.LUT R7, R7, R6, RZ, 0x3c, !PT ;  /* 0x0000000607070212 */ /* 0x000fca00078e3cff */
[----:B------:R0:W2:Y:S04]  /*a550*/  @P0 LDG.E.U16 R33, desc[UR8][R6.64] ;  /* 0x0000000806210981 */ /* 0x0000a8000c1e1500 */
[----:B------:R-:W0:Y:S04]  /*a560*/  LDL R6, [R1+0xa10] ;  /* 0x000a100001067983 */ /* 0x000e280000100800 */
[----:B------:R-:W0:Y:S01]  /*a570*/  LDL R7, [R1+0xa14] ;  /* 0x000a140001077983 */ /* 0x000e220000100800 */
[----:B----4-:R-:W-:Y:S02]  /*a580*/  PRMT R34, RZ, 0x7610, R34 ;  /* 0x00007610ff227816 */ /* 0x010fe40000000022 */
[----:B0-----:R-:W-:-:S04]  /*a590*/  @P0 LOP3.LUT R7, R7, R6, RZ, 0x3c, !PT ;  /* 0x0000000607070212 */ /* 0x001fc800078e3cff */
[----:B------:R-:W-:-:S04]  /*a5a0*/  @P0 LOP3.LUT R6, R7, R6, RZ, 0x3c, !PT ;  /* 0x0000000607060212 */ /* 0x000fc800078e3cff */
[----:B------:R-:W-:-:S05]  /*a5b0*/  @P0 LOP3.LUT R7, R7, R6, RZ, 0x3c, !PT ;  /* 0x0000000607070212 */ /* 0x000fca00078e3cff */
[----:B------:R0:W4:Y:S04]  /*a5c0*/  @P0 LDG.E.U16 R34, desc[UR8][R6.64] ;  /* 0x0000000806220981 */ /* 0x000128000c1e1500 */
[----:B------:R-:W0:Y:S04]  /*a5d0*/  LDL R6, [R1+0xa08] ;  /* 0x000a080001067983 */ /* 0x000e280000100800 */
[----:B------:R-:W0:Y:S01]  /*a5e0*/  LDL R7, [R1+0xa0c] ;  /* 0x000a0c0001077983 */ /* 0x000e220000100800 */
[----:B---3--:R-:W-:Y:S02]  /*a5f0*/  PRMT R35, RZ, 0x7610, R35 ;  /* 0x00007610ff237816 */ /* 0x008fe40000000023 */
[----:B0-----:R-:W-:-:S04]  /*a600*/  @P0 LOP3.LUT R7, R7, R6, RZ, 0x3c, !PT ;  /* 0x0000000607070212 */ /* 0x001fc800078e3cff */
[----:B------:R-:W-:-:S04]  /*a610*/  @P0 LOP3.LUT R6, R7, R6, RZ, 0x3c, !PT ;  /* 0x0000000607060212 */ /* 0x000fc800078e3cff */
[----:B------:R-:W-:-:S05]  /*a620*/  @P0 LOP3.LUT R7, R7, R6, RZ, 0x3c, !PT ;  /* 0x0000000607070212 */ /* 0x000fca00078e3cff */
[----:B------:R0:W3:Y:S04]  /*a630*/  @P0 LDG.E.U16 R35, desc[UR8][R6.64] ;  /* 0x0000000806230981 */ /* 0x0000e8000c1e1500 */
[----:B------:R-:W0:Y:S04]  /*a640*/  LDL R6, [R1+0xa00] ;  /* 0x000a000001067983 */ /* 0x000e280000100800 */
[----:B------:R-:W0:Y:S01]  /*a650*/  LDL R7, [R1+0xa04] ;  /* 0x000a040001077983 */ /* 0x000e220000100800 */
[----:B------:R-:W-:Y:S02]  /*a660*/  ISETP.GT.AND P1, PT, R4, 0x5, PT ;  /* 0x000000050400780c */ /* 0x000fe40003f24270 */
[----:B------:R-:W-:-:S11]  /*a670*/  PRMT R28, RZ, 0x7610, R28 ;  /* 0x00007610ff1c7816 */ /* 0x000fd6000000001c */
[----:B0-----:R-:W-:-:S04]  /*a680*/  @P1 LOP3.LUT R7, R7, R6, RZ, 0x3c, !PT ;  /* 0x0000000607071212 */ /* 0x001fc800078e3cff */
        /* <DEDUP_REMOVED lines=16> */
[----:B--2---:R-:W-:-:S02]  /*a790*/  PRMT R28, RZ, 0x7610, R28 ;  /* 0x00007610ff1c7816 */ /* 0x004fc4000000001c */
[----:B---3--:R-:W-:-:S04]  /*a7a0*/  @P1 LOP3.LUT R7, R7, R6, RZ, 0x3c, !PT ;  /* 0x0000000607071212 */ /* 0x008fc800078e3cff */
        /* <DEDUP_REMOVED lines=11> */
[----:B------:R-:W3:Y:S01]  /*a860*/  @P1 LDG.E.U16 R29, desc[UR8][R6.64] ;  /* 0x00000008061d1981 */ /* 0x000ee2000c1e1500 */
[----:B------:R-:W-:-:S03]  /*a870*/  ISETP.GT.AND P0, PT, R4, 0x6, PT ;  /* 0x000000060400780c */ /* 0x000fc60003f04270 */
        /* <DEDUP_REMOVED lines=72> */
[----:B------:R-:W2:Y:S01]  /*ad00*/  @P1 LDG.E.U16 R31, desc[UR8][R6.64] ;  /* 0x00000008061f1981 */ /* 0x000ea2000c1e1500 */
[----:B------:R-:W-:-:S03]  /*ad10*/  ISETP.GT.AND P0, PT, R4, 0x8, PT ;  /* 0x000000080400780c */ /* 0x000fc60003f04270 */
[----:B--2---:R0:W-:Y:S04]  /*ad20*/  STL [R1+0x584], R31 ;  /* 0x0005841f01007387 */ /* 0x0041e80000100800 */
[----:B0-----:R-:W2:Y:S04]  /*ad30*/  LDL.LU R31, [R1+0x116c] ;  /* 0x00116c00011f7983 */ /* 0x001ea80000300800 */
[----:B------:R-:W3:Y:S04]  /*ad40*/  LDL R6, [R1+0x9a0] ;  /* 0x0009a00001067983 */ /* 0x000ee80000100800 */
[----:B------:R-:W3:Y:S01]  /*ad50*/  LDL R7, [R1+0x9a4] ;  /* 0x0009a40001077983 */ /* 0x000ee20000100800 */
[----:B------:R-:W-:-:S02]  /*ad60*/  PRMT R28, RZ, 0x7610, R28 ;  /* 0x00007610ff1c7816 */ /* 0x000fc4000000001c */
[----:B---3--:R-:W-:-:S04]  /*ad70*/  @P0 LOP3.LUT R7, R7, R6, RZ, 0x3c, !PT ;  /* 0x0000000607070212 */ /* 0x008fc800078e3cff */
[----:B------:R-:W-:-:S04]  /*ad80*/  @P0 LOP3.LUT R6, R7, R6, RZ, 0x3c, !PT ;  /* 0x0000000607060212 */ /* 0x000fc800078e3cff */
[----:B------:R-:W-:-:S05]  /*ad90*/  @P0 LOP3.LUT R7, R7, R6, RZ, 0x3c, !PT ;  /* 0x0000000607070212 */ /* 0x000fca00078e3cff */
[----:B------:R0:W3:Y:S04]  /*ada0*/  @P0 LDG.E.U16 R28, desc[UR8][R6.64] ;  /* 0x00000008061c0981 */ /* 0x0000e8000c1e1500 */
[----:B------:R-:W0:Y:S04]  /*adb0*/  LDL R6, [R1+0x998] ;  /* 0x0009980001067983 */ /* 0x000e280000100800 */
[----:B------:R-:W0:Y:S01]  /*adc0*/  LDL R7, [R1+0x99c] ;  /* 0x00099c0001077983 */ /* 0x000e220000100800 */
[----:B------:R-:W-:Y:S02]  /*add0*/  PRMT R29, RZ, 0x7610, R29 ;  /* 0x00007610ff1d7816 */ /* 0x000fe4000000001d */
[----:B0-----:R-:W-:-:S04]  /*ade0*/  @P0 LOP3.LUT R7, R7, R6, RZ, 0x3c, !PT ;  /* 0x0000000607070212 */ /* 0x001fc800078e3cff */
[----:B------:R-:W-:-:S04]  /*adf0*/  @P0 LOP3.LUT R6, R7, R6, RZ, 0x3c, !PT ;  /* 0x0000000607060212 */ /* 0x000fc800078e3cff */
[----:B------:R-:W-:-:S05]  /*ae00*/  @P0 LOP3.LUT R7, R7, R6, RZ, 0x3c, !PT ;  /* 0x0000000607070212 */ /* 0x000fca00078e3cff */
[----:B------:R0:W3:Y:S04]  /*ae10*/  @P0 LDG.E.U16 R29, desc[UR8][R6.64] ;  /* 0x00000008061d0981 */ /* 0x0000e8000c1e1500 */
        /* <DEDUP_REMOVED lines=9> */
[----:B--2---:R-:W-:Y:S02]  /*aeb0*/  PRMT R31, RZ, 0x7610, R31 ;  /* 0x00007610ff1f7816 */ /* 0x004fe4000000001f */
[----:B0-----:R-:W-:-:S04]  /*aec0*/  @P0 LOP3.LUT R7, R7, R6, RZ, 0x3c, !PT ;  /* 0x0000000607070212 */ /* 0x001fc800078e3cff */
[----:B------:R-:W-:-:S04]  /*aed0*/  @P0 LOP3.LUT R6, R7, R6, RZ, 0x3c, !PT ;  /* 0x0000000607060212 */ /* 0x000fc800078e3cff */
[----:B------:R-:W-:-:S05]  /*aee0*/  @P0 LOP3.LUT R7, R7, R6, RZ, 0x3c, !PT ;  /* 0x0000000607070212 */ /* 0x000fca00078e3cff */
[----:B------:R0:W2:Y:S04]  /*aef0*/  @P0 LDG.E.U16 R31, desc[UR8][R6.64] ;  /* 0x00000008061f0981 */ /* 0x0000a8000c1e1500 */
[----:B------:R-:W0:Y:S04]  /*af00*/  LDL R6, [R1+0x980] ;  /* 0x0009800001067983 */ /* 0x000e280000100800 */
[----:B------:R-:W0:Y:S01]  /*af10*/  LDL R7, [R1+0x984] ;  /* 0x0009840001077983 */ /* 0x000e220000100800 */
[----:B------:R-:W-:Y:S02]  /*af20*/  ISETP.GT.AND P1, PT, R4, 0x9, PT ;  /* 0x000000090400780c */ /* 0x000fe40003f24270 */
[----:B------:R-:W-:-:S11]  /*af30*/  PRMT R24, RZ, 0x7610, R24 ;  /* 0x00007610ff187816 */ /* 0x000fd60000000018 */
[----:B0-----:R-:W-:-:S04]  /*af40*/  @P1 LOP3.LUT R7, R7, R6, RZ, 0x3c, !PT ;  /* 0x0000000607071212 */ /* 0x001fc800078e3cff */
        /* <DEDUP_REMOVED lines=16> */
[----:B---3--:R-:W-:-:S02]  /*b050*/  PRMT R24, RZ, 0x7610, R24 ;  /* 0x00007610ff187816 */ /* 0x008fc40000000018 */
        /* <DEDUP_REMOVED lines=419> */
[----:B----4-:R-:W-:-:S02]  /*ca90*/  PRMT R12, RZ, 0x7610, R12 ;  /* 0x00007610ff0c7816 */ /* 0x010fc4000000000c */
[----:B--2---:R-:W-:-:S04]  /*caa0*/  @P1 LOP3.LUT R7, R7, R6, RZ, 0x3c, !PT ;  /* 0x0000000607071212 */ /* 0x004fc800078e3cff */
[----:B------:R-:W-:-:S04]  /*cab0*/  @P1 LOP3.LUT R6, R7, R6, RZ, 0x3c, !PT ;  /* 0x0000000607061212 */ /* 0x000fc800078e3cff */
[----:B------:R-:W-:-:S05]  /*cac0*/  @P1 LOP3.LUT R7, R7, R6, RZ, 0x3c, !PT ;  /* 0x0000000607071212 */ /* 0x000fca00078e3cff */
[----:B------:R-:W2:Y:S04]  /*cad0*/  @P1 LDG.E.U16 R12, desc[UR8][R6.64] ;  /* 0x00000008060c1981 */ /* 0x000ea8000c1e1500 */
[----:B--2---:R0:W-:Y:S04]  /*cae0*/  STL [R1+0x4c0], R12 ;  /* 0x0004c00c01007387 */ /* 0x0041e80000100800 */
[----:B0-----:R-:W2:Y:S04]  /*caf0*/  LDL.LU R12, [R1+0x10d0] ;  /* 0x0010d000010c7983 */ /* 0x001ea80000300800 */
        /* <DEDUP_REMOVED lines=60> */
[----:B------:R-:W3:Y:S04]  /*cec0*/  @P1 LDG.E.U16 R13, desc[UR8][R6.64] ;  /* 0x00000008060d1981 */ /* 0x000ee8000c1e1500 */
[----:B----4-:R0:W-:Y:S04]  /*ced0*/  STL [R1+0x4b0], R47 ;  /* 0x0004b02f01007387 */ /* 0x0101e80000100800 */
[----:B0-----:R-:W4:Y:S04]  /*cee0*/  LDL R47, [R1+0x788] ;  /* 0x00078800012f7983 */ /* 0x001f280000100800 */
        /* <DEDUP_REMOVED lines=17> */
[----:B------:R-:W4:Y:S01]  /*d000*/  @P1 LDG.E.U16 R15, desc[UR8][R6.64] ;  /* 0x00000008060f1981 */ /* 0x000f22000c1e1500 */
[----:B------:R-:W-:-:S03]  /*d010*/  ISETP.GT.AND P0, PT, R4, 0x18, PT ;  /* 0x000000180400780c */ /* 0x000fc60003f04270 */
        /* <DEDUP_REMOVED lines=16> */
[----:B------:R-:W3:Y:S01]  /*d120*/  LDL R7, [R1+0x784] ;  /* 0x0007840001077983 */ /* 0x000ee20000100800 */
[----:B--2---:R-:W-:Y:S01]  /*d130*/  PRMT R14, RZ, 0x7610, R14 ;  /* 0x00007610ff0e7816 */ /* 0x004fe2000000000e */
[----:B0-----:R-:W-:Y:S01]  /*d140*/  @P0 IMAD.MOV.U32 R6, RZ, RZ, R47 ;  /* 0x000000ffff060224 */ /* 0x001fe200078e002f */
[----:B----4-:R-:W-:Y:S01]  /*d150*/  PRMT R15, RZ, 0x7610, R15 ;  /* 0x00007610ff0f7816 */ /* 0x010fe2000000000f */
[----:B------:R-:W2:Y:S04]  /*d160*/  LDL R47, [R1+0x758] ;  /* 0x00075800012f7983 */ /* 0x000ea80000100800 */
[----:B---3--:R0:W3:Y:S04]  /*d170*/  @P0 LDG.E.U16 R14, desc[UR8][R6.64] ;  /* 0x00000008060e0981 */ /* 0x0080e8000c1e1500 */
[----:B------:R-:W0:Y:S04]  /*d180*/  LDL R6, [R1+0x77c] ;  /* 0x00077c0001067983 */ /* 0x000e280000100800 */
[----:B------:R-:W0:Y:S02]  /*d190*/  LDL R7, [R1+0x780] ;  /* 0x0007800001077983 */ /* 0x000e240000100800 */
[----:B0-----:R-:W-:-:S04]  /*d1a0*/  @P0 LOP3.LUT R7, R7, R6, RZ, 0x3c, !PT ;  /* 0x0000000607070212 */ /* 0x001fc800078e3cff */
[----:B------:R-:W-:-:S04]  /*d1b0*/  @P0 LOP3.LUT R6, R7, R6, RZ, 0x3c, !PT ;  /* 0x0000000607060212 */ /* 0x000fc800078e3cff */
[----:B------:R-:W-:-:S05]  /*d1c0*/  @P0 LOP3.LUT R7, R7, R6, RZ, 0x3c, !PT ;  /* 0x0000000607070212 */ /* 0x000fca00078e3cff */
[----:B------:R0:W4:Y:S04]  /*d1d0*/  @P0 LDG.E.U16 R15, desc[UR8][R6.64] ;  /* 0x00000008060f0981 */ /* 0x000128000c1e1500 */
        /* <DEDUP_REMOVED lines=34> */
[----:B------:R-:W2:Y:S01]  /*d400*/  @P1 LDG.E.U16 R5, desc[UR8][R6.64] ;  /* 0x0000000806051981 */ /* 0x000ea2000c1e1500 */
[----:B------:R-:W-:-:S03]  /*d410*/  ISETP.GT.AND P0, PT, R4, 0x1a, PT ;  /* 0x0000001a0400780c */ /* 0x000fc60003f04270 */
[----:B--2---:R0:W-:Y:S04]  /*d420*/  STL [R1+0x494], R5 ;  /* 0x0004940501007387 */ /* 0x0041e80000100800 */
[----:B0-----:R-:W2:Y:S04]  /*d430*/  LDL.LU R5, [R1+0x10a0] ;  /* 0x0010a00001057983 */ /* 0x001ea80000300800 */
[----:B------:R-:W3:Y:S02]  /*d440*/  LDL R7, [R1+0x754] ;  /* 0x0007540001077983 */ /* 0x000ee40000100800 */
[----:B------:R-:W-:-:S02]  /*d450*/  @P0 IMAD.MOV.U32 R6, RZ, RZ, R47 ;  /* 0x000000ffff060224 */ /* 0x000fc400078e002f */
[----:B------:R-:W4:Y:S01]  /*d460*/  LDL R47, [R1+0x730] ;  /* 0x00073000012f7983 */ /* 0x000f220000100800 */
[----:B--2---:R-:W-:-:S06]  /*d470*/  PRMT R5, RZ, 0x7610, R5 ;  /* 0x00007610ff057816 */ /* 0x004fcc0000000005 */
[----:B---3--:R-:W2:Y:S04]  /*d480*/  @P0 LDG.E.U16 R5, desc[UR8][R6.64] ;  /* 0x0000000806050981 */ /* 0x008ea8000c1e1500 */
        /* <DEDUP_REMOVED lines=24> */
[----:B------:R-:W3:Y:S04]  /*d610*/  @P0 LDG.E.U16 R8, desc[UR8][R6.64] ;  /* 0x0000000806080981 */ /* 0x000ee8000c1e1500 */
[----:B--2---:R0:W-:Y:S04]  /*d620*/  STL [R1+0x488], R5 ;  /* 0x0004880501007387 */ /* 0x0041e80000100800 */
[----:B0-----:R-:W2:Y:S04]  /*d630*/  LDL R5, [R1+0x720] ;  /* 0x0007200001057983 */ /* 0x001ea80000100800 */
[----:B---3--:R0:W-:Y:S04]  /*d640*/  STL [R1+0x484], R8 ;  /* 0x0004840801007387 */ /* 0x0081e80000100800 */
[----:B0-----:R-:W3:Y:S04]  /*d650*/  LDL.LU R8, [R1+0x1094] ;  /* 0x0010940001087983 */ /* 0x001ee80000300800 */
[----:B------:R-:W4:Y:S04]  /*d660*/  LDL R6, [R1+0x734] ;  /* 0x0007340001067983 */ /* 0x000f280000100800 */
[----:B------:R-:W4:Y:S01]  /*d670*/  LDL R7, [R1+0x738] ;  /* 0x0007380001077983 */ /* 0x000f220000100800 */
[----:B------:R-:W-:-:S02]  /*d680*/  ISETP.GT.AND P1, PT, R4, 0x1b, PT ;  /* 0x0000001b0400780c */ /* 0x000fc40003f24270 */
[----:B------:R-:W-:-:S11]  /*d690*/  PRMT R9, RZ, 0x7610, R9 ;  /* 0x00007610ff097816 */ /* 0x000fd60000000009 */
[----:B----4-:R-:W-:-:S04]  /*d6a0*/  @P1 LOP3.LUT R7, R7, R6, RZ, 0x3c, !PT ;  /* 0x0000000607071212 */ /* 0x010fc800078e3cff */
[----:B------:R-:W-:-:S04]  /*d6b0*/  @P1 LOP3.LUT R6, R7, R6, RZ, 0x3c, !PT ;  /* 0x0000000607061212 */ /* 0x000fc800078e3cff */
[----:B------:R-:W-:-:S05]  /*d6c0*/  @P1 LOP3.LUT R7, R7, R6, RZ, 0x3c, !PT ;  /* 0x0000000607071212 */ /* 0x000fca00078e3cff */
[----:B------:R-:W4:Y:S01]  /*d6d0*/  @P1 LDG.E.U16 R9, desc[UR8][R6.64] ;  /* 0x0000000806091981 */ /* 0x000f22000c1e1500 */
[----:B------:R-:W-:-:S03]  /*d6e0*/  PRMT R10, RZ, 0x7610, R10 ;  /* 0x00007610ff0a7816 */ /* 0x000fc6000000000a */
[----:B----4-:R0:W-:Y:S04]  /*d6f0*/  STL [R1+0x480], R9 ;  /* 0x0004800901007387 */ /* 0x0101e80000100800 */
[----:B0-----:R-:W4:Y:S04]  /*d700*/  LDL.LU R9, [R1+0x1090] ;  /* 0x0010900001097983 */ /* 0x001f280000300800 */
[----:B------:R-:W2:Y:S01]  /*d710*/  LDL R7, [R1+0x72c] ;  /* 0x00072c0001077983 */ /* 0x000ea20000100800 */
[----:B------:R-:W-:-:S03]  /*d720*/  @P1 IMAD.MOV.U32 R6, RZ, RZ, R47 ;  /* 0x000000ffff061224 */ /* 0x000fc600078e002f */
[----:B------:R-:W4:Y:S04]  /*d730*/  LDL R47, [R1+0x708] ;  /* 0x00070800012f7983 */ /* 0x000f280000100800 */
[----:B--2---:R-:W2:Y:S04]  /*d740*/  @P1 LDG.E.U16 R10, desc[UR8][R6.64] ;  /* 0x00000008060a1981 */ /* 0x004ea8000c1e1500 */
        /* <DEDUP_REMOVED lines=8> */
[----:B------:R-:W3:Y:S01]  /*d7d0*/  @P1 LDG.E.U16 R11, desc[UR8][R6.64] ;  /* 0x00000008060b1981 */ /* 0x000ee2000c1e1500 */
[----:B------:R-:W-:-:S03]  /*d7e0*/  PRMT R3, RZ, 0x7610, R3 ;  /* 0x00007610ff037816 */ /* 0x000fc60000000003 */
[----:B---3--:R0:W-:Y:S04]  /*d7f0*/  STL [R1+0x478], R11 ;  /* 0x0004780b01007387 */ /* 0x0081e80000100800 */
[----:B0-----:R-:W3:Y:S04]  /*d800*/  LDL.LU R11, [R1+0x1088] ;  /* 0x00108800010b7983 */ /* 0x001ee80000300800 */
[----:B------:R-:W4:Y:S01]  /*d810*/  LDL R7, [R1+0x71c] ;  /* 0x00071c0001077983 */ /* 0x000f220000100800 */
[----:B------:R-:W-:-:S03]  /*d820*/  @P1 IMAD.MOV.U32 R6, RZ, RZ, R5 ;  /* 0x000000ffff061224 */ /* 0x000fc600078e0005 */
[----:B------:R-:W3:Y:S04]  /*d830*/  LDL R5, [R1+0x6f8] ;  /* 0x0006f80001057983 */ /* 0x000ee80000100800 */
[----:B----4-:R-:W4:Y:S01]  /*d840*/  @P1 LDG.E.U16 R3, desc[UR8][R6.64] ;  /* 0x0000000806031981 */ /* 0x010f22000c1e1500 */
[----:B------:R-:W-:-:S03]  /*d850*/  ISETP.GT.AND P0, PT, R4, 0x1c, PT ;  /* 0x0000001c0400780c */ /* 0x000fc60003f04270 */
        /* <DEDUP_REMOVED lines=16> */
[----:B------:R-:W4:Y:S01]  /*d960*/  LDL R7, [R1+0x704] ;  /* 0x0007040001077983 */ /* 0x000f220000100800 */
[----:B------:R-:W-:Y:S01]  /*d970*/  PRMT R10, RZ, 0x7610, R10 ;  /* 0x00007610ff0a7816 */ /* 0x000fe2000000000a */
[----:B0-----:R-:W-:Y:S01]  /*d980*/  @P0 IMAD.MOV.U32 R6, RZ, RZ, R47 ;  /* 0x000000ffff060224 */ /* 0x001fe200078e002f */
[----:B---3--:R-:W-:Y:S01]  /*d990*/  PRMT R11, RZ, 0x7610, R11 ;  /* 0x00007610ff0b7816 */ /* 0x008fe2000000000b */
[----:B------:R-:W3:Y:S04]  /*d9a0*/  LDL R47, [R1+0x6e0] ;  /* 0x0006e000012f7983 */ /* 0x000ee80000100800 */
[----:B----4-:R0:W4:Y:S04]  /*d9b0*/  @P0 LDG.E.U16 R10, desc[UR8][R6.64] ;  /* 0x00000008060a0981 */ /* 0x010128000c1e1500 */
[----:B------:R-:W0:Y:S04]  /*d9c0*/  LDL R6, [R1+0x6fc] ;  /* 0x0006fc0001067983 */ /* 0x000e280000100800 */
[----:B------:R-:W0:Y:S01]  /*d9d0*/  LDL R7, [R1+0x700] ;  /* 0x0007000001077983 */ /* 0x000e220000100800 */
[----:B------:R-:W-:-:S02]  /*d9e0*/  ISETP.GT.AND P1, PT, R4, 0x1d, PT ;  /* 0x0000001d0400780c */ /* 0x000fc40003f24270 */
[----:B0-----:R-:W-:-:S04]  /*d9f0*/  @P0 LOP3.LUT R7, R7, R6, RZ, 0x3c, !PT ;  /* 0x0000000607070212 */ /* 0x001fc800078e3cff */
[----:B------:R-:W-:-:S04]  /*da00*/  @P0 LOP3.LUT R6, R7, R6, RZ, 0x3c, !PT ;  /* 0x0000000607060212 */ /* 0x000fc800078e3cff */
[----:B------:R-:W-:-:S05]  /*da10*/  @P0 LOP3.LUT R7, R7, R6, RZ, 0x3c, !PT ;  /* 0x0000000607070212 */ /* 0x000fca00078e3cff */
[----:B------:R0:W4:Y:S04]  /*da20*/  @P0 LDG.E.U16 R11, desc[UR8][R6.64] ;  /* 0x00000008060b0981 */ /* 0x000128000c1e1500 */
[----:B------:R-:W2:Y:S01]  /*da30*/  LDL R7, [R1+0x6f4] ;  /* 0x0006f40001077983 */ /* 0x000ea20000100800 */
[----:B------:R-:W-:Y:S01]  /*da40*/  PRMT R3, RZ, 0x7610, R3 ;  /* 0x00007610ff037816 */ /* 0x000fe20000000003 */
[----:B0-----:R-:W-:Y:S01]  /*da50*/  @P1 IMAD.MOV.U32 R6, RZ, RZ, R5 ;  /* 0x000000ffff061224 */ /* 0x001fe200078e0005 */
[----:B------:R-:W-:Y:S01]  /*da60*/  PRMT R2, RZ, 0x7610, R2 ;  /* 0x00007610ff027816 */ /* 0x000fe20000000002 */
[----:B------:R-:W4:Y:S04]  /*da70*/  LDL R5, [R1+0x6d0] ;  /* 0x0006d00001057983 */ /* 0x000f280000100800 */
[----:B--2---:R0:W2:Y:S04]  /*da80*/  @P1 LDG.E.U16 R3, desc[UR8][R6.64] ;  /* 0x0000000806031981 */ /* 0x0040a8000c1e1500 */
[----:B------:R-:W0:Y:S04]  /*da90*/  LDL R6, [R1+0x6ec] ;  /* 0x0006ec0001067983 */ /* 0x000e280000100800 */
[----:B------:R-:W0:Y:S02]  /*daa0*/  LDL R7, [R1+0x6f0] ;  /* 0x0006f00001077983 */ /* 0x000e240000100800 */
        /* <DEDUP_REMOVED lines=18> */
[----:B------:R-:W3:Y:S04]  /*dbd0*/  LDL R47, [R1+0x6b8] ;  /* 0x0006b800012f7983 */ /* 0x000ee80000100800 */
[----:B--2---:R-:W2:Y:S01]  /*dbe0*/  @P1 LDG.E.U16 R54, desc[UR8][R6.64] ;  /* 0x0000000806361981 */ /* 0x004ea2000c1e1500 */
        /* <DEDUP_REMOVED lines=13> */
[----:B------:R-:W3:Y:S01]  /*dcc0*/  LDL R7, [R1+0x6cc] ;  /* 0x0006cc0001077983 */ /* 0x000ee20000100800 */
[----:B------:R-:W-:-:S03]  /*dcd0*/  @P0 IMAD.MOV.U32 R6, RZ, RZ, R5 ;  /* 0x000000ffff060224 */ /* 0x000fc600078e0005 */
[----:B------:R-:W2:Y:S04]  /*dce0*/  LDL R5, [R1+0x6a8] ;  /* 0x0006a80001057983 */ /* 0x000ea80000100800 */
[----:B---3--:R-:W3:Y:S04]  /*dcf0*/  @P0 LDG.E.U16 R52, desc[UR8][R6.64] ;  /* 0x0000000806340981 */ /* 0x008ee8000c1e1500 */
        /* <DEDUP_REMOVED lines=18> */
[----:B------:R-:W-:Y:S02]  /*de20*/  ISETP.GT.AND P1, PT, R4, 0x1f, PT ;  /* 0x0000001f0400780c */ /* 0x000fe40003f24270 */
[----:B------:R-:W-:Y:S01]  /*de30*/  PRMT R49, RZ, 0x7610, R49 ;  /* 0x00007610ff317816 */ /* 0x000fe20000000031 */
[----:B--2---:R0:W-:Y:S04]  /*de40*/  STL [R1+0x454], R50 ;  /* 0x0004543201007387 */ /* 0x0041e80000100800 */
[----:B0-----:R-:W2:Y:S04]  /*de50*/  LDL.LU R50, [R1+0x1068] ;  /* 0x0010680001327983 */ /* 0x001ea80000300800 */
[----:B------:R-:W3:Y:S02]  /*de60*/  LDL R7, [R1+0x6b4] ;  /* 0x0006b40001077983 */ /* 0x000ee40000100800 */
[----:B------:R-:W-:-:S05]  /*de70*/  @P1 IMAD.MOV.U32 R6, RZ, RZ, R47 ;  /* 0x000000ffff061224 */ /* 0x000fca00078e002f */
[----:B---3--:R-:W3:Y:S04]  /*de80*/  @P1 LDG.E.U16 R49, desc[UR8][R6.64] ;  /* 0x0000000806311981 */ /* 0x008ee8000c1e1500 */
[----:B---3--:R0:W-:Y:S04]  /*de90*/  STL [R1+0x450], R49 ;  /* 0x0004503101007387 */ /* 0x0081e80000100800 */
[----:B0-----:R-:W3:Y:S04]  /*dea0*/  LDL.LU R49, [R1+0x1064] ;  /* 0x0010640001317983 */ /* 0x001ee80000300800 */
[----:B------:R-:W4:Y:S04]  /*deb0*/  LDL R6, [R1+0x6ac] ;  /* 0x0006ac0001067983 */ /* 0x000f280000100800 */
[----:B------:R-:W4:Y:S01]  /*dec0*/  LDL R7, [R1+0x6b0] ;  /* 0x0006b00001077983 */ /* 0x000f220000100800 */
[----:B------:R-:W-:Y:S01]  /*ded0*/  PRMT R48, RZ, 0x7610, R48 ;  /* 0x00007610ff307816 */ /* 0x000fe20000000030 */
[----:B------:R-:W0:Y:S01]  /*dee0*/  S2R R47, SR_TID.X ;  /* 0x00000000002f7919 */ /* 0x000e220000002100 */
[----:B----4-:R-:W-:-:S04]  /*def0*/  @P1 LOP3.LUT R7, R7, R6, RZ, 0x3c, !PT ;  /* 0x0000000607071212 */ /* 0x010fc800078e3cff */
[----:B------:R-:W-:-:S04]  /*df00*/  @P1 LOP3.LUT R6, R7, R6, RZ, 0x3c, !PT ;  /* 0x0000000607061212 */ /* 0x000fc800078e3cff */
[----:B------:R-:W-:-:S05]  /*df10*/  @P1 LOP3.LUT R7, R7, R6, RZ, 0x3c, !PT ;  /* 0x0000000607071212 */ /* 0x000fca00078e3cff */
[----:B------:R-:W4:Y:S01]  /*df20*/  @P1 LDG.E.U16 R48, desc[UR8][R6.64] ;  /* 0x0000000806301981 */ /* 0x000f22000c1e1500 */
[----:B0-----:R-:W-:-:S04]  /*df30*/  LOP3.LUT R47, R47, 0x1f, RZ, 0xc0, !PT ;  /* 0x0000001f2f2f7812 */ /* 0x001fc800078ec0ff */
[----:B------:R-:W-:Y:S01]  /*df40*/  ISETP.GE.AND P0, PT, R47, R4, PT ;  /* 0x000000042f00720c */ /* 0x000fe20003f06270 */
[----:B----4-:R0:W-:Y:S04]  /*df50*/  STL [R1+0x44c], R48 ;  /* 0x00044c3001007387 */ /* 0x0101e80000100800 */
[----:B0-----:R-:W4:Y:S04]  /*df60*/  LDL.LU R48, [R1+0x1060] ;  /* 0x0010600001307983 */ /* 0x001f280000300800 */
[----:B------:R-:W4:Y:S04]  /*df70*/  LDL.LU R47, [R1+0x105c] ;  /* 0x00105c00012f7983 */ /* 0x000f280000300800 */
        /* <DEDUP_REMOVED lines=15> */
[----:B------:R-:W-:Y:S01]  /*e070*/  PRMT R0, RZ, 0x7610, R0 ;  /* 0x00007610ff007816 */ /* 0x000fe20000000000 */
[----:B------:R-:W-:Y:S06]  /*e080*/  BAR.SYNC.DEFER_BLOCKING 0x0 ;  /* 0x0000000000007b1d */ /* 0x000fec0000010000 */
[----:B---3--:R0:W-:Y:S04]  /*e090*/  STL [R1+0x444], R45 ;  /* 0x0004442d01007387 */ /* 0x0081e80000100800 */
[----:B0-----:R-:W3:Y:S04]  /*e0a0*/  LDL.LU R45, [R1+0x1054] ;  /* 0x00105400012d7983 */ /* 0x001ee80000300800 */
[----:B------:R-:W4:Y:S04]  /*e0b0*/  LDL R4, [R1+0x5d4] ;  /* 0x0005d40001047983 */ /* 0x000f280000100800 */
[----:B------:R-:W4:Y:S02]  /*e0c0*/  LDL R5, [R1+0x5d8] ;  /* 0x0005d80001057983 */ /* 0x000f240000100800 */
[----:B----4-:R-:W-:-:S04]  /*e0d0*/  @!P0 LOP3.LUT R5, R5, R4, RZ, 0x3c, !PT ;  /* 0x0000000405058212 */ /* 0x010fc800078e3cff */
[----:B------:R-:W-:-:S04]  /*e0e0*/  @!P0 LOP3.LUT R4, R5, R4, RZ, 0x3c, !PT ;  /* 0x0000000405048212 */ /* 0x000fc800078e3cff */
[----:B------:R-:W-:-:S05]  /*e0f0*/  @!P0 LOP3.LUT R5, R5, R4, RZ, 0x3c, !PT ;  /* 0x0000000405058212 */ /* 0x000fca00078e3cff */
[----:B------:R0:W4:Y:S04]  /*e100*/  @!P0 LDG.E.U16 R0, desc[UR8][R4.64] ;  /* 0x0000000804008981 */ /* 0x000128000c1e1500 */
[----:B------:R-:W0:Y:S04]  /*e110*/  LDL R4, [R1+0x698] ;  /* 0x0006980001047983 */ /* 0x000e280000100800 */
[----:B------:R-:W0:Y:S01]  /*e120*/  LDL R5, [R1+0xa90] ;  /* 0x000a900001057983 */ /* 0x000e220000100800 */
[----:B------:R-:W-:Y:S02]  /*e130*/  PRMT R44, RZ, 0x7610, R44 ;  /* 0x00007610ff2c7816 */ /* 0x000fe4000000002c */
[----:B0-----:R-:W-:-:S04]  /*e140*/  @!P0 LOP3.LUT R5, R5, R4, RZ, 0x3c, !PT ;  /* 0x0000000405058212 */ /* 0x001fc800078e3cff */
[----:B------:R-:W-:-:S04]  /*e150*/  @!P0 LOP3.LUT R4, R5, R4, RZ, 0x3c, !PT ;  /* 0x0000000405048212 */ /* 0x000fc800078e3cff */
[----:B------:R-:W-:-:S05]  /*e160*/  @!P0 LOP3.LUT R5, R5, R4, RZ, 0x3c, !PT ;  /* 0x0000000405058212 */ /* 0x000fca00078e3cff */
[----:B------:R-:W2:Y:S04]  /*e170*/  @!P0 LDG.E.U16 R44, desc[UR8][R4.64] ;  /* 0x00000008042c8981 */ /* 0x000ea8000c1e1500 */
[----:B----4-:R-:W-:Y:S04]  /*e180*/  STL [R1+0xfc8], R0 ;  /* 0x000fc80001007387 */ /* 0x010fe80000100800 */
[----:B--2---:R0:W-:Y:S04]  /*e190*/  STL [R1+0x43c], R44 ;  /* 0x00043c2c01007387 */ /* 0x0041e80000100800 */
[----:B0-----:R-:W2:Y:S04]  /*e1a0*/  LDL.LU R44, [R1+0x1050] ;  /* 0x00105000012c7983 */ /* 0x001ea80000300800 */
[----:B------:R-:W4:Y:S04]  /*e1b0*/  LDL R4, [R1+0xa8c] ;  /* 0x000a8c0001047983 */ /* 0x000f280000100800 */
[----:B------:R-:W4:Y:S01]  /*e1c0*/  LDL R5, [R1+0xbbc] ;  /* 0x000bbc0001057983 */ /* 0x000f220000100800 */
[----:B------:R-:W-:-:S02]  /*e1d0*/  PRMT R43, RZ, 0x7610, R43 ;  /* 0x00007610ff2b7816 */ /* 0x000fc4000000002b */
[----:B----4-:R-:W-:-:S04]  /*e1e0*/  @!P0 LOP3.LUT R5, R5, R4, RZ, 0x3c, !PT ;  /* 0x0000000405058212 */ /* 0x010fc800078e3cff */
[----:B------:R-:W-:-:S04]  /*e1f0*/  @!P0 LOP3.LUT R4, R5, R4, RZ, 0x3c, !PT ;  /* 0x0000000405048212 */ /* 0x000fc800078e3cff */
[----:B------:R-:W-:-:S05]  /*e200*/  @!P0 LOP3.LUT R5, R5, R4, RZ, 0x3c, !PT ;  /* 0x0000000405058212 */ /* 0x000fca00078e3cff */
[----:B------:R-:W4:Y:S04]  /*e210*/  @!P0 LDG.E.U16 R43, desc[UR8][R4.64] ;  /* 0x00000008042b8981 */ /* 0x000f28000c1e1500 */
[----:B----4-:R0:W-:Y:S04]  /*e220*/  STL [R1+0x438], R43 ;  /* 0x0004382b01007387 */ /* 0x0101e80000100800 */
[----:B0-----:R-:W4:Y:S04]  /*e230*/  LDL.LU R43, [R1+0x104c] ;  /* 0x00104c00012b7983 */ /* 0x001f280000300800 */
[----:B------:R-:W3:Y:S04]  /*e240*/  LDL R4, [R1+0xb94] ;  /* 0x000b940001047983 */ /* 0x000ee80000100800 */
[----:B------:R-:W3:Y:S01]  /*e250*/  LDL R5, [R1+0xb98] ;  /* 0x000b980001057983 */ /* 0x000ee20000100800 */
[----:B------:R-:W-:-:S02]  /*e260*/  PRMT R42, RZ, 0x7610, R42 ;  /* 0x00007610ff2a7816 */ /* 0x000fc4000000002a */
[----:B---3--:R-:W-:-:S04]  /*e270*/  @!P0 LOP3.LUT R5, R5, R4, RZ, 0x3c, !PT ;  /* 0x0000000405058212 */ /* 0x008fc800078e3cff */
[----:B------:R-:W-:-:S04]  /*e280*/  @!P0 LOP3.LUT R4, R5, R4, RZ, 0x3c, !PT ;  /* 0x0000000405048212 */ /* 0x000fc800078e3cff */
[----:B------:R-:W-:-:S05]  /*e290*/  @!P0 LOP3.LUT R5, R5, R4, RZ, 0x3c, !PT ;  /* 0x0000000405058212 */ /* 0x000fca00078e3cff */
[----:B------:R-:W3:Y:S04]  /*e2a0*/  @!P0 LDG.E.U16 R42, desc[UR8][R4.64] ;  /* 0x00000008042a8981 */ /* 0x000ee8000c1e1500 */
[----:B---3--:R0:W-:Y:S04]  /*e2b0*/  STL [R1+0x434], R42 ;  /* 0x0004342a01007387 */ /* 0x0081e80000100800 */
[----:B0-----:R-:W3:Y:S04]  /*e2c0*/  LDL.LU R42, [R1+0x1048] ;  /* 0x00104800012a7983 */ /* 0x001ee80000300800 */
[----:B------:R-:W2:Y:S04]  /*e2d0*/  LDL R4, [R1+0xb8c] ;  /* 0x000b8c0001047983 */ /* 0x000ea80000100800 */
[----:B------:R-:W2:Y:S01]  /*e2e0*/  LDL R5, [R1+0xb90] ;  /* 0x000b900001057983 */ /* 0x000ea20000100800 */
[----:B------:R-:W-:-:S02]  /*e2f0*/  PRMT R41, RZ, 0x7610, R41 ;  /* 0x00007610ff297816 */ /* 0x000fc40000000029 */
[----:B--2---:R-:W-:-:S04]  /*e300*/  @!P0 LOP3.LUT R5, R5, R4, RZ, 0x3c, !PT ;  /* 0x0000000405058212 */ /* 0x004fc800078e3cff */
[----:B------:R-:W-:-:S04]  /*e310*/  @!P0 LOP3.LUT R4, R5, R4, RZ, 0x3c, !PT ;  /* 0x0000000405048212 */ /* 0x000fc800078e3cff */
[----:B------:R-:W-:-:S05]  /*e320*/  @!P0 LOP3.LUT R5, R5, R4, RZ, 0x3c, !PT ;  /* 0x0000000405058212 */ /* 0x000fca00078e3cff */
[----:B------:R-:W2:Y:S04]  /*e330*/  @!P0 LDG.E.U16 R41, desc[UR8][R4.64] ;  /* 0x0000000804298981 */ /* 0x000ea8000c1e1500 */
        /* <DEDUP_REMOVED lines=17> */
[----:B------:R0:W3:Y:S04]  /*e450*/  @!P0 LDG.E.U16 R56, desc[UR8][R4.64] ;  /* 0x0000000804388981 */ /* 0x0000e8000c1e1500 */
[----:B------:R-:W0:Y:S04]  /*e460*/  LDL R4, [R1+0xb14] ;  /* 0x000b140001047983 */ /* 0x000e280000100800 */
[----:B------:R-:W0:Y:S01]  /*e470*/  LDL R5, [R1+0xb18] ;  /* 0x000b180001057983 */ /* 0x000e220000100800 */
[----:B------:R-:W-:Y:S02]  /*e480*/  PRMT R2, RZ, 0x7610, R2 ;  /* 0x00007610ff027816 */ /* 0x000fe40000000002 */
[----:B0-----:R-:W-:-:S04]  /*e490*/  @!P0 LOP3.LUT R5, R5, R4, RZ, 0x3c, !PT ;  /* 0x0000000405058212 */ /* 0x001fc800078e3cff */
[----:B------:R-:W-:-:S04]  /*e4a0*/  @!P0 LOP3.LUT R4, R5, R4, RZ, 0x3c, !PT ;  /* 0x0000000405048212 */ /* 0x000fc800078e3cff */
[----:B------:R-:W-:-:S05]  /*e4b0*/  @!P0 LOP3.LUT R5, R5, R4, RZ, 0x3c, !PT ;  /* 0x0000000405058212 */ /* 0x000fca00078e3cff */
[----:B------:R-:W2:Y:S04]  /*e4c0*/  @!P0 LDG.E.U16 R2, desc[UR8][R4.64] ;  /* 0x0000000804028981 */ /* 0x000ea8000c1e1500 */
[----:B---3--:R0:W-:Y:S04]  /*e4d0*/  STL [R1+0x428], R56 ;  /* 0x0004283801007387 */ /* 0x0081e80000100800 */
[----:B0-----:R-:W3:Y:S04]  /*e4e0*/  LDL R56, [R1+0xad0] ;  /* 0x000ad00001387983 */ /* 0x001ee80000100800 */
[----:B--2---:R-:W-:Y:S04]  /*e4f0*/  STL [R1+0x424], R2 ;  /* 0x0004240201007387 */ /* 0x004fe80000100800 */
[----:B------:R-:W2:Y:S04]  /*e500*/  LDL R4, [R1+0xb0c] ;  /* 0x000b0c0001047983 */ /* 0x000ea80000100800 */
[----:B------:R-:W2:Y:S01]  /*e510*/  LDL R5, [R1+0xb10] ;  /* 0x000b100001057983 */ /* 0x000ea20000100800 */
[----:B------:R-:W-:-:S02]  /*e520*/  PRMT R0, RZ, 0x7610, R0 ;  /* 0x00007610ff007816 */ /* 0x000fc40000000000 */
[----:B--2---:R-:W-:-:S04]  /*e530*/  @!P0 LOP3.LUT R5, R5, R4, RZ, 0x3c, !PT ;  /* 0x0000000405058212 */ /* 0x004fc800078e3cff */
[----:B------:R-:W-:-:S04]  /*e540*/  @!P0 LOP3.LUT R4, R5, R4, RZ, 0x3c, !PT ;  /* 0x0000000405048212 */ /* 0x000fc800078e3cff */
[----:B------:R-:W-:-:S05]  /*e550*/  @!P0 LOP3.LUT R5, R5, R4, RZ, 0x3c, !PT ;  /* 0x0000000405058212 */ /* 0x000fca00078e3cff */
[----:B------:R-:W2:Y:S04]  /*e560*/  @!P0 LDG.E.U16 R0, desc[UR8][R4.64] ;  /* 0x0000000804008981 */ /* 0x000ea8000c1e1500 */
[----:B------:R-:W4:Y:S04]  /*e570*/  LDL R4, [R1+0xad4] ;  /* 0x000ad40001047983 */ /* 0x000f280000100800 */
[----:B------:R-:W4:Y:S01]  /*e580*/  LDL R5, [R1+0xad8] ;  /* 0x000ad80001057983 */ /* 0x000f220000100800 */
[----:B------:R-:W-:-:S03]  /*e590*/  PRMT R61, RZ, 0x7610, R61 ;  /* 0x00007610ff3d7816 */ /* 0x000fc6000000003d */
[----:B--2---:R0:W-:Y:S01]  /*e5a0*/  STL [R1+0xfcc], R0 ;  /* 0x000fcc0001007387 */ /* 0x0041e20000100800 */
[----:B------:R-:W-:-:S03]  /*e5b0*/  PRMT R60, RZ, 0x7610, R60 ;  /* 0x00007610ff3c7816 */ /* 0x000fc6000000003c */
[----:B0-----:R-:W2:Y:S01]  /*e5c0*/  LDL R0, [R1+0xa98] ;  /* 0x000a980001007983 */ /* 0x001ea20000100800 */
[----:B----4-:R-:W-:-:S04]  /*e5d0*/  @!P0 LOP3.LUT R5, R5, R4, RZ, 0x3c, !PT ;  /* 0x0000000405058212 */ /* 0x010fc800078e3cff */
[----:B------:R-:W-:-:S04]  /*e5e0*/  @!P0 LOP3.LUT R4, R5, R4, RZ, 0x3c, !PT ;  /* 0x0000000405048212 */ /* 0x000fc800078e3cff */
[----:B------:R-:W-:-:S05]  /*e5f0*/  @!P0 LOP3.LUT R5, R5, R4, RZ, 0x3c, !PT ;  /* 0x0000000405058212 */ /* 0x000fca00078e3cff */
[----:B------:R3:W4:Y:S04]  /*e600*/  @!P0 LDG.E.U16 R61, desc[UR8][R4.64] ;  /* 0x00000008043d8981 */ /* 0x000728000c1e1500 */
[----:B------:R-:W2:Y:S01]  /*e610*/  LDL R5, [R1+0xacc] ;  /* 0x000acc0001057983 */ /* 0x000ea20000100800 */
[----:B---3--:R-:W-:-:S03]  /*e620*/  @!P0 IMAD.MOV.U32 R4, RZ, RZ, R56 ;  /* 0x000000ffff048224 */ /* 0x008fc600078e0038 */
[----:B----4-:R0:W-:Y:S01]  /*e630*/  STL [R1+0xfd0], R61 ;  /* 0x000fd03d01007387 */ /* 0x0101e20000100800 */
[----:B------:R-:W-:-:S03]  /*e640*/  PRMT R59, RZ, 0x7610, R59 ;  /* 0x00007610ff3b7816 */ /* 0x000fc6000000003b */
[----:B------:R-:W3:Y:S04]  /*e650*/  LDL R56, [R1+0x650] ;  /* 0x0006500001387983 */ /* 0x000ee80000100800 */
[----:B--2---:R1:W2:Y:S04]  /*e660*/  @!P0 LDG.E.U16 R60, desc[UR8][R4.64] ;  /* 0x00000008043c8981 */ /* 0x0042a8000c1e1500 */
[----:B0-----:R-:W4:Y:S04]  /*e670*/  LDL R61, [R1+0x64c] ;  /* 0x00064c00013d7983 */ /* 0x001f280000100800 */
[----:B------:R-:W3:Y:S01]  /*e680*/  LDL R5, [R1+0xa94] ;  /* 0x000a940001057983 */ /* 0x000ee20000100800 */
[----:B-1----:R-:W-:-:S03]  /*e690*/  @!P0 IMAD.MOV.U32 R4, RZ, RZ, R0 ;  /* 0x000000ffff048224 */ /* 0x002fc600078e0000 */
[----:B--2---:R0:W-:Y:S01]  /*e6a0*/  STL [R1+0xfd4], R60 ;  /* 0x000fd43c01007387 */ /* 0x0041e20000100800 */
[----:B------:R-:W-:-:S03]  /*e6b0*/  PRMT R58, RZ, 0x7610, R58 ;  /* 0x00007610ff3a7816 */ /* 0x000fc6000000003a */
[----:B------:R-:W2:Y:S04]  /*e6c0*/  LDL R0, [R1+0x648] ;  /* 0x0006480001007983 */ /* 0x000ea80000100800 */
[----:B---3--:R1:W3:Y:S04]  /*e6d0*/  @!P0 LDG.E.U16 R59, desc[UR8][R4.64] ;  /* 0x00000008043b8981 */ /* 0x0082e8000c1e1500 */
[----:B0-----:R-:W2:Y:S04]  /*e6e0*/  LDL R60, [R1+0x644] ;  /* 0x00064400013c7983 */ /* 0x001ea80000100800 */
[----:B------:R-:W1:Y:S04]  /*e6f0*/  LDL R4, [R1+0x684] ;  /* 0x0006840001047983 */ /* 0x000e680000100800 */
[----:B------:R-:W1:Y:S02]  /*e700*/  LDL R5, [R1+0x688] ;  /* 0x0006880001057983 */ /* 0x000e640000100800 */
[----:B-1----:R-:W-:-:S04]  /*e710*/  @!P0 LOP3.LUT R5, R5, R4, RZ, 0x3c, !PT ;  /* 0x0000000405058212 */ /* 0x002fc800078e3cff */
[----:B------:R-:W-:-:S04]  /*e720*/  @!P0 LOP3.LUT R4, R5, R4, RZ, 0x3c, !PT ;  /* 0x0000000405048212 */ /* 0x000fc800078e3cff */
[----:B------:R-:W-:-:S05]  /*e730*/  @!P0 LOP3.LUT R5, R5, R4, RZ, 0x3c, !PT ;  /* 0x0000000405058212 */ /* 0x000fca00078e3cff */
[----:B------:R0:W2:Y:S01]  /*e740*/  @!P0 LDG.E.U16 R58, desc[UR8][R4.64] ;  /* 0x00000008043a8981 */ /* 0x0000a2000c1e1500 */
[----:B------:R-:W-:Y:S02]  /*e750*/  PRMT R57, RZ, 0x7610, R57 ;  /* 0x00007610ff397816 */ /* 0x000fe40000000039 */
[----:B------:R-:W-:Y:S01]  /*e760*/  PRMT R55, RZ, 0x7610, R55 ;  /* 0x00007610ff377816 */ /* 0x000fe20000000037 */
[----:B0-----:R-:W-:Y:S02]  /*e770*/  @!P0 IMAD.MOV.U32 R4, RZ, RZ, R56 ;  /* 0x000000ffff048224 */ /* 0x001fe400078e0038 */
[----:B----4-:R-:W-:Y:S01]  /*e780*/  @!P0 IMAD.MOV.U32 R5, RZ, RZ, R61 ;  /* 0x000000ffff058224 */ /* 0x010fe200078e003d */
[----:B---3--:R0:W-:Y:S04]  /*e790*/  STL [R1+0xfd8], R59 ;  /* 0x000fd83b01007387 */ /* 0x0081e80000100800 */
[----:B------:R2:W3:Y:S04]  /*e7a0*/  @!P0 LDG.E.U16 R57, desc[UR8][R4.64] ;  /* 0x0000000804398981 */ /* 0x0004e8000c1e1500 */
[----:B0-----:R-:W4:Y:S01]  /*e7b0*/  LDL R59, [R1+0x610] ;  /* 0x00061000013b7983 */ /* 0x001f220000100800 */
[----:B--2---:R-:W-:-:S02]  /*e7c0*/  @!P0 IMAD.MOV.U32 R4, RZ, RZ, R0 ;  /* 0x000000ffff048224 */ /* 0x004fc400078e0000 */
[----:B------:R-:W-:-:S05]  /*e7d0*/  @!P0 IMAD.MOV.U32 R5, RZ, RZ, R60 ;  /* 0x000000ffff058224 */ /* 0x000fca00078e003c */
[----:B------:R4:W2:Y:S04]  /*e7e0*/  @!P0 LDG.E.U16 R55, desc[UR8][R4.64] ;  /* 0x0000000804378981 */ /* 0x0008a8000c1e1500 */
[----:B------:R0:W-:Y:S04]  /*e7f0*/  STL [R1+0xfdc], R58 ;  /* 0x000fdc3a01007387 */ /* 0x0001e80000100800 */
[----:B------:R-:W2:Y:S04]  /*e800*/  LDL R61, [R1+0x604] ;  /* 0x00060400013d7983 */ /* 0x000ea80000100800 */
[----:B------:R-:W2:Y:S04]  /*e810*/  LDL R56, [R1+0x608] ;  /* 0x0006080001387983 */ /* 0x000ea80000100800 */
[----:B0-----:R-:W2:Y:S04]  /*e820*/  LDL R58, [R1+0x60c] ;  /* 0x00060c00013a7983 */ /* 0x001ea80000100800 */
[----:B---3--:R0:W-:Y:S04]  /*e830*/  STL [R1+0xfe0], R57 ;  /* 0x000fe03901007387 */ /* 0x0081e80000100800 */
[----:B------:R-:W3:Y:S04]  /*e840*/  LDL R60, [R1+0xa88] ;  /* 0x000a8800013c7983 */ /* 0x000ee80000100800 */
[----:B------:R-:W3:Y:S01]  /*e850*/  LDL R0, [R1+0xbb8] ;  /* 0x000bb80001007983 */ /* 0x000ee20000100800 */
[----:B------:R-:W-:Y:S01]  /*e860*/  PRMT R54, RZ, 0x7610, R54 ;  /* 0x00007610ff367816 */ /* 0x000fe20000000036 */
[----:B----4-:R-:W-:-:S02]  /*e870*/  @!P0 IMAD.MOV.U32 R4, RZ, RZ, R59 ;  /* 0x000000ffff048224 */ /* 0x010fc400078e003b */
[----:B--2---:R1:W-:Y:S04]  /*e880*/  STL [R1+0xfe4], R55 ;  /* 0x000fe43701007387 */ /* 0x0043e80000100800 */
[----:B------:R-:W2:Y:S01]  /*e890*/  LDL R59, [R1+0x694] ;  /* 0x00069400013b7983 */ /* 0x000ea20000100800 */
[----:B------:R-:W-:-:S03]  /*e8a0*/  @!P0 IMAD.MOV.U32 R5, RZ, RZ, R58 ;  /* 0x000000ffff058224 */ /* 0x000fc600078e003a */
[----:B------:R-:W4:Y:S04]  /*e8b0*/  LDL R58, [R1+0xbb4] ;  /* 0x000bb400013a7983 */ /* 0x000f280000100800 */
[----:B------:R0:W4:Y:S01]  /*e8c0*/  @!P0 LDG.E.U16 R54, desc[UR8][R4.64] ;  /* 0x0000000804368981 */ /* 0x000122000c1e1500 */
[----:B------:R-:W-:Y:S01]  /*e8d0*/  PRMT R53, RZ, 0x7610, R53 ;  /* 0x00007610ff357816 */ /* 0x000fe20000000035 */
[----:B0-----:R-:W-:Y:S02]  /*e8e0*/  @!P0 IMAD.MOV.U32 R4, RZ, RZ, R56 ;  /* 0x000000ffff048224 */ /* 0x001fe400078e0038 */
[----:B------:R-:W-:-:S05]  /*e8f0*/  @!P0 IMAD.MOV.U32 R5, RZ, RZ, R61 ;  /* 0x000000ffff058224 */ /* 0x000fca00078e003d */
[----:B------:R3:W4:Y:S01]  /*e900*/  @!P0 LDG.E.U16 R53, desc[UR8][R4.64] ;  /* 0x0000000804358981 */ /* 0x000722000c1e1500 */
[----:B------:R-:W-:Y:S02]  /*e910*/  PRMT R52, RZ, 0x7610, R52 ;  /* 0x00007610ff347816 */ /* 0x000fe40000000034 */
[----:B------:R-:W-:Y:S01]  /*e920*/  PRMT R51, RZ, 0x7610, R51 ;  /* 0x00007610ff337816 */ /* 0x000fe20000000033 */
[----:B---3--:R-:W-:Y:S02]  /*e930*/  @!P0 IMAD.MOV.U32 R4, RZ, RZ, R0 ;  /* 0x000000ffff048224 */ /* 0x008fe400078e0000 */
[----:B------:R-:W-:-:S05]  /*e940*/  @!P0 IMAD.MOV.U32 R5, RZ, RZ, R60 ;  /* 0x000000ffff058224 */ /* 0x000fca00078e003c */
[----:B------:R2:W3:Y:S02]  /*e950*/  @!P0 LDG.E.U16 R52, desc[UR8][R4.64] ;  /* 0x0000000804348981 */ /* 0x0004e4000c1e1500 */
[----:B--2---:R-:W-:Y:S02]  /*e960*/  @!P0 IMAD.MOV.U32 R5, RZ, RZ, R59 ;  /* 0x000000ffff058224 */ /* 0x004fe400078e003b */
[----:B----4-:R-:W-:Y:S01]  /*e970*/  @!P0 IMAD.MOV.U32 R4, RZ, RZ, R58 ;  /* 0x000000ffff048224 */ /* 0x010fe200078e003a */
[----:B------:R0:W-:Y:S04]  /*e980*/  STL [R1+0xfe8], R54 ;  /* 0x000fe83601007387 */ /* 0x0001e80000100800 */
[----:B------:R-:W2:Y:S04]  /*e990*/  LDL R57, [R1+0xb84] ;  /* 0x000b840001397983 */ /* 0x000ea80000100800 */
[----:B------:R-:W4:Y:S04]  /*e9a0*/  LDL R56, [R1+0xb88] ;  /* 0x000b880001387983 */ /* 0x000f280000100800 */
[----:B------:R2:W4:Y:S04]  /*e9b0*/  @!P0 LDG.E.U16 R51, desc[UR8][R4.64] ;  /* 0x0000000804338981 */ /* 0x000528000c1e1500 */
[----:B------:R0:W-:Y:S04]  /*e9c0*/  STL [R1+0xfec], R53 ;  /* 0x000fec3501007387 */ /* 0x0001e80000100800 */
[----:B-1----:R-:W4:Y:S04]  /*e9d0*/  LDL R55, [R1+0xb7c] ;  /* 0x000b7c0001377983 */ /* 0x002f280000100800 */
[----:B------:R-:W4:Y:S01]  /*e9e0*/  LDL R0, [R1+0xb80] ;  /* 0x000b800001007983 */ /* 0x000f220000100800 */
[----:B------:R-:W-:-:S03]  /*e9f0*/  PRMT R50, RZ, 0x7610, R50 ;  /* 0x00007610ff327816 */ /* 0x000fc60000000032 */
[----:B---3--:R1:W-:Y:S04]  /*ea00*/  STL [R1+0xff0], R52 ;  /* 0x000ff03401007387 */ /* 0x0083e80000100800 */
[----:B0-----:R-:W3:Y:S04]  /*ea10*/  LDL R54, [R1+0xb44] ;  /* 0x000b440001367983 */ /* 0x001ee80000100800 */
[----:B------:R-:W3:Y:S01]  /*ea20*/  LDL R53, [R1+0xb48] ;  /* 0x000b480001357983 */ /* 0x000ee20000100800 */
[----:B--2---:R-:W-:Y:S02]  /*ea30*/  @!P0 IMAD.MOV.U32 R5, RZ, RZ, R57 ;  /* 0x000000ffff058224 */ /* 0x004fe400078e0039 */
[----:B----4-:R-:W-:Y:S01]  /*ea40*/  @!P0 IMAD.MOV.U32 R4, RZ, RZ, R56 ;  /* 0x000000ffff048224 */ /* 0x010fe200078e0038 */
[----:B------:R0:W-:Y:S04]  /*ea50*/  STL [R1+0xff4], R51 ;  /* 0x000ff43301007387 */ /* 0x0001e80000100800 */
[----:B-1----:R-:W2:Y:S04]  /*ea60*/  LDL R52, [R1+0xb3c] ;  /* 0x000b3c0001347983 */ /* 0x002ea80000100800 */
[----:B------:R1:W4:Y:S04]  /*ea70*/  @!P0 LDG.E.U16 R50, desc[UR8][R4.64] ;  /* 0x0000000804328981 */ /* 0x000328000c1e1500 */
[----:B0-----:R-:W4:Y:S01]  /*ea80*/  LDL R51, [R1+0xb40] ;  /* 0x000b400001337983 */ /* 0x001f220000100800 */
[----:B------:R-:W-:Y:S01]  /*ea90*/  PRMT R49, RZ, 0x7610, R49 ;  /* 0x00007610ff317816 */ /* 0x000fe20000000031 */
[----:B-1----:R-:W-:-:S02]  /*eaa0*/  @!P0 IMAD.MOV.U32 R4, RZ, RZ, R0 ;  /* 0x000000ffff048224 */ /* 0x002fc400078e0000 */
        /* <DEDUP_REMOVED lines=8> */
[----:B----4-:R0:W-:Y:S01]  /*eb30*/  STL [R1+0xff8], R50 ;  /* 0x000ff83201007387 */ /* 0x0101e20000100800 */
[----:B------:R-:W-:-:S03]  /*eb40*/  @!P0 IMAD.MOV.U32 R4, RZ, RZ, R51 ;  /* 0x000000ffff048224 */ /* 0x000fc600078e0033 */
[----:B------:R-:W2:Y:S04]  /*eb50*/  LDL R0, [R1+0xb08] ;  /* 0x000b080001007983 */ /* 0x000ea80000100800 */
[----:B------:R-:W4:Y:S04]  /*eb60*/  @!P0 LDG.E.U16 R47, desc[UR8][R4.64] ;  /* 0x00000008042f8981 */ /* 0x000f28000c1e1500 */
[----:B0-----:R-:W2:Y:S04]  /*eb70*/  LDL R50, [R1+0xb04] ;  /* 0x000b040001327983 */ /* 0x001ea80000100800 */
[----:B------:R-:W-:Y:S04]  /*eb80*/  STL [R1+0xffc], R49 ;  /* 0x000ffc3101007387 */ /* 0x000fe80000100800 */
[----:B------:R-:W2:Y:S04]  /*eb90*/  LDL R54, [R1+0xafc] ;  /* 0x000afc0001367983 */ /* 0x000ea80000100800 */
[----:B------:R-:W2:Y:S04]  /*eba0*/  LDL R53, [R1+0xb00] ;  /* 0x000b000001357983 */ /* 0x000ea80000100800 */
[----:B---3--:R0:W-:Y:S04]  /*ebb0*/  STL [R1+0x1000], R48 ;  /* 0x0010003001007387 */ /* 0x0081e80000100800 */
[----:B------:R-:W3:Y:S04]  /*ebc0*/  LDL R52, [R1+0xac4] ;  /* 0x000ac40001347983 */ /* 0x000ee80000100800 */
[----:B0-----:R-:W3:Y:S04]  /*ebd0*/  LDL R48, [R1+0xac8] ;  /* 0x000ac80001307983 */ /* 0x001ee80000100800 */
[----:B----4-:R0:W-:Y:S01]  /*ebe0*/  STL [R1+0x1004], R47 ;  /* 0x0010042f01007387 */ /* 0x0101e20000100800 */
[----:B--2---:R-:W-:-:S03]  /*ebf0*/  @!P0 IMAD.MOV.U32 R5, RZ, RZ, R50 ;  /* 0x000000ffff058224 */ /* 0x004fc600078e0032 */
[----:B------:R-:W2:Y:S04]  /*ec00*/  LDL R51, [R1+0xabc] ;  /* 0x000abc0001337983 */ /* 0x000ea80000100800 */
[----:B------:R-:W4:Y:S01]  /*ec10*/  LDL R50, [R1+0xac0] ;  /* 0x000ac00001327983 */ /* 0x000f220000100800 */
[----:B------:R-:W-:Y:S01]  /*ec20*/  PRMT R46, RZ, 0x7610, R46 ;  /* 0x00007610ff2e7816 */ /* 0x000fe2000000002e */
[----:B------:R-:W-:Y:S01]  /*ec30*/  @!P0 IMAD.MOV.U32 R4, RZ, RZ, R0 ;  /* 0x000000ffff048224 */ /* 0x000fe200078e0000 */
[----:B------:R-:W-:Y:S01]  /*ec40*/  PRMT R45, RZ, 0x7610, R45 ;  /* 0x00007610ff2d7816 */ /* 0x000fe2000000002d */
[----:B------:R-:W4:Y:S04]  /*ec50*/  LDL R49, [R1+0x67c] ;  /* 0x00067c0001317983 */ /* 0x000f280000100800 */
[----:B------:R1:W4:Y:S01]  /*ec60*/  @!P0 LDG.E.U16 R46, desc[UR8][R4.64] ;  /* 0x00000008042e8981 */ /* 0x000322000c1e1500 */
[----:B------:R-:W-:-:S02]  /*ec70*/  PRMT R44, RZ, 0x7610, R44 ;  /* 0x00007610ff2c7816 */ /* 0x000fc4000000002c */
[----:B------:R-:W-:Y:S01]  /*ec80*/  PRMT R43, RZ, 0x7610, R43 ;  /* 0x00007610ff2b7816 */ /* 0x000fe2000000002b */
[----:B------:R-:W4:Y:S01]  /*ec90*/  LDL R0, [R1+0x680] ;  /* 0x0006800001007983 */ /* 0x000f220000100800 */
[----:B-1----:R-:W-:Y:S02]  /*eca0*/  @!P0 IMAD.MOV.U32 R4, RZ, RZ, R53 ;  /* 0x000000ffff048224 */ /* 0x002fe400078e0035 */
[----:B------:R-:W-:-:S05]  /*ecb0*/  @!P0 IMAD.MOV.U32 R5, RZ, RZ, R54 ;  /* 0x000000ffff058224 */ /* 0x000fca00078e0036 */
[----:B------:R3:W4:Y:S02]  /*ecc0*/  @!P0 LDG.E.U16 R45, desc[UR8][R4.64] ;  /* 0x00000008042d8981 */ /* 0x000724000c1e1500 */
[----:B---3--:R-:W-:Y:S02]  /*ecd0*/  @!P0 IMAD.MOV.U32 R4, RZ, RZ, R48 ;  /* 0x000000ffff048224 */ /* 0x008fe400078e0030 */
[----:B------:R-:W-:-:S05]  /*ece0*/  @!P0 IMAD.MOV.U32 R5, RZ, RZ, R52 ;  /* 0x000000ffff058224 */ /* 0x000fca00078e0034 */
[----:B------:R2:W3:Y:S02]  /*ecf0*/  @!P0 LDG.E.U16 R44, desc[UR8][R4.64] ;  /* 0x00000008042c8981 */ /* 0x0004e4000c1e1500 */
[----:B--2---:R-:W-:Y:S02]  /*ed00*/  @!P0 IMAD.MOV.U32 R5, RZ, RZ, R51 ;  /* 0x000000ffff058224 */ /* 0x004fe400078e0033 */
[----:B----4-:R-:W-:-:S05]  /*ed10*/  @!P0 IMAD.MOV.U32 R4, RZ, RZ, R50 ;  /* 0x000000ffff048224 */ /* 0x010fca00078e0032 */
[----:B------:R1:W2:Y:S04]  /*ed20*/  @!P0 LDG.E.U16 R43, desc[UR8][R4.64] ;  /* 0x00000008042b8981 */ /* 0x0002a8000c1e1500 */
[----:B------:R4:W-:Y:S04]  /*ed30*/  STL [R1+0x1008], R46 ;  /* 0x0010082e01007387 */ /* 0x0009e80000100800 */
[----:B0-----:R-:W2:Y:S04]  /*ed40*/  LDL R47, [R1+0x678] ;  /* 0x00067800012f7983 */ /* 0x001ea80000100800 */
[----:B------:R0:W-:Y:S04]  /*ed50*/  STL [R1+0x100c], R45 ;  /* 0x00100c2d01007387 */ /* 0x0001e80000100800 */
[----:B------:R-:W2:Y:S04]  /*ed60*/  LDL R48, [R1+0x674] ;  /* 0x0006740001307983 */ /* 0x000ea80000100800 */
[----:B----4-:R-:W4:Y:S04]  /*ed70*/  LDL R46, [R1+0x63c] ;  /* 0x00063c00012e7983 */ /* 0x010f280000100800 */
[----:B0-----:R-:W4:Y:S04]  /*ed80*/  LDL R45, [R1+0x640] ;  /* 0x00064000012d7983 */ /* 0x001f280000100800 */
[----:B---3--:R-:W-:Y:S01]  /*ed90*/  STL [R1+0x1010], R44 ;  /* 0x0010102c01007387 */ /* 0x008fe20000100800 */
[----:B------:R-:W-:Y:S01]  /*eda0*/  PRMT R42, RZ, 0x7610, R42 ;  /* 0x00007610ff2a7816 */ /* 0x000fe2000000002a */
[----:B-1----:R-:W-:-:S02]  /*edb0*/  @!P0 IMAD.MOV.U32 R4, RZ, RZ, R0 ;  /* 0x000000ffff048224 */ /* 0x002fc400078e0000 */
[----:B------:R-:W-:-:S05]  /*edc0*/  @!P0 IMAD.MOV.U32 R5, RZ, RZ, R49 ;  /* 0x000000ffff058224 */ /* 0x000fca00078e0031 */
[----:B------:R0:W3:Y:S04]  /*edd0*/  @!P0 LDG.E.U16 R42, desc[UR8][R4.64] ;  /* 0x00000008042a8981 */ /* 0x0000e8000c1e1500 */
[----:B--2---:R1:W-:Y:S04]  /*ede0*/  STL [R1+0x1014], R43 ;  /* 0x0010142b01007387 */ /* 0x0043e80000100800 */
[----:B------:R-:W2:Y:S01]  /*edf0*/  LDL R51, [R1+0x634] ;  /* 0x0006340001337983 */ /* 0x000ea20000100800 */
[----:B------:R-:W4:Y:S03]  /*ee00*/  S2R R2, SR_TID.X ;  /* 0x0000000000027919 */ /* 0x000f260000002100 */
[----:B-1----:R-:W2:Y:S01]  /*ee10*/  LDL R43, [R1+0x638] ;  /* 0x00063800012b7983 */ /* 0x002ea20000100800 */
[----:B------:R-:W-:Y:S01]  /*ee20*/  PRMT R41, RZ, 0x7610, R41 ;  /* 0x00007610ff297816 */ /* 0x000fe20000000029 */
[----:B0-----:R-:W-:Y:S01]  /*ee30*/  @!P0 IMAD.MOV.U32 R4, RZ, RZ, R47 ;  /* 0x000000ffff048224 */ /* 0x001fe200078e002f */
[----:B------:R-:W-:Y:S01]  /*ee40*/  PRMT R40, RZ, 0x7610, R40 ;  /* 0x00007610ff287816 */ /* 0x000fe20000000028 */
[----:B------:R-:W2:Y:S04]  /*ee50*/  LDL R50, [R1+0x5fc] ;  /* 0x0005fc0001327983 */ /* 0x000ea80000100800 */
[----:B------:R-:W2:Y:S01]  /*ee60*/  LDL R0, [R1+0x600] ;  /* 0x0006000001007983 */ /* 0x000ea20000100800 */
[----:B------:R-:W-:-:S05]  /*ee70*/  @!P0 IMAD.MOV.U32 R5, RZ, RZ, R48 ;  /* 0x000000ffff058224 */ /* 0x000fca00078e0030 */
[----:B------:R0:W2:Y:S01]  /*ee80*/  @!P0 LDG.E.U16 R41, desc[UR8][R4.64] ;  /* 0x0000000804298981 */ /* 0x0000a2000c1e1500 */
[----:B----4-:R-:W-:Y:S01]  /*ee90*/  LOP3.LUT R2, R2, 0x1f, RZ, 0xc0, !PT ;  /* 0x0000001f02027812 */ /* 0x010fe200078ec0ff */
[----:B0-----:R-:W-:Y:S02]  /*eea0*/  @!P0 IMAD.MOV.U32 R4, RZ, RZ, R45 ;  /* 0x000000ffff048224 */ /* 0x001fe400078e002d */
[----:B------:R-:W-:Y:S02]  /*eeb0*/  @!P0 IMAD.MOV.U32 R5, RZ, RZ, R46 ;  /* 0x000000ffff058224 */ /* 0x000fe400078e002e */
[----:B------:R-:W-:-:S03]  /*eec0*/  IMAD.SHL.U32 R2, R2, 0x2, RZ ;  /* 0x0000000202027824 */ /* 0x000fc600078e00ff */
[----:B------:R2:W4:Y:S04]  /*eed0*/  @!P0 LDG.E.U16 R40, desc[UR8][R4.64] ;  /* 0x0000000804288981 */ /* 0x000528000c1e1500 */
[----:B------:R0:W-:Y:S02]  /*eee0*/  STS.U16 [R2+UR4+0xc0], R39 ;  /* 0x0000c02702007988 */ /* 0x0001e40008000404 */
[----:B0-----:R-:W-:Y:S02]  /*eef0*/  PRMT R39, RZ, 0x7610, R39 ;  /* 0x00007610ff277816 */ /* 0x001fe40000000027 */
[----:B---3--:R-:W-:Y:S04]  /*ef00*/  STL [R1+0x1018], R42 ;  /* 0x0010182a01007387 */ /* 0x008fe80000100800 */
[----:B------:R-:W3:Y:S04]  /*ef10*/  LDL R49, [R1+0x5f4] ;  /* 0x0005f40001317983 */ /* 0x000ee80000100800 */
[----:B------:R-:W3:Y:S01]  /*ef20*/  LDL R48, [R1+0x5f8] ;  /* 0x0005f80001307983 */ /* 0x000ee20000100800 */
[----:B--2---:R-:W-:-:S02]  /*ef30*/  @!P0 IMAD.MOV.U32 R5, RZ, RZ, R51 ;  /* 0x000000ffff058224 */ /* 0x004fc400078e0033 */
[----:B------:R-:W-:-:S05]  /*ef40*/  @!P0 IMAD.MOV.U32 R4, RZ, RZ, R43 ;  /* 0x000000ffff048224 */ /* 0x000fca00078e002b */
[----:B------:R0:W2:Y:S04]  /*ef50*/  @!P0 LDG.E.U16 R39, desc[UR8][R4.64] ;  /* 0x0000000804278981 */ /* 0x0000a8000c1e1500 */
[----:B------:R-:W-:Y:S04]  /*ef60*/  STL [R1+0x101c], R41 ;  /* 0x00101c2901007387 */ /* 0x000fe80000100800 */
[----:B------:R-:W2:Y:S04]  /*ef70*/  LDL R47, [R1+0x690] ;  /* 0x00069000012f7983 */ /* 0x000ea80000100800 */
[----:B------:R-:W2:Y:S04]  /*ef80*/  LDL R46, [R1+0xbb0] ;  /* 0x000bb000012e7983 */ /* 0x000ea80000100800 */
[----:B------:R-:W2:Y:S04]  /*ef90*/  LDL R45, [R1+0x68c] ;  /* 0x00068c00012d7983 */ /* 0x000ea80000100800 */
[----:B------:R-:W2:Y:S04]  /*efa0*/  LDL R44, [R1+0xbac] ;  /* 0x000bac00012c7983 */ /* 0x000ea80000100800 */
[----:B----4-:R1:W-:Y:S04]  /*efb0*/  STL [R1+0x1020], R40 ;  /* 0x0010202801007387 */ /* 0x0103e80000100800 */
[----:B------:R-:W4:Y:S01]  /*efc0*/  LDL R43, [R1+0xb74] ;  /* 0x000b7400012b7983 */ /* 0x000f220000100800 */
[----:B0-----:R-:W-:-:S03]  /*efd0*/  @!P0 IMAD.MOV.U32 R4, RZ, RZ, R0 ;  /* 0x000000ffff048224 */ /* 0x001fc600078e0000 */
[----:B-1----:R-:W4:Y:S01]  /*efe0*/  LDL R40, [R1+0xb78] ;  /* 0x000b780001287983 */ /* 0x002f220000100800 */
[----:B------:R-:W-:-:S03]  /*eff0*/  @!P0 IMAD.MOV.U32 R5, RZ, RZ, R50 ;  /* 0x000000ffff058224 */ /* 0x000fc600078e0032 */
[----:B------:R0:W-:Y:S04]  /*f000*/  STS.U16 [R2+UR4+0x80], R38 ;  /* 0x0000802602007988 */ /* 0x0001e80008000404 */
[----:B------:R1:W-:Y:S01]  /*f010*/  STS.U16 [R2+UR4+0x40], R37 ;  /* 0x0000402502007988 */ /* 0x0003e20008000404 */
[----:B0-----:R-:W-:Y:S02]  /*f020*/  PRMT R38, RZ, 0x7610, R38 ;  /* 0x00007610ff267816 */ /* 0x001fe40000000026 */
[----:B-1----:R-:W-:-:S04]  /*f030*/  PRMT R37, RZ, 0x7610, R37 ;  /* 0x00007610ff257816 */ /* 0x002fc80000000025 */
[----:B------:R3:W4:Y:S02]  /*f040*/  @!P0 LDG.E.U16 R38, desc[UR8][R4.64] ;  /* 0x0000000804268981 */ /* 0x000724000c1e1500 */
[----:B---3--:R-:W-:Y:S02]  /*f050*/  @!P0 IMAD.MOV.U32 R4, RZ, RZ, R48 ;  /* 0x000000ffff048224 */ /* 0x008fe400078e0030 */
[----:B------:R-:W-:-:S05]  /*f060*/  @!P0 IMAD.MOV.U32 R5, RZ, RZ, R49 ;  /* 0x000000ffff058224 */ /* 0x000fca00078e0031 */
[----:B------:R0:W3:Y:S04]  /*f070*/  @!P0 LDG.E.U16 R37, desc[UR8][R4.64] ;  /* 0x0000000804258981 */ /* 0x0000e8000c1e1500 */
[----:B--2---:R-:W-:Y:S04]  /*f080*/  STL [R1+0x1024], R39 ;  /* 0x0010242701007387 */ /* 0x004fe80000100800 */
[----:B------:R-:W2:Y:S04]  /*f090*/  LDL R42, [R1+0xb6c] ;  /* 0x000b6c00012a7983 */ /* 0x000ea80000100800 */
[----:B------:R-:W2:Y:S04]  /*f0a0*/  LDL R0, [R1+0xb70] ;  /* 0x000b700001007983 */ /* 0x000ea80000100800 */
[----:B------:R1:W-:Y:S01]  /*f0b0*/  STS.U16 [R2+UR4], R36 ;  /* 0x0000002402007988 */ /* 0x0003e20008000404 */
[----:B0-----:R-:W-:-:S02]  /*f0c0*/  @!P0 IMAD.MOV.U32 R5, RZ, RZ, R47 ;  /* 0x000000ffff058224 */ /* 0x001fc400078e002f */
[----:B------:R-:W-:Y:S01]  /*f0d0*/  @!P0 IMAD.MOV.U32 R4, RZ, RZ, R46 ;  /* 0x000000ffff048224 */ /* 0x000fe200078e002e */
[----:B-1----:R-:W-:Y:S01]  /*f0e0*/  PRMT R36, RZ, 0x7610, R36 ;  /* 0x00007610ff247816 */ /* 0x002fe20000000024 */
[----:B------:R0:W-:Y:S05]  /*f0f0*/  STS.U16 [R2+UR4+0x480], R35 ;  /* 0x0004802302007988 */ /* 0x0001ea0008000404 */
[----:B------:R1:W2:Y:S01]  /*f100*/  @!P0 LDG.E.U16 R36, desc[UR8][R4.64] ;  /* 0x0000000804248981 */ /* 0x0002a2000c1e1500 */
[----:B0-----:R-:W-:-:S03]  /*f110*/  PRMT R35, RZ, 0x7610, R35 ;  /* 0x00007610ff237816 */ /* 0x001fc60000000023 */
[----:B------:R0:W-:Y:S01]  /*f120*/  STS.U16 [R2+UR4+0x4c0], R34 ;  /* 0x0004c02202007988 */ /* 0x0001e20008000404 */
[----:B-1----:R-:W-:Y:S02]  /*f130*/  @!P0 IMAD.MOV.U32 R4, RZ, RZ, R44 ;  /* 0x000000ffff048224 */ /* 0x002fe400078e002c */
[----:B------:R-:W-:Y:S01]  /*f140*/  @!P0 IMAD.MOV.U32 R5, RZ, RZ, R45 ;  /* 0x000000ffff058224 */ /* 0x000fe200078e002d */
[----:B0-----:R-:W-:-:S04]  /*f150*/  PRMT R34, RZ, 0x7610, R34 ;  /* 0x00007610ff227816 */ /* 0x001fc80000000022 */
[----:B------:R4:W2:Y:S04]  /*f160*/  @!P0 LDG.E.U16 R35, desc[UR8][R4.64] ;  /* 0x0000000804238981 */ /* 0x0008a8000c1e1500 */
[----:B------:R0:W-:Y:S01]  /*f170*/  STS.U16 [R2+UR4+0x400], R33 ;  /* 0x0004002102007988 */ /* 0x0001e20008000404 */
[----:B----4-:R-:W-:Y:S02]  /*f180*/  @!P0 IMAD.MOV.U32 R4, RZ, RZ, R40 ;  /* 0x000000ffff048224 */ /* 0x010fe400078e0028 */
[----:B------:R-:W-:Y:S01]  /*f190*/  @!P0 IMAD.MOV.U32 R5, RZ, RZ, R43 ;  /* 0x000000ffff058224 */ /* 0x000fe200078e002b */
[----:B0-----:R-:W-:-:S04]  /*f1a0*/  PRMT R33, RZ, 0x7610, R33 ;  /* 0x00007610ff217816 */ /* 0x001fc80000000021 */
[----:B------:R2:W4:Y:S04]  /*f1b0*/  @!P0 LDG.E.U16 R34, desc[UR8][R4.64] ;  /* 0x0000000804228981 */ /* 0x000528000c1e1500 */
[----:B------:R0:W-:Y:S04]  /*f1c0*/  STL [R1+0x1028], R38 ;  /* 0x0010282601007387 */ /* 0x0001e80000100800 */
[----:B------:R-:W4:Y:S04]  /*f1d0*/  LDL R41, [R1+0xb34] ;  /* 0x000b340001297983 */ /* 0x000f280000100800 */
[----:B------:R-:W4:Y:S04]  /*f1e0*/  LDL R39, [R1+0xb38] ;  /* 0x000b380001277983 */ /* 0x000f280000100800 */
[----:B---3--:R1:W-:Y:S04]  /*f1f0*/  STL [R1+0x102c], R37 ;  /* 0x00102c2501007387 */ /* 0x0083e80000100800 */
[----:B0-----:R-:W3:Y:S04]  /*f200*/  LDL R38, [R1+0xb2c] ;  /* 0x000b2c0001267983 */ /* 0x001ee80000100800 */
[----:B-1----:R-:W3:Y:S01]  /*f210*/  LDL R37, [R1+0xb30] ;  /* 0x000b300001257983 */ /* 0x002ee20000100800 */
[----:B--2---:R-:W-:-:S02]  /*f220*/  @!P0 IMAD.MOV.U32 R5, RZ, RZ, R42 ;  /* 0x000000ffff058224 */ /* 0x004fc400078e002a */
[----:B------:R-:W-:-:S05]  /*f230*/  @!P0 IMAD.MOV.U32 R4, RZ, RZ, R0 ;  /* 0x000000ffff048224 */ /* 0x000fca00078e0000 */
[----:B------:R0:W2:Y:S04]  /*f240*/  @!P0 LDG.E.U16 R33, desc[UR8][R4.64] ;  /* 0x0000000804218981 */ /* 0x0000a8000c1e1500 */
[----:B------:R1:W-:Y:S04]  /*f250*/  STL [R1+0x1030], R36 ;  /* 0x0010302401007387 */ /* 0x0003e80000100800 */
[----:B-1----:R-:W2:Y:S04]  /*f260*/  LDL R36, [R1+0xaf8] ;  /* 0x000af80001247983 */ /* 0x002ea80000100800 */
[----:B------:R-:W-:Y:S04]  /*f270*/  STL [R1+0x1034], R35 ;  /* 0x0010342301007387 */ /* 0x000fe80000100800 */
[----:B------:R-:W2:Y:S04]  /*f280*/  LDL R40, [R1+0xaf4] ;  /* 0x000af40001287983 */ /* 0x000ea80000100800 */
[----:B------:R-:W2:Y:S04]  /*f290*/  LDL.LU R59, [R1+0x574] ;  /* 0x00057400013b7983 */ /* 0x000ea80000300800 */
[----:B------:R1:W-:Y:S04]  /*f2a0*/  STS.U16 [R2+UR4+0x440], R32 ;  /* 0x0004402002007988 */ /* 0x0003e80008000404 */
[----:B----4-:R4:W-:Y:S04]  /*f2b0*/  STL [R1+0x1038], R34 ;  /* 0x0010382201007387 */ /* 0x0109e80000100800 */
[----:B------:R-:W2:Y:S01]  /*f2c0*/  LDL R0, [R1+0xaf0] ;  /* 0x000af00001007983 */ /* 0x000ea20000100800 */
[----:B-1----:R-:W-:-:S03]  /*f2d0*/  PRMT R32, RZ, 0x7610, R32 ;  /* 0x00007610ff207816 */ /* 0x002fc60000000020 */
[----:B----4-:R-:W4:Y:S01]  /*f2e0*/  LDL R34, [R1+0xaec] ;  /* 0x000aec0001227983 */ /* 0x010f220000100800 */
[----:B0-----:R-:W-:-:S03]  /*f2f0*/  @!P0 IMAD.MOV.U32 R5, RZ, RZ, R41 ;  /* 0x000000ffff058224 */ /* 0x001fc600078e0029 */
[----:B------:R-:W4:Y:S01]  /*f300*/  LDL.LU R60, [R1+0x578] ;  /* 0x00057800013c7983 */ /* 0x000f220000300800 */
[----:B------:R-:W-:-:S03]  /*f310*/  @!P0 IMAD.MOV.U32 R4, RZ, RZ, R39 ;  /* 0x000000ffff048224 */ /* 0x000fc600078e0027 */
[----:B------:R-:W4:Y:S04]  /*f320*/  LDL.LU R57, [R1+0x57c] ;  /* 0x00057c0001397983 */ /* 0x000f280000300800 */
[----:B------:R3:W4:Y:S02]  /*f330*/  @!P0 LDG.E.U16 R32, desc[UR8][R4.64] ;  /* 0x0000000804208981 */ /* 0x000724000c1e1500 */
[----:B---3--:R-:W-:Y:S02]  /*f340*/  @!P0 IMAD.MOV.U32 R4, RZ, RZ, R37 ;  /* 0x000000ffff048224 */ /* 0x008fe400078e0025 */
[----:B------:R-:W-:Y:S01]  /*f350*/  @!P0 IMAD.MOV.U32 R5, RZ, RZ, R38 ;  /* 0x000000ffff058224 */ /* 0x000fe200078e0026 */
[----:B--2---:R0:W-:Y:S04]  /*f360*/  STL [R1+0x103c], R33 ;  /* 0x00103c2101007387 */ /* 0x0041e80000100800 */
[----:B------:R-:W2:Y:S04]  /*f370*/  LDL R39, [R1+0xab4] ;  /* 0x000ab40001277983 */ /* 0x000ea80000100800 */
[----:B------:R-:W3:Y:S04]  /*f380*/  LDL R35, [R1+0xab8] ;  /* 0x000ab80001237983 */ /* 0x000ee80000100800 */
[----:B------:R-:W3:Y:S04]  /*f390*/  LDL.LU R61, [R1+0x580] ;  /* 0x00058000013d7983 */ /* 0x000ee80000300800 */
[----:B------:R-:W3:Y:S04]  /*f3a0*/  LDL R38, [R1+0xaac] ;  /* 0x000aac0001267983 */ /* 0x000ee80000100800 */
[----:B------:R-:W3:Y:S04]  /*f3b0*/  LDL R37, [R1+0xab0] ;  /* 0x000ab00001257983 */ /* 0x000ee80000100800 */
[----:B------:R-:W3:Y:S04]  /*f3c0*/  LDL.LU R58, [R1+0x544] ;  /* 0x00054400013a7983 */ /* 0x000ee80000300800 */
[----:B0-----:R-:W3:Y:S04]  /*f3d0*/  LDL R33, [R1+0x670] ;  /* 0x0006700001217983 */ /* 0x001ee80000100800 */
[----:B------:R0:W-:Y:S01]  /*f3e0*/  STS.U16 [R2+UR4+0x8c0], R31 ;  /* 0x0008c01f02007988 */ /* 0x0001e20008000404 */
[----:B------:R-:W-:-:S03]  /*f3f0*/  LOP3.LUT R56, R2, 0x10, RZ, 0x3c, !PT ;  /* 0x0000001002387812 */ /* 0x000fc600078e3cff */
[----:B------:R1:W-:Y:S01]  /*f400*/  STS.U16 [R2+UR4+0x880], R30 ;  /* 0x0008801e02007988 */ /* 0x0003e20008000404 */
[----:B0-----:R-:W-:Y:S02]  /*f410*/  PRMT R31, RZ, 0x7610, R31 ;  /* 0x00007610ff1f7816 */ /* 0x001fe4000000001f */
[----:B-1----:R-:W-:-:S04]  /*f420*/  PRMT R30, RZ, 0x7610, R30 ;  /* 0x00007610ff1e7816 */ /* 0x002fc8000000001e */
[----:B------:R0:W3:Y:S04]  /*f430*/  @!P0 LDG.E.U16 R31, desc[UR8][R4.64] ;  /* 0x00000008041f8981 */ /* 0x0000e8000c1e1500 */
[----:B------:R-:W-:Y:S01]  /*f440*/  STS.U16 [R2+UR4+0x800], R28 ;  /* 0x0008001c02007988 */ /* 0x000fe20008000404 */
[----:B0-----:R-:W-:Y:S02]  /*f450*/  @!P0 IMAD.MOV.U32 R4, RZ, RZ, R36 ;  /* 0x000000ffff048224 */ /* 0x001fe400078e0024 */
[----:B------:R-:W-:Y:S01]  /*f460*/  @!P0 IMAD.MOV.U32 R5, RZ, RZ, R40 ;  /* 0x000000ffff058224 */ /* 0x000fe200078e0028 */
[----:B------:R-:W3:Y:S04]  /*f470*/  LDL R36, [R1+0x66c] ;  /* 0x00066c0001247983 */ /* 0x000ee80000100800 */
[----:B------:R0:W-:Y:S04]  /*f480*/  STS.U16 [R2+UR4+0x840], R29 ;  /* 0x0008401d02007988 */ /* 0x0001e80008000404 */
[----:B------:R-:W-:Y:S04]  /*f490*/  STS.U16 [R2+UR4+0xc40], R24 ;  /* 0x000c401802007988 */ /* 0x000fe80008000404 */
[----:B------:R-:W-:Y:S01]  /*f4a0*/  STS.U16 [R2+UR4+0xc00], R25 ;  /* 0x000c001902007988 */ /* 0x000fe20008000404 */
[----:B0-----:R-:W-:-:S03]  /*f4b0*/  PRMT R29, RZ, 0x7610, R29 ;  /* 0x00007610ff1d7816 */ /* 0x001fc6000000001d */
[----:B------:R-:W-:Y:S04]  /*f4c0*/  STS.U16 [R2+UR4+0xcc0], R26 ;  /* 0x000cc01a02007988 */ /* 0x000fe80008000404 */
        /* <DEDUP_REMOVED lines=17> */
[----:B------:R0:W3:Y:S04]  /*f5e0*/  @!P0 LDG.E.U16 R30, desc[UR8][R4.64] ;  /* 0x00000008041e8981 */ /* 0x0000e8000c1e1500 */
[----:B------:R1:W-:Y:S01]  /*f5f0*/  STS.U16 [R56+UR4+0x100], R59 ;  /* 0x0001003b38007988 */ /* 0x0003e20008000404 */
[----:B------:R-:W-:Y:S01]  /*f600*/  PRMT R28, RZ, 0x7610, R28 ;  /* 0x00007610ff1c7816 */ /* 0x000fe2000000001c */
[----:B0-----:R-:W-:-:S02]  /*f610*/  @!P0 IMAD.MOV.U32 R4, RZ, RZ, R0 ;  /* 0x000000ffff048224 */ /* 0x001fc400078e0000 */
[----:B----4-:R-:W-:Y:S01]  /*f620*/  @!P0 IMAD.MOV.U32 R5, RZ, RZ, R34 ;  /* 0x000000ffff058224 */ /* 0x010fe200078e0022 */
[----:B-1----:R-:W4:Y:S04]  /*f630*/  LDL.LU R59, [R1+0x548] ;  /* 0x00054800013b7983 */ /* 0x002f280000300800 */
[----:B------:R-:W4:Y:S04]  /*f640*/  LDL R34, [R1+0x664] ;  /* 0x0006640001227983 */ /* 0x000f280000100800 */
[----:B------:R-:W4:Y:S04]  /*f650*/  LDL R0, [R1+0x668] ;  /* 0x0006680001007983 */ /* 0x000f280000100800 */
[----:B------:R2:W4:Y:S01]  /*f660*/  @!P0 LDG.E.U16 R29, desc[UR8][R4.64] ;  /* 0x00000008041d8981 */ /* 0x000522000c1e1500 */
[----:B------:R-:W-:-:S03]  /*f670*/  PRMT R27, RZ, 0x7610, R27 ;  /* 0x00007610ff1b7816 */ /* 0x000fc6000000001b */
[----:B------:R0:W-:Y:S04]  /*f680*/  STS.U16 [R56+UR4+0x140], R60 ;  /* 0x0001403c38007988 */ /* 0x0001e80008000404 */
[----:B------:R-:W-:Y:S01]  /*f690*/  STS.U16 [R56+UR4+0x180], R57 ;  /* 0x0001803938007988 */ /* 0x000fe20008000404 */
[----:B--2---:R-:W-:Y:S02]  /*f6a0*/  @!P0 IMAD.MOV.U32 R5, RZ, RZ, R39 ;  /* 0x000000ffff058224 */ /* 0x004fe400078e0027 */
[----:B---3--:R-:W-:Y:S02]  /*f6b0*/  @!P0 IMAD.MOV.U32 R4, RZ, RZ, R35 ;  /* 0x000000ffff048224 */ /* 0x008fe400078e0023 */
[----:B------:R-:W2:Y:S04]  /*f6c0*/  LDL R35, [R1+0x630] ;  /* 0x0006300001237983 */ /* 0x000ea80000100800 */
[----:B------:R1:W3:Y:S04]  /*f6d0*/  @!P0 LDG.E.U16 R28, desc[UR8][R4.64] ;  /* 0x00000008041c8981 */ /* 0x0002e8000c1e1500 */
[----:B0-----:R-:W3:Y:S01]  /*f6e0*/  LDL.LU R60, [R1+0x54c] ;  /* 0x00054c00013c7983 */ /* 0x001ee20000300800 */
[----:B-1----:R-:W-:-:S02]  /*f6f0*/  @!P0 IMAD.MOV.U32 R4, RZ, RZ, R37 ;  /* 0x000000ffff048224 */ /* 0x002fc400078e0025 */
[----:B------:R-:W-:Y:S02]  /*f700*/  @!P0 IMAD.MOV.U32 R5, RZ, RZ, R38 ;  /* 0x000000ffff058224 */ /* 0x000fe400078e0026 */
[----:B------:R-:W3:Y:S04]  /*f710*/  LDL R38, [R1+0x62c] ;  /* 0x00062c0001267983 */ /* 0x000ee80000100800 */
[----:B------:R-:W3:Y:S04]  /*f720*/  LDL.LU R55, [R1+0x550] ;  /* 0x0005500001377983 */ /* 0x000ee80000300800 */
[----:B------:R0:W3:Y:S04]  /*f730*/  @!P0 LDG.E.U16 R27, desc[UR8][R4.64] ;  /* 0x00000008041b8981 */ /* 0x0000e8000c1e1500 */
[----:B------:R1:W-:Y:S01]  /*f740*/  STS.U16 [R56+UR4+0x1c0], R61 ;  /* 0x0001c03d38007988 */ /* 0x0003e20008000404 */
[----:B0-----:R-:W-:-:S03]  /*f750*/  @!P0 IMAD.MOV.U32 R4, RZ, RZ, R33 ;  /* 0x000000ffff048224 */ /* 0x001fc600078e0021 */
[----:B-1----:R-:W3:Y:S04]  /*f760*/  LDL.LU R61, [R1+0x524] ;  /* 0x00052400013d7983 */ /* 0x002ee80000300800 */
[----:B------:R-:W3:Y:S01]  /*f770*/  LDL R33, [R1+0x628] ;  /* 0x0006280001217983 */ /* 0x000ee20000100800 */
[----:B------:R-:W-:-:S03]  /*f780*/  PRMT R26, RZ, 0x7610, R26 ;  /* 0x00007610ff1a7816 */ /* 0x000fc6000000001a */
[----:B------:R-:W3:Y:S01]  /*f790*/  LDL R37, [R1+0x624] ;  /* 0x0006240001257983 */ /* 0x000ee20000100800 */
[----:B------:R-:W-:-:S03]  /*f7a0*/  @!P0 IMAD.MOV.U32 R5, RZ, RZ, R36 ;  /* 0x000000ffff058224 */ /* 0x000fc600078e0024 */
[----:B------:R-:W3:Y:S04]  /*f7b0*/  LDL.LU R57, [R1+0x528] ;  /* 0x0005280001397983 */ /* 0x000ee80000300800 */
[----:B------:R4:W3:Y:S04]  /*f7c0*/  @!P0 LDG.E.U16 R26, desc[UR8][R4.64] ;  /* 0x00000008041a8981 */ /* 0x0008e8000c1e1500 */
[----:B------:R-:W3:Y:S01]  /*f7d0*/  LDL R36, [R1+0x5ec] ;  /* 0x0005ec0001247983 */ /* 0x000ee20000100800 */
[----:B------:R-:W-:-:S03]  /*f7e0*/  PRMT R25, RZ, 0x7610, R25 ;  /* 0x00007610ff197816 */ /* 0x000fc60000000019 */
[----:B------:R0:W-:Y:S01]  /*f7f0*/  STS.U16 [R56+UR4+0x540], R58 ;  /* 0x0005403a38007988 */ /* 0x0001e20008000404 */
[----:B------:R-:W-:Y:S01]  /*f800*/  PRMT R24, RZ, 0x7610, R24 ;  /* 0x00007610ff187816 */ /* 0x000fe20000000018 */
[----:B----4-:R-:W-:Y:S02]  /*f810*/  @!P0 IMAD.MOV.U32 R5, RZ, RZ, R34 ;  /* 0x000000ffff058224 */ /* 0x010fe400078e0022 */
[----:B------:R-:W4:Y:S01]  /*f820*/  LDL R34, [R1+0x5f0] ;  /* 0x0005f00001227983 */ /* 0x000f220000100800 */
[----:B------:R-:W-:-:S03]  /*f830*/  @!P0 IMAD.MOV.U32 R4, RZ, RZ, R0 ;  /* 0x000000ffff048224 */ /* 0x000fc600078e0000 */
[----:B------:R-:W4:Y:S04]  /*f840*/  LDL R0, [R1+0x5e8] ;  /* 0x0005e80001007983 */ /* 0x000f280000100800 */
[----:B0-----:R-:W4:Y:S04]  /*f850*/  LDL.LU R58, [R1+0x530] ;  /* 0x00053000013a7983 */ /* 0x001f280000300800 */
[----:B------:R-:W4:Y:S04]  /*f860*/  LDL R39, [R1+0x5e4] ;  /* 0x0005e40001277983 */ /* 0x000f280000100800 */
[----:B------:R2:W4:Y:S04]  /*f870*/  @!P0 LDG.E.U16 R25, desc[UR8][R4.64] ;  /* 0x0000000804198981 */ /* 0x000528000c1e1500 */
[----:B------:R0:W-:Y:S01]  /*f880*/  STS.U16 [R56+UR4+0x500], R59 ;  /* 0x0005003b38007988 */ /* 0x0001e20008000404 */
[----:B--2---:R-:W-:-:S03]  /*f890*/  @!P0 IMAD.MOV.U32 R4, RZ, RZ, R35 ;  /* 0x000000ffff048224 */ /* 0x004fc600078e0023 */
[----:B------:R-:W2:Y:S01]  /*f8a0*/  LDL R35, [R1+0xba8] ;  /* 0x000ba80001237983 */ /* 0x000ea20000100800 */
[----:B---3--:R-:W-:-:S03]  /*f8b0*/  @!P0 IMAD.MOV.U32 R5, RZ, RZ, R38 ;  /* 0x000000ffff058224 */ /* 0x008fc600078e0026 */
[----:B------:R-:W3:Y:S04]  /*f8c0*/  LDL R38, [R1+0xba4] ;  /* 0x000ba40001267983 */ /* 0x000ee80000100800 */
[----:B------:R1:W3:Y:S04]  /*f8d0*/  @!P0 LDG.E.U16 R24, desc[UR8][R4.64] ;  /* 0x0000000804188981 */ /* 0x0002e8000c1e1500 */
[----:B0-----:R-:W3:Y:S01]  /*f8e0*/  LDL.LU R59, [R1+0x534] ;  /* 0x00053400013b7983 */ /* 0x001ee20000300800 */
[----:B-1----:R-:W-:-:S03]  /*f8f0*/  @!P0 IMAD.MOV.U32 R4, RZ, RZ, R33 ;  /* 0x000000ffff048224 */ /* 0x002fc600078e0021 */
[----:B------:R-:W3:Y:S01]  /*f900*/  LDL R33, [R1+0xba0] ;  /* 0x000ba00001217983 */ /* 0x000ee20000100800 */
[----:B------:R-:W-:Y:S01]  /*f910*/  PRMT R23, RZ, 0x7610, R23 ;  /* 0x00007610ff177816 */ /* 0x000fe20000000017 */
[----:B------:R-:W-:Y:S01]  /*f920*/  @!P0 IMAD.MOV.U32 R5, RZ, RZ, R37 ;  /* 0x000000ffff058224 */ /* 0x000fe200078e0025 */
[----:B------:R-:W-:Y:S01]  /*f930*/  PRMT R22, RZ, 0x7610, R22 ;  /* 0x00007610ff167816 */ /* 0x000fe20000000016 */
[----:B------:R-:W3:Y:S04]  /*f940*/  LDL R37, [R1+0xb9c] ;  /* 0x000b9c0001257983 */ /* 0x000ee80000100800 */
[----:B------:R0:W3:Y:S01]  /*f950*/  @!P0 LDG.E.U16 R23, desc[UR8][R4.64] ;  /* 0x0000000804178981 */ /* 0x0000e2000c1e1500 */
[----:B------:R-:W-:-:S03]  /*f960*/  PRMT R21, RZ, 0x7610, R21 ;  /* 0x00007610ff157816 */ /* 0x000fc60000000015 */
[----:B------:R1:W-:Y:S01]  /*f970*/  STS.U16 [R56+UR4+0x5c0], R60 ;  /* 0x0005c03c38007988 */ /* 0x0003e20008000404 */
[----:B0-----:R-:W-:-:S03]  /*f980*/  @!P0 IMAD.MOV.U32 R5, RZ, RZ, R36 ;  /* 0x000000ffff058224 */ /* 0x001fc600078e0024 */
[----:B-1----:R-:W3:Y:S04]  /*f990*/  LDL.LU R60, [R1+0x504] ;  /* 0x00050400013c7983 */ /* 0x002ee80000300800 */
[----:B------:R-:W3:Y:S01]  /*f9a0*/  LDL R36, [R1+0xb64] ;  /* 0x000b640001247983 */ /* 0x000ee20000100800 */
[----:B------:R-:W-:-:S03]  /*f9b0*/  PRMT R20, RZ, 0x7610, R20 ;  /* 0x00007610ff147816 */ /* 0x000fc60000000014 */
[----:B------:R-:W-:Y:S04]  /*f9c0*/  STS.U16 [R56+UR4+0x580], R55 ;  /* 0x0005803738007988 */ /* 0x000fe80008000404 */
[----:B------:R0:W-:Y:S01]  /*f9d0*/  STS.U16 [R56+UR4+0x900], R61 ;  /* 0x0009003d38007988 */ /* 0x0001e20008000404 */
[----:B----4-:R-:W-:-:S03]  /*f9e0*/  @!P0 IMAD.MOV.U32 R4, RZ, RZ, R34 ;  /* 0x000000ffff048224 */ /* 0x010fc600078e0022 */
[----:B------:R-:W4:Y:S04]  /*f9f0*/  LDL R34, [R1+0xb68] ;  /* 0x000b680001227983 */ /* 0x000f280000100800 */
[----:B------:R1:W4:Y:S02]  /*fa00*/  @!P0 LDG.E.U16 R22, desc[UR8][R4.64] ;  /* 0x0000000804168981 */ /* 0x000324000c1e1500 */
[----:B-1----:R-:W-:Y:S02]  /*fa10*/  @!P0 IMAD.MOV.U32 R4, RZ, RZ, R0 ;  /* 0x000000ffff048224 */ /* 0x002fe400078e0000 */
[----:B------:R-:W-:Y:S01]  /*fa20*/  @!P0 IMAD.MOV.U32 R5, RZ, RZ, R39 ;  /* 0x000000ffff058224 */ /* 0x000fe200078e0027 */
[----:B------:R-:W4:Y:S04]  /*fa30*/  LDL R0, [R1+0xb60] ;  /* 0x000b600001007983 */ /* 0x000f280000100800 */
[----:B------:R2:W4:Y:S04]  /*fa40*/  @!P0 LDG.E.U16 R21, desc[UR8][R4.64] ;  /* 0x0000000804158981 */ /* 0x000528000c1e1500 */
[----:B0-----:R-:W4:Y:S01]  /*fa50*/  LDL.LU R61, [R1+0x508] ;  /* 0x00050800013d7983 */ /* 0x001f220000300800 */
[----:B--2---:R-:W-:-:S03]  /*fa60*/  @!P0 IMAD.MOV.U32 R4, RZ, RZ, R35 ;  /* 0x000000ffff048224 */ /* 0x004fc600078e0023 */
[----:B------:R-:W2:Y:S04]  /*fa70*/  LDL R35, [R1+0xb5c] ;  /* 0x000b5c0001237983 */ /* 0x000ea80000100800 */
[----:B------:R-:W2:Y:S01]  /*fa80*/  LDL.LU R54, [R1+0x50c] ;  /* 0x00050c0001367983 */ /* 0x000ea20000300800 */
[----:B---3--:R-:W-:-:S05]  /*fa90*/  @!P0 IMAD.MOV.U32 R5, RZ, RZ, R38 ;  /* 0x000000ffff058224 */ /* 0x008fca00078e0026 */
[----:B------:R0:W3:Y:S02]  /*faa0*/  @!P0 LDG.E.U16 R20, desc[UR8][R4.64] ;  /* 0x0000000804148981 */ /* 0x0000e4000c1e1500 */
[----:B0-----:R-:W-:Y:S02]  /*fab0*/  @!P0 IMAD.MOV.U32 R4, RZ, RZ, R33 ;  /* 0x000000ffff048224 */ /* 0x001fe400078e0021 */
[----:B------:R-:W3:Y:S01]  /*fac0*/  LDL R33, [R1+0xb28] ;  /* 0x000b280001217983 */ /* 0x000ee20000100800 */
[----:B------:R-:W-:Y:S01]  /*fad0*/  PRMT R19, RZ, 0x7610, R19 ;  /* 0x00007610ff137816 */ /* 0x000fe20000000013 */
[----:B------:R-:W-:Y:S02]  /*fae0*/  @!P0 IMAD.MOV.U32 R5, RZ, RZ, R37 ;  /* 0x000000ffff058224 */ /* 0x000fe400078e0025 */
[----:B------:R-:W3:Y:S01]  /*faf0*/  LDL R37, [R1+0xb24] ;  /* 0x000b240001257983 */ /* 0x000ee20000100800 */
[----:B------:R-:W-:-:S03]  /*fb00*/  PRMT R18, RZ, 0x7610, R18 ;  /* 0x00007610ff127816 */ /* 0x000fc60000000012 */
[----:B------:R0:W-:Y:S04]  /*fb10*/  STS.U16 [R56+UR4+0x940], R57 ;  /* 0x0009403938007988 */ /* 0x0001e80008000404 */
[----:B------:R-:W3:Y:S04]  /*fb20*/  LDL.LU R55, [R1+0x510] ;  /* 0x0005100001377983 */ /* 0x000ee80000300800 */
[----:B------:R1:W3:Y:S04]  /*fb30*/  @!P0 LDG.E.U16 R19, desc[UR8][R4.64] ;  /* 0x0000000804138981 */ /* 0x0002e8000c1e1500 */
[----:B0-----:R-:W3:Y:S01]  /*fb40*/  LDL.LU R57, [R1+0x4d4] ;  /* 0x0004d40001397983 */ /* 0x001ee20000300800 */
[----:B------:R-:W-:Y:S01]  /*fb50*/  PRMT R17, RZ, 0x7610, R17 ;  /* 0x00007610ff117816 */ /* 0x000fe20000000011 */
[----:B-1----:R-:W-:-:S02]  /*fb60*/  @!P0 IMAD.MOV.U32 R5, RZ, RZ, R36 ;  /* 0x000000ffff058224 */ /* 0x002fc400078e0024 */
[----:B------:R-:W3:Y:S04]  /*fb70*/  LDL R36, [R1+0xb1c] ;  /* 0x000b1c0001247983 */ /* 0x000ee80000100800 */
[----:B------:R0:W-:Y:S04]  /*fb80*/  STS.U16 [R56+UR4+0x980], R58 ;  /* 0x0009803a38007988 */ /* 0x0001e80008000404 */
[----:B------:R1:W-:Y:S04]  /*fb90*/  STS.U16 [R56+UR4+0x9c0], R59 ;  /* 0x0009c03b38007988 */ /* 0x0003e80008000404 */
[----:B------:R2:W-:Y:S01]  /*fba0*/  STS.U16 [R56+UR4+0xd40], R60 ;  /* 0x000d403c38007988 */ /* 0x0005e20008000404 */
[----:B----4-:R-:W-:-:S03]  /*fbb0*/  @!P0 IMAD.MOV.U32 R4, RZ, RZ, R34 ;  /* 0x000000ffff048224 */ /* 0x010fc600078e0022 */
[----:B------:R-:W4:Y:S04]  /*fbc0*/  LDL R34, [R1+0xb20] ;  /* 0x000b200001227983 */ /* 0x000f280000100800 */
[----:B------:R1:W4:Y:S04]  /*fbd0*/  @!P0 LDG.E.U16 R18, desc[UR8][R4.64] ;  /* 0x0000000804128981 */ /* 0x000328000c1e1500 */
[----:B0-----:R-:W4:Y:S04]  /*fbe0*/  LDL.LU R58, [R1+0x4d8] ;  /* 0x0004d800013a7983 */ /* 0x001f280000300800 */
[----:B-1----:R-:W4:Y:S01]  /*fbf0*/  LDL.LU R59, [R1+0x4e0] ;  /* 0x0004e000013b7983 */ /* 0x002f220000300800 */
[----:B------:R-:W-:-:S03]  /*fc00*/  @!P0 IMAD.MOV.U32 R4, RZ, RZ, R0 ;  /* 0x000000ffff048224 */ /* 0x000fc600078e0000 */
[----:B------:R-:W4:Y:S04]  /*fc10*/  LDL R40, [R1+0xae4] ;  /* 0x000ae40001287983 */ /* 0x000f280000100800 */
[----:B------:R-:W4:Y:S01]  /*fc20*/  LDL R0, [R1+0xae0] ;  /* 0x000ae00001007983 */ /* 0x000f220000100800 */
[----:B--2---:R-:W-:-:S03]  /*fc30*/  @!P0 IMAD.MOV.U32 R5, RZ, RZ, R35 ;  /* 0x000000ffff058224 */ /* 0x004fc600078e0023 */
[----:B------:R-:W2:Y:S04]  /*fc40*/  LDL R35, [R1+0xae8] ;  /* 0x000ae80001237983 */ /* 0x000ea80000100800 */
[----:B------:R3:W2:Y:S04]  /*fc50*/  @!P0 LDG.E.U16 R17, desc[UR8][R4.64] ;  /* 0x0000000804118981 */ /* 0x0006a8000c1e1500 */
[----:B------:R-:W2:Y:S01]  /*fc60*/  LDL.LU R60, [R1+0x4e4] ;  /* 0x0004e400013c7983 */ /* 0x000ea20000300800 */
[----:B------:R-:W-:-:S03]  /*fc70*/  PRMT R16, RZ, 0x7610, R16 ;  /* 0x00007610ff107816 */ /* 0x000fc60000000010 */
[----:B------:R-:W2:Y:S04]  /*fc80*/  LDL R39, [R1+0xaa4] ;  /* 0x000aa40001277983 */ /* 0x000ea80000100800 */
[----:B------:R-:W2:Y:S01]  /*fc90*/  LDL R38, [R1+0xaa8] ;  /* 0x000aa80001267983 */ /* 0x000ea20000100800 */
[----:B---3--:R-:W-:-:S03]  /*fca0*/  @!P0 IMAD.MOV.U32 R4, RZ, RZ, R33 ;  /* 0x000000ffff048224 */ /* 0x008fc600078e0021 */
[----:B------:R-:W3:Y:S01]  /*fcb0*/  LDL R33, [R1+0xadc] ;  /* 0x000adc0001217983 */ /* 0x000ee20000100800 */
[----:B------:R-:W-:Y:S01]  /*fcc0*/  @!P0 IMAD.MOV.U32 R5, RZ, RZ, R37 ;  /* 0x000000ffff058224 */ /* 0x000fe200078e0025 */
[----:B------:R-:W-:Y:S02]  /*fcd0*/  PRMT R15, RZ, 0x7610, R15 ;  /* 0x00007610ff0f7816 */ /* 0x000fe4000000000f */
[----:B------:R0:W-:Y:S04]  /*fce0*/  STS.U16 [R56+UR4+0xd00], R61 ;  /* 0x000d003d38007988 */ /* 0x0001e80008000404 */
[----:B------:R1:W3:Y:S01]  /*fcf0*/  @!P0 LDG.E.U16 R16, desc[UR8][R4.64] ;  /* 0x0000000804108981 */ /* 0x0002e2000c1e1500 */
[----:B------:R-:W-:-:S03]  /*fd00*/  PRMT R14, RZ, 0x7610, R14 ;  /* 0x00007610ff0e7816 */ /* 0x000fc6000000000e */
[----:B0-----:R-:W3:Y:S04]  /*fd10*/  LDL.LU R61, [R1+0x4c4] ;  /* 0x0004c400013d7983 */ /* 0x001ee80000300800 */
[----:B------:R-:W3:Y:S01]  /*fd20*/  LDL R37, [R1+0xa9c] ;  /* 0x000a9c0001257983 */ /* 0x000ee20000100800 */
[----:B-1----:R-:W-:-:S03]  /*fd30*/  @!P0 IMAD.MOV.U32 R5, RZ, RZ, R36 ;  /* 0x000000ffff058224 */ /* 0x002fc600078e0024 */
[----:B------:R-:W3:Y:S01]  /*fd40*/  LDL R36, [R1+0xaa0] ;  /* 0x000aa00001247983 */ /* 0x000ee20000100800 */
[----:B----4-:R-:W-:-:S03]  /*fd50*/  @!P0 IMAD.MOV.U32 R4, RZ, RZ, R34 ;  /* 0x000000ffff048224 */ /* 0x010fc600078e0022 */
[----:B------:R-:W4:Y:S04]  /*fd60*/  LDL R34, [R1+0x660] ;  /* 0x0006600001227983 */ /* 0x000f280000100800 */
[----:B------:R0:W4:Y:S02]  /*fd70*/  @!P0 LDG.E.U16 R15, desc[UR8][R4.64] ;  /* 0x00000008040f8981 */ /* 0x000124000c1e1500 */
[----:B0-----:R-:W-:Y:S02]  /*fd80*/  @!P0 IMAD.MOV.U32 R5, RZ, RZ, R40 ;  /* 0x000000ffff058224 */ /* 0x001fe400078e0028 */
[----:B--2---:R-:W-:Y:S02]  /*fd90*/  @!P0 IMAD.MOV.U32 R4, RZ, RZ, R35 ;  /* 0x000000ffff048224 */ /* 0x004fe400078e0023 */
[----:B------:R-:W2:Y:S04]  /*fda0*/  LDL R35, [R1+0x65c] ;  /* 0x00065c0001237983 */ /* 0x000ea80000100800 */
[----:B------:R0:W2:Y:S02]  /*fdb0*/  @!P0 LDG.E.U16 R14, desc[UR8][R4.64] ;  /* 0x00000008040e8981 */ /* 0x0000a4000c1e1500 */
[----:B0-----:R-:W-:-:S02]  /*fdc0*/  @!P0 IMAD.MOV.U32 R4, RZ, RZ, R0 ;  /* 0x000000ffff048224 */ /* 0x001fc400078e0000 */
[----:B------:R-:W2:Y:S01]  /*fdd0*/  LDL R0, [R1+0x658] ;  /* 0x0006580001007983 */ /* 0x000ea20000100800 */
[----:B---3--:R-:W-:-:S03]  /*fde0*/  @!P0 IMAD.MOV.U32 R5, RZ, RZ, R33 ;  /* 0x000000ffff058224 */ /* 0x008fc600078e0021 */
[----:B------:R-:W3:Y:S01]  /*fdf0*/  LDL R33, [R1+0x654] ;  /* 0x0006540001217983 */ /* 0x000ee20000100800 */
[----:B------:R-:W-:Y:S02]  /*fe00*/  PRMT R13, RZ, 0x7610, R13 ;  /* 0x00007610ff0d7816 */ /* 0x000fe4000000000d */
[----:B------:R-:W-:Y:S01]  /*fe10*/  PRMT R12, RZ, 0x7610, R12 ;  /* 0x00007610ff0c7816 */ /* 0x000fe2000000000c */
[----:B------:R-:W3:Y:S04]  /*fe20*/  LDL.LU R43, [R1+0x4cc] ;  /* 0x0004cc00012b7983 */ /* 0x000ee80000300800 */
[----:B------:R0:W3:Y:S01]  /*fe30*/  @!P0 LDG.E.U16 R13, desc[UR8][R4.64] ;  /* 0x00000008040d8981 */ /* 0x0000e2000c1e1500 */
[----:B------:R-:W-:Y:S01]  /*fe40*/  PRMT R11, RZ, 0x7610, R11 ;  /* 0x00007610ff0b7816 */ /* 0x000fe2000000000b */
[----:B0-----:R-:W-:-:S02]  /*fe50*/  @!P0 IMAD.MOV.U32 R4, RZ, RZ, R38 ;  /* 0x000000ffff048224 */ /* 0x001fc400078e0026 */
[----:B------:R-:W-:-:S05]  /*fe60*/  @!P0 IMAD.MOV.U32 R5, RZ, RZ, R39 ;  /* 0x000000ffff058224 */ /* 0x000fca00078e0027 */
[----:B------:R0:W3:Y:S01]  /*fe70*/  @!P0 LDG.E.U16 R12, desc[UR8][R4.64] ;  /* 0x00000008040c8981 */ /* 0x0000e2000c1e1500 */
[----:B------:R-:W-:Y:S01]  /*fe80*/  PRMT R10, RZ, 0x7610, R10 ;  /* 0x00007610ff0a7816 */ /* 0x000fe2000000000a */
[----:B0-----:R-:W-:Y:S02]  /*fe90*/  @!P0 IMAD.MOV.U32 R4, RZ, RZ, R36 ;  /* 0x000000ffff048224 */ /* 0x001fe400078e0024 */
[----:B------:R-:W-:Y:S02]  /*fea0*/  @!P0 IMAD.MOV.U32 R5, RZ, RZ, R37 ;  /* 0x000000ffff058224 */ /* 0x000fe400078e0025 */
[----:B------:R-:W3:Y:S04]  /*feb0*/  LDL R37, [R1+0x620] ;  /* 0x0006200001257983 */ /* 0x000ee80000100800 */
[----:B------:R4:W3:Y:S04]  /*fec0*/  @!P0 LDG.E.U16 R11, desc[UR8][R4.64] ;  /* 0x00000008040b8981 */ /* 0x0008e8000c1e1500 */
[----:B------:R-:W3:Y:S04]  /*fed0*/  LDL.LU R44, [R1+0x4c0] ;  /* 0x0004c000012c7983 */ /* 0x000ee80000300800 */
[----:B------:R-:W3:Y:S04]  /*fee0*/  LDL.LU R45, [R1+0x4c8] ;  /* 0x0004c800012d7983 */ /* 0x000ee80000300800 */
[----:B------:R-:W3:Y:S04]  /*fef0*/  LDL.LU R46, [R1+0x4a0] ;  /* 0x0004a000012e7983 */ /* 0x000ee80000300800 */
[----:B------:R-:W3:Y:S04]  /*ff00*/  LDL.LU R47, [R1+0x49c] ;  /* 0x00049c00012f7983 */ /* 0x000ee80000300800 */
[----:B------:R-:W3:Y:S04]  /*ff10*/  LDL.LU R48, [R1+0x498] ;  /* 0x0004980001307983 */ /* 0x000ee80000300800 */
[----:B------:R-:W3:Y:S04]  /*ff20*/  LDL.LU R49, [R1+0x494] ;  /* 0x0004940001317983 */ /* 0x000ee80000300800 */
[----:B------:R-:W3:Y:S04]  /*ff30*/  LDL R38, [R1+0x61c] ;  /* 0x00061c0001267983 */ /* 0x000ee80000100800 */
[----:B------:R-:W3:Y:S01]  /*ff40*/  LDL R36, [R1+0x614] ;  /* 0x0006140001247983 */ /* 0x000ee20000100800 */
[----:B----4-:R-:W-:-:S03]  /*ff50*/  @!P0 IMAD.MOV.U32 R4, RZ, RZ, R34 ;  /* 0x000000ffff048224 */ /* 0x010fc600078e0022 */
[----:B------:R-:W4:Y:S01]  /*ff60*/  LDL R34, [R1+0x5dc] ;  /* 0x0005dc0001227983 */ /* 0x000f220000100800 */
[----:B--2---:R-:W-:-:S03]  /*ff70*/  @!P0 IMAD.MOV.U32 R5, RZ, RZ, R35 ;  /* 0x000000ffff058224 */ /* 0x004fc600078e0023 */
[----:B------:R-:W2:Y:S04]  /*ff80*/  LDL R35, [R1+0x618] ;  /* 0x0006180001237983 */ /* 0x000ea80000100800 */
[----:B------:R0:W4:Y:S02]  /*ff90*/  @!P0 LDG.E.U16 R10, desc[UR8][R4.64] ;  /* 0x00000008040a8981 */ /* 0x000124000c1e1500 */
[----:B0-----:R-:W-:Y:S02]  /*ffa0*/  @!P0 IMAD.MOV.U32 R4, RZ, RZ, R0 ;  /* 0x000000ffff048224 */ /* 0x001fe400078e0000 */
[----:B---3--:R-:W-:Y:S02]  /*ffb0*/  @!P0 IMAD.MOV.U32 R5, RZ, RZ, R33 ;  /* 0x000000ffff058224 */ /* 0x008fe400078e0021 */
[----:B------:R-:W3:Y:S04]  /*ffc0*/  LDL R33, [R1+0x5e0] ;  /* 0x0005e00001217983 */ /* 0x000ee80000100800 */
[----:B------:R-:W2:Y:S04]  /*ffd0*/  LDL.LU R0, [R1+0x46c] ;  /* 0x00046c0001007983 */ /* 0x000ea80000300800 */
[----:B------:R-:W4:Y:S04]  /*ffe0*/  LDL.LU R50, [R1+0x468] ;  /* 0x0004680001327983 */ /* 0x000f280000300800 */
[----:B------:R-:W4:Y:S04]  /*fff0*/  LDL.LU R51, [R1+0x464] ;  /* 0x0004640001337983 */ /* 0x000f280000300800 */
[----:B------:R-:W4:Y:S04]  /*10000*/  LDL.LU R52, [R1+0x5c0] ;  /* 0x0005c00001347983 */ /* 0x000f280000300800 */
[----:B------:R0:W-:Y:S04]  /*10010*/  STS.U16 [R56+UR4+0xdc0], R54 ;  /* 0x000dc03638007988 */ /* 0x0001e80008000404 */
[----:B------:R-:W4:Y:S04]  /*10020*/  LDL.LU R53, [R1+0x5bc] ;  /* 0x0005bc0001357983 */ /* 0x000f280000300800 */
[----:B------:R1:W-:Y:S04]  /*10030*/  STS.U16 [R56+UR4+0xd80], R55 ;  /* 0x000d803738007988 */ /* 0x0003e80008000404 */
[----:B0-----:R-:W4:Y:S04]  /*10040*/  LDL.LU R54, [R1+0x5b8] ;  /* 0x0005b80001367983 */ /* 0x001f280000300800 */
[----:B-1----:R-:W4:Y:S04]  /*10050*/  LDL.LU R55, [R1+0x5b4] ;  /* 0x0005b40001377983 */ /* 0x002f280000300800 */
[----:B------:R0:W-:Y:S04]  /*10060*/  STS.U16 [R56+UR4+0x1100], R57 ;  /* 0x0011003938007988 */ /* 0x0001e80008000404 */
[----:B------:R1:W-:Y:S04]  /*10070*/  STS.U16 [R56+UR4+0x1140], R58 ;  /* 0x0011403a38007988 */ /* 0x0003e80008000404 */
[----:B------:R1:W-:Y:S04]  /*10080*/  STS.U16 [R56+UR4+0x1180], R59 ;  /* 0x0011803b38007988 */ /* 0x0003e80008000404 */
[----:B------:R1:W-:Y:S04]  /*10090*/  STS.U16 [R56+UR4+0x11c0], R60 ;  /* 0x0011c03c38007988 */ /* 0x0003e80008000404 */
[----:B------:R1:W-:Y:S04]  /*100a0*/  STS.U16 [R56+UR4+0x1540], R61 ;  /* 0x0015403d38007988 */ /* 0x0003e80008000404 */
[----:B------:R-:W-:Y:S04]  /*100b0*/  STS.U16 [R56+UR4+0x1500], R43 ;  /* 0x0015002b38007988 */ /* 0x000fe80008000404 */
[----:B------:R-:W-:Y:S04]  /*100c0*/  STS.U16 [R56+UR4+0x15c0], R44 ;  /* 0x0015c02c38007988 */ /* 0x000fe80008000404 */
[----:B------:R-:W-:Y:S04]  /*100d0*/  STS.U16 [R56+UR4+0x1580], R45 ;  /* 0x0015802d38007988 */ /* 0x000fe80008000404 */
[----:B------:R-:W-:Y:S04]  /*100e0*/  STS.U16 [R56+UR4+0x1900], R46 ;  /* 0x0019002e38007988 */ /* 0x000fe80008000404 */
[----:B0-----:R-:W4:Y:S04]  /*100f0*/  LDL.LU R57, [R1+0x5a0] ;  /* 0x0005a00001397983 */ /* 0x001f280000300800 */
[----:B------:R-:W-:Y:S04]  /*10100*/  STS.U16 [R56+UR4+0x1940], R47 ;  /* 0x0019402f38007988 */ /* 0x000fe80008000404 */
[----:B-1----:R-:W4:Y:S04]  /*10110*/  LDL.LU R58, [R1+0x59c] ;  /* 0x00059c00013a7983 */ /* 0x002f280000300800 */
[----:B------:R-:W-:Y:S04]  /*10120*/  STS.U16 [R56+UR4+0x1980], R48 ;  /* 0x0019803038007988 */ /* 0x000fe80008000404 */
[----:B------:R-:W4:Y:S04]  /*10130*/  LDL.LU R59, [R1+0x598] ;  /* 0x00059800013b7983 */ /* 0x000f280000300800 */
[----:B------:R-:W-:Y:S04]  /*10140*/  STS.U16 [R56+UR4+0x19c0], R49 ;  /* 0x0019c03138007988 */ /* 0x000fe80008000404 */
[----:B------:R-:W4:Y:S04]  /*10150*/  LDL.LU R60, [R1+0x594] ;  /* 0x00059400013c7983 */ /* 0x000f280000300800 */
[----:B------:R-:W-:Y:S04]  /*10160*/  STS.U16 [R56+UR4+0x1d40], R3 ;  /* 0x001d400338007988 */ /* 0x000fe80008000404 */
[----:B------:R-:W4:Y:S04]  /*10170*/  LDL.LU R61, [R1+0x570] ;  /* 0x00057000013d7983 */ /* 0x000f280000300800 */
[----:B--2---:R0:W-:Y:S04]  /*10180*/  STS.U16 [R56+UR4+0x1d00], R0 ;  /* 0x001d000038007988 */ /* 0x0041e80008000404 */
[----:B0-----:R-:W2:Y:S01]  /*10190*/  LDL.LU R0, [R1+0x56c] ;  /* 0x00056c0001007983 */ /* 0x001ea20000300800 */
[----:B------:R-:W-:-:S02]  /*101a0*/  PRMT R9, RZ, 0x7610, R9 ;  /* 0x00007610ff097816 */ /* 0x000fc40000000009 */
[----:B------:R-:W-:-:S04]  /*101b0*/  PRMT R8, RZ, 0x7610, R8 ;  /* 0x00007610ff087816 */ /* 0x000fc80000000008 */
[----:B------:R0:W2:Y:S01]  /*101c0*/  @!P0 LDG.E.U16 R9, desc[UR8][R4.64] ;  /* 0x0000000804098981 */ /* 0x0000a2000c1e1500 */
[----:B------:R-:W-:Y:S01]  /*101d0*/  PRMT R7, RZ, 0x7610, R7 ;  /* 0x00007610ff077816 */ /* 0x000fe20000000007 */
[----:B0-----:R-:W-:Y:S02]  /*101e0*/  @!P0 IMAD.MOV.U32 R4, RZ, RZ, R37 ;  /* 0x000000ffff048224 */ /* 0x001fe400078e0025 */
[----:B------:R-:W-:-:S05]  /*101f0*/  @!P0 IMAD.MOV.U32 R5, RZ, RZ, R38 ;  /* 0x000000ffff058224 */ /* 0x000fca00078e0026 */
[----:B------:R0:W2:Y:S01]  /*10200*/  @!P0 LDG.E.U16 R8, desc[UR8][R4.64] ;  /* 0x0000000804088981 */ /* 0x0000a2000c1e1500 */
[----:B------:R-:W-:Y:S01]  /*10210*/  PRMT R6, RZ, 0x7610, R6 ;  /* 0x00007610ff067816 */ /* 0x000fe20000000006 */
[----:B0-----:R-:W-:Y:S02]  /*10220*/  @!P0 IMAD.MOV.U32 R4, RZ, RZ, R35 ;  /* 0x000000ffff048224 */ /* 0x001fe400078e0023 */
[----:B------:R-:W-:-:S05]  /*10230*/  @!P0 IMAD.MOV.U32 R5, RZ, RZ, R36 ;  /* 0x000000ffff058224 */ /* 0x000fca00078e0024 */
[----:B------:R3:W2:Y:S02]  /*10240*/  @!P0 LDG.E.U16 R7, desc[UR8][R4.64] ;  /* 0x0000000804078981 */ /* 0x0006a4000c1e1500 */
[----:B---3--:R-:W-:Y:S02]  /*10250*/  @!P0 IMAD.MOV.U32 R4, RZ, RZ, R33 ;  /* 0x000000ffff048224 */ /* 0x008fe400078e0021 */
[----:B----4-:R-:W-:-:S05]  /*10260*/  @!P0 IMAD.MOV.U32 R5, RZ, RZ, R34 ;  /* 0x000000ffff058224 */ /* 0x010fca00078e0022 */
[----:B------:R0:W3:Y:S04]  /*10270*/  @!P0 LDG.E.U16 R6, desc[UR8][R4.64] ;  /* 0x0000000804068981 */ /* 0x0000e8000c1e1500 */
[----:B------:R-:W4:Y:S04]  /*10280*/  LDL.LU R5, [R1+0x568] ;  /* 0x0005680001057983 */ /* 0x000f280000300800 */
[----:B------:R-:W3:Y:S04]  /*10290*/  LDL.LU R33, [R1+0x564] ;  /* 0x0005640001217983 */ /* 0x000ee80000300800 */
        /* <DEDUP_REMOVED lines=8> */
[----:B------:R-:W3:Y:S01]  /*10320*/  LDL.LU R42, [R1+0x4d0] ;  /* 0x0004d000012a7983 */ /* 0x000ee20000300800 */
[----:B------:R-:W-:-:S03]  /*10330*/  LOP3.LUT R3, R2, 0x20, RZ, 0x3c, !PT ;  /* 0x0000002002037812 */ /* 0x000fc600078e3cff */
[----:B------:R-:W3:Y:S04]  /*10340*/  LDL.LU R43, [R1+0x4bc] ;  /* 0x0004bc00012b7983 */ /* 0x000ee80000300800 */
[----:B------:R-:W3:Y:S04]  /*10350*/  LDL.LU R44, [R1+0x4b8] ;  /* 0x0004b800012c7983 */ /* 0x000ee80000300800 */
[----:B------:R-:W3:Y:S04]  /*10360*/  LDL.LU R45, [R1+0x4b4] ;  /* 0x0004b400012d7983 */ /* 0x000ee80000300800 */
[----:B------:R-:W3:Y:S04]  /*10370*/  LDL.LU R46, [R1+0x490] ;  /* 0x00049000012e7983 */ /* 0x000ee80000300800 */
[----:B------:R-:W3:Y:S04]  /*10380*/  LDL.LU R47, [R1+0x48c] ;  /* 0x00048c00012f7983 */ /* 0x000ee80000300800 */
[----:B------:R-:W3:Y:S04]  /*10390*/  LDL.LU R48, [R1+0x488] ;  /* 0x0004880001307983 */ /* 0x000ee80000300800 */
[----:B------:R1:W-:Y:S04]  /*103a0*/  STS.U16 [R56+UR4+0x1dc0], R50 ;  /* 0x001dc03238007988 */ /* 0x0003e80008000404 */
[----:B------:R-:W3:Y:S04]  /*103b0*/  LDL.LU R49, [R1+0x484] ;  /* 0x0004840001317983 */ /* 0x000ee80000300800 */
[----:B------:R0:W-:Y:S04]  /*103c0*/  STS.U16 [R56+UR4+0x1d80], R51 ;  /* 0x001d803338007988 */ /* 0x0001e80008000404 */
[----:B-1----:R-:W3:Y:S04]  /*103d0*/  LDL.LU R50, [R1+0x460] ;  /* 0x0004600001327983 */ /* 0x002ee80000300800 */
[----:B------:R1:W-:Y:S04]  /*103e0*/  STS.U16 [R3+UR4+0x200], R52 ;  /* 0x0002003403007988 */ /* 0x0003e80008000404 */
[----:B0-----:R-:W3:Y:S04]  /*103f0*/  LDL.LU R51, [R1+0x45c] ;  /* 0x00045c0001337983 */ /* 0x001ee80000300800 */
[----:B------:R0:W-:Y:S04]  /*10400*/  STS.U16 [R3+UR4+0x240], R53 ;  /* 0x0002403503007988 */ /* 0x0001e80008000404 */
[----:B-1----:R-:W3:Y:S04]  /*10410*/  LDL.LU R52, [R1+0x458] ;  /* 0x0004580001347983 */ /* 0x002ee80000300800 */
[----:B------:R1:W-:Y:S04]  /*10420*/  STS.U16 [R3+UR4+0x280], R54 ;  /* 0x0002803603007988 */ /* 0x0003e80008000404 */
[----:B0-----:R-:W3:Y:S04]  /*10430*/  LDL.LU R53, [R1+0x454] ;  /* 0x0004540001357983 */ /* 0x001ee80000300800 */
[----:B------:R0:W-:Y:S04]  /*10440*/  STS.U16 [R3+UR4+0x2c0], R55 ;  /* 0x0002c03703007988 */ /* 0x0001e80008000404 */
[----:B-1----:R-:W3:Y:S04]  /*10450*/  LDL.LU R54, [R1+0x5b0] ;  /* 0x0005b00001367983 */ /* 0x002ee80000300800 */
[----:B0-----:R-:W3:Y:S04]  /*10460*/  LDL.LU R55, [R1+0x5ac] ;  /* 0x0005ac0001377983 */ /* 0x001ee80000300800 */
[----:B------:R0:W-:Y:S04]  /*10470*/  STS.U16 [R3+UR4+0x640], R57 ;  /* 0x0006403903007988 */ /* 0x0001e80008000404 */
[----:B------:R1:W-:Y:S04]  /*10480*/  STS.U16 [R3+UR4+0x600], R58 ;  /* 0x0006003a03007988 */ /* 0x0003e80008000404 */
[----:B------:R1:W-:Y:S04]  /*10490*/  STS.U16 [R3+UR4+0x6c0], R59 ;  /* 0x0006c03b03007988 */ /* 0x0003e80008000404 */
[----:B0-----:R-:W3:Y:S04]  /*104a0*/  LDL.LU R57, [R1+0x5a8] ;  /* 0x0005a80001397983 */ /* 0x001ee80000300800 */
[----:B-1----:R-:W3:Y:S04]  /*104b0*/  LDL.LU R58, [R1+0x5a4] ;  /* 0x0005a400013a7983 */ /* 0x002ee80000300800 */
[----:B------:R0:W-:Y:S04]  /*104c0*/  STS.U16 [R3+UR4+0x680], R60 ;  /* 0x0006803c03007988 */ /* 0x0001e80008000404 */
[----:B------:R-:W3:Y:S04]  /*104d0*/  LDL.LU R59, [R1+0x590] ;  /* 0x00059000013b7983 */ /* 0x000ee80000300800 */
[----:B------:R1:W-:Y:S04]  /*104e0*/  STS.U16 [R3+UR4+0xa00], R61 ;  /* 0x000a003d03007988 */ /* 0x0003e80008000404 */
[----:B0-----:R-:W3:Y:S04]  /*104f0*/  LDL.LU R60, [R1+0x58c] ;  /* 0x00058c00013c7983 */ /* 0x001ee80000300800 */
[----:B-1----:R-:W3:Y:S04]  /*10500*/  LDL.LU R61, [R1+0x588] ;  /* 0x00058800013d7983 */ /* 0x002ee80000300800 */
[----:B--2---:R0:W-:Y:S04]  /*10510*/  STS.U16 [R3+UR4+0xa40], R0 ;  /* 0x000a400003007988 */ /* 0x0041e80008000404 */
[----:B0-----:R-:W2:Y:S01]  /*10520*/  LDL.LU R0, [R1+0x584] ;  /* 0x0005840001007983 */ /* 0x001ea20000300800 */
[----:B------:R-:W-:-:S03]  /*10530*/  LOP3.LUT R4, R2, 0x30, RZ, 0x3c, !PT ;  /* 0x0000003002047812 */ /* 0x000fc600078e3cff */
[----:B----4-:R-:W-:Y:S04]  /*10540*/  STS.U16 [R3+UR4+0xa80], R5 ;  /* 0x000a800503007988 */ /* 0x010fe80008000404 */
[----:B---3--:R0:W-:Y:S04]  /*10550*/  STS.U16 [R3+UR4+0xac0], R33 ;  /* 0x000ac02103007988 */ /* 0x0081e80008000404 */
[----:B------:R1:W-:Y:S04]  /*10560*/  STS.U16 [R3+UR4+0xe40], R34 ;  /* 0x000e402203007988 */ /* 0x0003e80008000404 */
[----:B------:R3:W-:Y:S04]  /*10570*/  STS.U16 [R3+UR4+0xe00], R35 ;  /* 0x000e002303007988 */ /* 0x0007e80008000404 */
[----:B0-----:R-:W4:Y:S04]  /*10580*/  LDL.LU R33, [R1+0x560] ;  /* 0x0005600001217983 */ /* 0x001f280000300800 */
[----:B-1----:R-:W4:Y:S04]  /*10590*/  LDL.LU R34, [R1+0x55c] ;  /* 0x00055c0001227983 */ /* 0x002f280000300800 */
[----:B------:R0:W-:Y:S04]  /*105a0*/  STS.U16 [R3+UR4+0xec0], R36 ;  /* 0x000ec02403007988 */ /* 0x0001e80008000404 */
[----:B---3--:R-:W3:Y:S04]  /*105b0*/  LDL.LU R35, [R1+0x558] ;  /* 0x0005580001237983 */ /* 0x008ee80000300800 */
        /* <DEDUP_REMOVED lines=38> */
[----:B-1----:R-:W3:Y:S04]  /*10820*/  LDL.LU R55, [R1+0x448] ;  /* 0x0004480001377983 */ /* 0x002ee80000300800 */
[----:B------:R-:W3:Y:S04]  /*10830*/  LDL.LU R2, [R1+0x444] ;  /* 0x0004440001027983 */ /* 0x000ee80000300800 */
        /* <DEDUP_REMOVED lines=11> */
[----:B0-----:R-:W2:Y:S04]  /*108f0*/  LDL.LU R0, [R1+0x428] ;  /* 0x0004280001007983 */ /* 0x001ea80000300800 */
[----:B------:R-:W2:Y:S04]  /*10900*/  LDL.LU R5, [R1+0x424] ;  /* 0x0004240001057983 */ /* 0x000ea80000300800 */
[----:B----4-:R0:W-:Y:S04]  /*10910*/  STS.U16 [R4+UR4+0xb00], R33 ;  /* 0x000b002104007988 */ /* 0x0101e80008000404 */
[----:B------:R1:W-:Y:S04]  /*10920*/  STS.U16 [R4+UR4+0xb40], R34 ;  /* 0x000b402204007988 */ /* 0x0003e80008000404 */
[----:B0-----:R-:W4:Y:S04]  /*10930*/  LDL.LU R33, [R1+0x103c] ;  /* 0x00103c0001217983 */ /* 0x001f280000300800 */
[----:B---3--:R0:W-:Y:S04]  /*10940*/  STS.U16 [R4+UR4+0xb80], R35 ;  /* 0x000b802304007988 */ /* 0x0081e80008000404 */
[----:B-1----:R-:W3:Y:S04]  /*10950*/  LDL.LU R34, [R1+0x1038] ;  /* 0x0010380001227983 */ /* 0x002ee80000300800 */
[----:B------:R1:W-:Y:S04]  /*10960*/  STS.U16 [R4+UR4+0xbc0], R36 ;  /* 0x000bc02404007988 */ /* 0x0003e80008000404 */
[----:B0-----:R-:W4:Y:S04]  /*10970*/  LDL.LU R35, [R1+0x1034] ;  /* 0x0010340001237983 */ /* 0x001f280000300800 */
[----:B------:R0:W-:Y:S04]  /*10980*/  STS.U16 [R4+UR4+0xf40], R37 ;  /* 0x000f402504007988 */ /* 0x0001e80008000404 */
        /* <DEDUP_REMOVED lines=34> */
[----:B------:R-:W-:Y:S04]  /*10bb0*/  STS.U16 [R4+UR4+0x1fc0], R55 ;  /* 0x001fc03704007988 */ /* 0x000fe80008000404 */
[----:B------:R1:W-:Y:S04]  /*10bc0*/  STS.U16 [R4+UR4+0x1f80], R2 ;  /* 0x001f800204007988 */ /* 0x0003e80008000404 */
[----:B0-----:R-:W4:Y:S04]  /*10bd0*/  LDL.LU R53, [R1+0xfec] ;  /* 0x000fec0001357983 */ /* 0x001f280000300800 */
[----:B-1----:R-:W3:Y:S01]  /*10be0*/  LDL.LU R54, [R1+0xfe8] ;  /* 0x000fe80001367983 */ /* 0x002ee20000300800 */
[----:B------:R-:W0:Y:S03]  /*10bf0*/  S2R R2, SR_TID.X ;  /* 0x0000000000027919 */ /* 0x000e260000002100 */
[----:B------:R-:W4:Y:S01]  /*10c00*/  LDL.LU R55, [R1+0xfe4] ;  /* 0x000fe40001377983 */ /* 0x000f220000300800 */
[----:B0-----:R-:W-:-:S05]  /*10c10*/  LOP3.LUT R2, R2, 0x1f, RZ, 0xc0, !PT ;  /* 0x0000001f02027812 */ /* 0x001fca00078ec0ff */
[----:B------:R-:W-:-:S05]  /*10c20*/  IMAD.SHL.U32 R2, R2, 0x2, RZ ;  /* 0x0000000202027824 */ /* 0x000fca00078e00ff */
[----:B------:R0:W-:Y:S04]  /*10c30*/  STS.U16 [R2+UR4+0x2000], R57 ;  /* 0x0020003902007988 */ /* 0x0001e80008000404 */
[----:B------:R1:W-:Y:S04]  /*10c40*/  STS.U16 [R2+UR4+0x2040], R58 ;  /* 0x0020403a02007988 */ /* 0x0003e80008000404 */
[----:B------:R2:W-:Y:S04]  /*10c50*/  STS.U16 [R2+UR4+0x2200], R59 ;  /* 0x0022003b02007988 */ /* 0x0005e80008000404 */
[----:B0-----:R-:W3:Y:S04]  /*10c60*/  LDL.LU R57, [R1+0xfe0] ;  /* 0x000fe00001397983 */ /* 0x001ee80000300800 */
[----:B-1----:R-:W4:Y:S04]  /*10c70*/  LDL.LU R58, [R1+0xfdc] ;  /* 0x000fdc00013a7983 */ /* 0x002f280000300800 */
[----:B--2---:R-:W2:Y:S04]  /*10c80*/  LDL.LU R59, [R1+0xfd8] ;  /* 0x000fd800013b7983 */ /* 0x004ea80000300800 */
[----:B------:R0:W-:Y:S04]  /*10c90*/  STS.U16 [R2+UR4+0x2240], R60 ;  /* 0x0022403c02007988 */ /* 0x0001e80008000404 */
[----:B------:R1:W-:Y:S04]  /*10ca0*/  STS.U16 [R2+UR4+0x2400], R61 ;  /* 0x0024003d02007988 */ /* 0x0003e80008000404 */
[----:B------:R1:W-:Y:S04]  /*10cb0*/  STS.U16 [R2+UR4+0x2440], R0 ;  /* 0x0024400002007988 */ /* 0x0003e80008000404 */
[----:B0-----:R-:W3:Y:S04]  /*10cc0*/  LDL.LU R60, [R1+0xfd4] ;  /* 0x000fd400013c7983 */ /* 0x001ee80000300800 */
[----:B-1----:R-:W4:Y:S04]  /*10cd0*/  LDL.LU R61, [R1+0xfd0] ;  /* 0x000fd000013d7983 */ /* 0x002f280000300800 */
[----:B------:R-:W2:Y:S04]  /*10ce0*/  LDL.LU R0, [R1+0xfcc] ;  /* 0x000fcc0001007983 */ /* 0x000ea80000300800 */
[----:B------:R-:W-:Y:S04]  /*10cf0*/  STS.U16 [R2+UR4+0x2600], R5 ;  /* 0x0026000502007988 */ /* 0x000fe80008000404 */
[----:B--2---:R0:W-:Y:S04]  /*10d00*/  STS.U16 [R2+UR4+0x2640], R0 ;  /* 0x0026400002007988 */ /* 0x0041e80008000404 */
[----:B0-----:R-:W2:Y:S04]  /*10d10*/  LDL.LU R0, [R1+0xfc8] ;  /* 0x000fc80001007983 */ /* 0x001ea80000300800 */
[----:B----4-:R-:W-:Y:S04]  /*10d20*/  STS.U16 [R2+UR4+0x2800], R61 ;  /* 0x0028003d02007988 */ /* 0x010fe80008000404 */
[----:B---3--:R-:W-:Y:S04]  /*10d30*/  STS.U16 [R2+UR4+0x2840], R60 ;  /* 0x0028403c02007988 */ /* 0x008fe80008000404 */
[----:B------:R0:W-:Y:S04]  /*10d40*/  STS.U16 [R2+UR4+0x2a00], R59 ;  /* 0x002a003b02007988 */ /* 0x0001e80008000404 */
        /* <DEDUP_REMOVED lines=19> */
[----:B------:R1:W-:Y:S04]  /*10e80*/  STS.U16 [R56+UR4+0x2e80], R38 ;  /* 0x002e802638007988 */ /* 0x0003e80008000404 */
[----:B------:R-:W-:Y:S04]  /*10e90*/  STS.U16 [R56+UR4+0x2ec0], R37 ;  /* 0x002ec02538007988 */ /* 0x000fe80008000404 */
[----:B------:R-:W-:Y:S04]  /*10ea0*/  STS.U16 [R3+UR4+0x2100], R36 ;  /* 0x0021002403007988 */ /* 0x000fe80008000404 */
[----:B------:R-:W-:Y:S04]  /*10eb0*/  STS.U16 [R3+UR4+0x2140], R35 ;  /* 0x0021402303007988 */ /* 0x000fe80008000404 */
[----:B------:R-:W-:Y:S04]  /*10ec0*/  STS.U16 [R3+UR4+0x2300], R34 ;  /* 0x0023002203007988 */ /* 0x000fe80008000404 */
[----:B------:R-:W-:Y:S04]  /*10ed0*/  STS.U16 [R3+UR4+0x2340], R33 ;  /* 0x0023402103007988 */ /* 0x000fe80008000404 */
[----:B------:R-:W-:Y:S01]  /*10ee0*/  STS.U16 [R3+UR4+0x2500], R32 ;  /* 0x0025002003007988 */ /* 0x000fe20008000404 */
[----:B0-----:R-:W1:Y:S03]  /*10ef0*/  S2R R59, SR_TID.X ;  /* 0x00000000003b7919 */ /* 0x001e660000002100 */
        /* <DEDUP_REMOVED lines=10> */
[----:B------:R0:W-:Y:S01]  /*10fa0*/  STS.U16 [R3+UR4+0x2f40], R21 ;  /* 0x002f401503007988 */ /* 0x0001e20008000404 */
[----:B------:R-:W3:Y:S01]  /*10fb0*/  S2R R60, SR_TID.X ;  /* 0x00000000003c7919 */ /* 0x000ee20000002100 */
[C---:B-1----:R-:W-:Y:S01]  /*10fc0*/  IMAD.SHL.U32 R38, R59.reuse, 0x8, RZ ;  /* 0x000000083b267824 */ /* 0x042fe200078e00ff */
[----:B------:R-:W-:-:S04]  /*10fd0*/  LOP3.LUT R2, R59, 0x7, RZ, 0xc0, !PT ;  /* 0x000000073b027812 */ /* 0x000fc800078ec0ff */
[----:B------:R-:W-:Y:S01]  /*10fe0*/  LOP3.LUT R38, R38, 0x30, RZ, 0xc0, !PT ;  /* 0x0000003026267812 */ /* 0x000fe200078ec0ff */
[----:B------:R-:W-:-:S04]  /*10ff0*/  IMAD.SHL.U32 R58, R59, 0x2, RZ ;  /* 0x000000023b3a7824 */ /* 0x000fc800078e00ff */
[----:B------:R-:W-:-:S05]  /*11000*/  IMAD R2, R2, 0x40, R38 ;  /* 0x0000004002027824 */ /* 0x000fca00078e0226 */
[----:B------:R-:W-:Y:S01]  /*11010*/  LOP3.LUT R2, R2, 0x30, R58, 0x78, !PT ;  /* 0x0000003002027812 */ /* 0x000fe200078e783a */
[C---:B---3--:R-:W-:Y:S01]  /*11020*/  IMAD.SHL.U32 R51, R60.reuse, 0x2, RZ ;  /* 0x000000023c337824 */ /* 0x048fe200078e00ff */
[C---:B0-----:R-:W-:Y:S01]  /*11030*/  LOP3.LUT R3, R60.reuse, 0x7, RZ, 0xc0, !PT ;  /* 0x000000073c037812 */ /* 0x041fe200078ec0ff */
[C---:B------:R-:W-:Y:S02]  /*11040*/  IMAD.SHL.U32 R55, R60.reuse, 0x2, RZ ;  /* 0x000000023c377824 */ /* 0x040fe400078e00ff */
[----:B------:R-:W-:-:S03]  /*11050*/  IMAD.SHL.U32 R61, R60, 0x80, RZ ;  /* 0x000000803c3d7824 */ /* 0x000fc600078e00ff */
[----:B------:R-:W-:Y:S04]  /*11060*/  STL [R1+0xf60], R55 ;  /* 0x000f603701007387 */ /* 0x000fe80000100800 */
[----:B------:R-:W3:Y:S04]  /*11070*/  LDL.LU.64 R56, [R1+0x290] ;  /* 0x0002900001387983 */ /* 0x000ee80000300a00 */
[----:B------:R-:W3:Y:S04]  /*11080*/  LDL.LU.64 R58, [R1+0x298] ;  /* 0x00029800013a7983 */ /* 0x000ee80000300a00 */
[----:B--2---:R-:W-:Y:S04]  /*11090*/  STS.U16 [R4+UR4+0x2fc0], R0 ;  /* 0x002fc00004007988 */ /* 0x004fe80008000404 */
        /* <DEDUP_REMOVED lines=14> */
[----:B------:R-:W-:Y:S01]  /*11180*/  STS.U16 [R4+UR4+0x2f80], R6 ;  /* 0x002f800604007988 */ /* 0x000fe20008000404 */
[----:B------:R-:W-:Y:S06]  /*11190*/  BAR.SYNC.DEFER_BLOCKING 0x0 ;  /* 0x0000000000007b1d */ /* 0x000fec0000010000 */
[----:B------:R-:W0:Y:S04]  /*111a0*/  LDSM.16.M88.4 R4, [R2+UR4+0x2000] ;  /* 0x002000040204783b */ /* 0x000e280008000200 */
[----:B------:R-:W1:Y:S04]  /*111b0*/  LDSM.16.M88.4 R8, [R2+UR4+0x2200] ;  /* 0x002200040208783b */ /* 0x000e680008000200 */
[----:B------:R-:W-:Y:S04]  /*111c0*/  LDSM.16.M88.4 R12, [R2+UR4+0x2400] ;  /* 0x00240004020c783b */ /* 0x000fe80008000200 */
[----:B------:R-:W-:Y:S04]  /*111d0*/  LDSM.16.M88.4 R16, [R2+UR4+0x2600] ;  /* 0x002600040210783b */ /* 0x000fe80008000200 */
[----:B------:R-:W2:Y:S04]  /*111e0*/  LDSM.16.M88.4 R20, [R2+UR4+0x2800] ;  /* 0x002800040214783b */ /* 0x000ea80008000200 */
[----:B------:R-:W4:Y:S04]  /*111f0*/  LDSM.16.M88.4 R24, [R2+UR4+0x2a00] ;  /* 0x002a00040218783b */ /* 0x000f280008000200 */
[----:B------:R-:W4:Y:S04]  /*11200*/  LDSM.16.M88.4 R28, [R2+UR4+0x2c00] ;  /* 0x002c0004021c783b */ /* 0x000f280008000200 */
[----:B------:R0:W4:Y:S02]  /*11210*/  LDSM.16.M88.4 R32, [R2+UR4+0x2e00] ;  /* 0x002e00040220783b */ /* 0x0001240008000200 */
[C---:B0-----:R-:W-:Y:S01]  /*11220*/  LOP3.LUT R2, R60.reuse, 0x7, RZ, 0xc0, !PT ;  /* 0x000000073c027812 */ /* 0x041fe200078ec0ff */
[----:B------:R-:W-:-:S04]  /*11230*/  IMAD.SHL.U32 R60, R60, 0x80, RZ ;  /* 0x000000803c3c7824 */ /* 0x000fc800078e00ff */
[----:B------:R-:W-:-:S05]  /*11240*/  IMAD R2, R2, 0x110, RZ ;  /* 0x0000011002027824 */ /* 0x000fca00078e02ff */
[----:B------:R-:W-:-:S04]  /*11250*/  LOP3.LUT R2, R2, 0x10, R51, 0x78, !PT ;  /* 0x0000001002027812 */ /* 0x000fc800078e7833 */
[----:B------:R-:W-:-:S04]  /*11260*/  LOP3.LUT R2, R2, 0x800, R60, 0xf8, !PT ;  /* 0x0000080002027812 */ /* 0x000fc800078ef83c */
[----:B------:R-:W-:-:S05]  /*11270*/  LOP3.LUT R2, R2, 0x20, RZ, 0x3c, !PT ;  /* 0x0000002002027812 */ /* 0x000fca00078e3cff */
[----:B------:R-:W0:Y:S04]  /*11280*/  LDSM.16.MT88.4 R48, [R2+UR4] ;  /* 0x000000040230783b */ /* 0x000e280008004200 */
[----:B------:R-:W-:Y:S04]  /*11290*/  STL [R1+0xe44], R6 ;  /* 0x000e440601007387 */ /* 0x000fe80000100800 */
[----:B------:R-:W-:Y:S01]  /*112a0*/  STL [R1+0xe40], R7 ;  /* 0x000e400701007387 */ /* 0x000fe20000100800 */
[----:B------:R-:W-:-:S03]  /*112b0*/  IMAD R3, R3, 0x110, RZ ;  /* 0x0000011003037824 */ /* 0x000fc600078e02ff */
[----:B-1----:R-:W-:Y:S04]  /*112c0*/  STL [R1+0xe38], R10 ;  /* 0x000e380a01007387 */ /* 0x002fe80000100800 */
[----:B------:R-:W-:Y:S04]  /*112d0*/  STL [R1+0xe34], R11 ;  /* 0x000e340b01007387 */ /* 0x000fe80000100800 */
[----:B--2---:R-:W-:Y:S04]  /*112e0*/  STL [R1+0xe10], R22 ;  /* 0x000e101601007387 */ /* 0x004fe80000100800 */
[----:B------:R-:W-:Y:S04]  /*112f0*/  STL [R1+0xe0c], R23 ;  /* 0x000e0c1701007387 */ /* 0x000fe80000100800 */
[----:B----4-:R-:W-:Y:S01]  /*11300*/  STL [R1+0xe08], R26 ;  /* 0x000e081a01007387 */ /* 0x010fe20000100800 */
[----:B------:R-:W-:-:S03]  /*11310*/  LOP3.LUT R0, R3, 0x10, R55, 0x78, !PT ;  /* 0x0000001003007812 */ /* 0x000fc600078e7837 */
[----:B------:R-:W-:Y:S04]  /*11320*/  STL [R1+0xe04], R27 ;  /* 0x000e041b01007387 */ /* 0x000fe80000100800 */
[----:B------:R-:W-:Y:S04]  /*11330*/  STL [R1+0xe14], R30 ;  /* 0x000e141e01007387 */ /* 0x000fe80000100800 */
[----:B------:R-:W-:Y:S04]  /*11340*/  STL [R1+0xe00], R31 ;  /* 0x000e001f01007387 */ /* 0x000fe80000100800 */
[----:B------:R-:W2:Y:S04]  /*11350*/  LDL.LU.64 R52, [R1+0x280] ;  /* 0x0002800001347983 */ /* 0x000ea80000300a00 */
[----:B------:R-:W2:Y:S04]  /*11360*/  LDL.LU.64 R54, [R1+0x288] ;  /* 0x0002880001367983 */ /* 0x000ea80000300a00 */
[----:B------:R-:W-:Y:S04]  /*11370*/  STL [R1+0xe3c], R34 ;  /* 0x000e3c2201007387 */ /* 0x000fe80000100800 */
[----:B------:R-:W-:Y:S04]  /*11380*/  STL [R1+0xe30], R35 ;  /* 0x000e302301007387 */ /* 0x000fe80000100800 */
[----:B0-----:R-:W-:Y:S04]  /*11390*/  STL.64 [R1+0xfc0], R50 ;  /* 0x000fc03201007387 */ /* 0x001fe80000100a00 */
[----:B------:R0:W-:Y:S04]  /*113a0*/  STL.64 [R1+0xfb8], R48 ;  /* 0x000fb83001007387 */ /* 0x0001e80000100a00 */
[----:B------:R-:W1:Y:S04]  /*113b0*/  LDSM.16.MT88.4 R40, [R2+UR4+0x80] ;  /* 0x000080040228783b */ /* 0x000e680008004200 */
[----:B0-----:R-:W4:Y:S04]  /*113c0*/  LDL.LU.64 R48, [R1+0x2a0] ;  /* 0x0002a00001307983 */ /* 0x001f280000300a00 */
[----:B------:R-:W4:Y:S01]  /*113d0*/  LDL.LU.64 R50, [R1+0x2a8] ;  /* 0x0002a80001327983 */ /* 0x000f220000300a00 */
[----:B------:R-:W-:-:S05]  /*113e0*/  LOP3.LUT R0, R0, 0x800, R61, 0xf8, !PT ;  /* 0x0000080000007812 */ /* 0x000fca00078ef83d */
[----:B------:R-:W4:Y:S04]  /*113f0*/  LDSM.16.MT88.4 R44, [R0+UR4] ;  /* 0x00000004002c783b */ /* 0x000f280008004200 */
[----:B------:R-:W0:Y:S04]  /*11400*/  LDSM.16.MT88.4 R36, [R0+UR4+0x80] ;  /* 0x000080040024783b */ /* 0x000e280008004200 */
[----:B-1----:R-:W-:Y:S04]  /*11410*/  STL.64 [R1+0xf80], R42 ;  /* 0x000f802a01007387 */ /* 0x002fe80000100a00 */
[----:B------:R1:W-:Y:S04]  /*11420*/  STL.64 [R1+0xf78], R40 ;  /* 0x000f782801007387 */ /* 0x0003e80000100a00 */
[----:B-1----:R-:W2:Y:S04]  /*11430*/  LDL.LU.64 R40, [R1+0x260] ;  /* 0x0002600001287983 */ /* 0x002ea80000300a00 */
[----:B------:R-:W2:Y:S01]  /*11440*/  LDL.LU.64 R42, [R1+0x268] ;  /* 0x00026800012a7983 */ /* 0x000ea20000300a00 */
[----:B----4-:R-:W-:-:S15]  /*11450*/  HMMA.16816.F32 R48, R44, R4, R48 ;  /* 0x000000042c30723c */ /* 0x010fde0000001830 */
[----:B------:R-:W-:-:S08]  /*11460*/  NOP ;  /* 0x0000000000007918 */ /* 0x000fd00000000000 */
[----:B------:R-:W-:Y:S04]  /*11470*/  STL.64 [R1+0x2a0], R48 ;  /* 0x0002a03001007387 */ /* 0x000fe80000100a00 */
[----:B------:R3:W-:Y:S02]  /*11480*/  STL.64 [R1+0x2a8], R50 ;  /* 0x0002a83201007387 */ /* 0x0007e40000100a00 */
[----:B---3--:R-:W-:-:S15]  /*11490*/  HMMA.16816.F32 R48, R44, R8, R56 ;  /* 0x000000082c30723c */ /* 0x008fde0000001838 */
[----:B------:R-:W-:-:S09]  /*114a0*/  NOP ;  /* 0x0000000000007918 */ /* 0x000fd20000000000 */
[----:B------:R-:W-:Y:S01]  /*114b0*/  IMAD.MOV.U32 R56, RZ, RZ, R50 ;  /* 0x000000ffff387224 */ /* 0x000fe200078e0032 */
[----:B------:R1:W-:Y:S01]  /*114c0*/  STL.64 [R1+0x290], R48 ;  /* 0x0002903001007387 */ /* 0x0003e20000100a00 */
[----:B------:R-:W-:-:S03]  /*114d0*/  IMAD.MOV.U32 R57, RZ, RZ, R51 ;  /* 0x000000ffff397224 */ /* 0x000fc600078e0033 */
[----:B-1----:R-:W3:Y:S04]  /*114e0*/  LDL.LU.64 R48, [R1+0x250] ;  /* 0x0002500001307983 */ /* 0x002ee80000300a00 */
[----:B------:R-:W3:Y:S04]  /*114f0*/  LDL.LU.64 R50, [R1+0x258] ;  /* 0x0002580001327983 */ /* 0x000ee80000300a00 */
[----:B------:R-:W-:Y:S04]  /*11500*/  STL [R1+0xe6c], R56 ;  /* 0x000e6c3801007387 */ /* 0x000fe80000100800 */
[----:B------:R1:W-:Y:S04]  /*11510*/  STL [R1+0xe68], R57 ;  /* 0x000e683901007387 */ /* 0x0003e80000100800 */
[----:B-1----:R-:W4:Y:S04]  /*11520*/  LDL.LU.64 R56, [R1+0x270] ;  /* 0x0002700001387983 */ /* 0x002f280000300a00 */
[----:B------:R-:W4:Y:S01]  /*11530*/  LDL.LU.64 R58, [R1+0x278] ;  /* 0x00027800013a7983 */ /* 0x000f220000300a00 */
[----:B--2---:R-:W-:-:S15]  /*11540*/  HMMA.16816.F32 R52, R44, R12, R52 ;  /* 0x0000000c2c34723c */ /* 0x004fde0000001834 */
[----:B------:R-:W-:-:S08]  /*11550*/  NOP ;  /* 0x0000000000007918 */ /* 0x000fd00000000000 */
[----:B------:R1:W-:Y:S01]  /*11560*/  STL.64 [R1+0x280], R52 ;  /* 0x0002803401007387 */ /* 0x0003e20000100a00 */
[----:B------:R-:W-:Y:S02]  /*11570*/  IMAD.MOV.U32 R60, RZ, RZ, R54 ;  /* 0x000000ffff3c7224 */ /* 0x000fe400078e0036 */
[----:B------:R-:W-:Y:S01]  /*11580*/  IMAD.MOV.U32 R2, RZ, RZ, R55 ;  /* 0x000000ffff027224 */ /* 0x000fe200078e0037 */
[----:B-1----:R-:W2:Y:S04]  /*11590*/  LDL.LU.64 R52, [R1+0x240] ;  /* 0x0002400001347983 */ /* 0x002ea80000300a00 */
[----:B------:R-:W2:Y:S01]  /*115a0*/  LDL.LU.64 R54, [R1+0x248] ;  /* 0x0002480001367983 */ /* 0x000ea20000300a00 */
[----:B------:R-:W-:Y:S03]  /*115b0*/  HMMA.16816.F32 R40, R44, R20, R40 ;  /* 0x000000142c28723c */ /* 0x000fe60000001828 */
[----:B------:R-:W-:Y:S04]  /*115c0*/  STL [R1+0xe64], R2 ;  /* 0x000e640201007387 */ /* 0x000fe80000100800 */
[----:B------:R-:W-:-:S15]  /*115d0*/  STL [R1+0xe60], R60 ;  /* 0x000e603c01007387 */ /* 0x000fde0000100800 */
[----:B------:R-:W-:-:S02]  /*115e0*/  NOP ;  /* 0x0000000000007918 */ /* 0x000fc40000000000 */
[----:B------:R-:W-:Y:S02]  /*115f0*/  IMAD.MOV.U32 R6, RZ, RZ, R41 ;  /* 0x000000ffff067224 */ /* 0x000fe400078e0029 */
[----:B------:R-:W-:Y:S01]  /*11600*/  IMAD.MOV.U32 R7, RZ, RZ, R42 ;  /* 0x000000ffff077224 */ /* 0x000fe200078e002a */
[C---:B----4-:R-:W-:Y:S06]  /*11610*/  HMMA.16816.F32 R56, R44.reuse, R16, R56 ;  /* 0x000000102c38723c */ /* 0x050fec0000001838 */
[----:B---3--:R-:W-:-:S15]  /*11620*/  HMMA.16816.F32 R48, R44, R24, R48 ;  /* 0x000000182c30723c */ /* 0x008fde0000001830 */
[----:B------:R-:W-:-:S02]  /*11630*/  NOP ;  /* 0x0000000000007918 */ /* 0x000fc40000000000 */
[----:B------:R-:W-:Y:S04]  /*11640*/  STL.64 [R1+0x270], R56 ;  /* 0x0002703801007387 */ /* 0x000fe80000100a00 */
[----:B------:R-:W-:Y:S04]  /*11650*/  STL.64 [R1+0x278], R58 ;  /* 0x0002783a01007387 */ /* 0x000fe80000100a00 */
[----:B------:R1:W-:Y:S04]  /*11660*/  STL [R1+0x260], R40 ;  /* 0x0002602801007387 */ /* 0x0003e80000100800 */
[----:B------:R3:W-:Y:S04]  /*11670*/  STL [R1+0x26c], R43 ;  /* 0x00026c2b01007387 */ /* 0x0007e80000100800 */
[----:B-1----:R-:W4:Y:S04]  /*11680*/  LDL.LU.64 R40, [R1+0x170] ;  /* 0x0001700001287983 */ /* 0x002f280000300a00 */
[----:B---3--:R-:W4:Y:S01]  /*11690*/  LDL.LU.64 R42, [R1+0x178] ;  /* 0x00017800012a7983 */ /* 0x008f220000300a00 */
[----:B------:R-:W-:-:S03]  /*116a0*/  IMAD.MOV.U32 R27, RZ, RZ, R48 ;  /* 0x000000ffff1b7224 */ /* 0x000fc600078e0030 */
[----:B------:R-:W-:Y:S01]  /*116b0*/  STL [R1+0xe4c], R7 ;  /* 0x000e4c0701007387 */ /* 0x000fe20000100800 */
[----:B------:R-:W-:Y:S01]  /*116c0*/  IMAD.MOV.U32 R31, RZ, RZ, R49 ;  /* 0x000000ffff1f7224 */ /* 0x000fe200078e0031 */
[----:B--2---:R-:W-:Y:S02]  /*116d0*/  HMMA.16816.F32 R52, R44, R28, R52 ;  /* 0x0000001c2c34723c */ /* 0x004fe40000001834 */
[----:B------:R-:W-:Y:S04]  /*116e0*/  STL [R1+0xe48], R6 ;  /* 0x000e480601007387 */ /* 0x000fe80000100800 */
[----:B------:R1:W-:Y:S04]  /*116f0*/  STL.64 [R1+0x258], R50 ;  /* 0x0002583201007387 */ /* 0x0003e80000100a00 */
[----:B------:R-:W0:Y:S04]  /*11700*/  LDL.LU.64 R48, [R1+0xf0] ;  /* 0x0000f00001307983 */ /* 0x000e280000300a00 */
[----:B-1----:R-:W0:Y:S10]  /*11710*/  LDL.LU.64 R50, [R1+0xf8] ;  /* 0x0000f80001327983 */ /* 0x002e340000300a00 */
[----:B------:R-:W-:-:S02]  /*11720*/  IMAD.MOV.U32 R34, RZ, RZ, R52 ;  /* 0x000000ffff227224 */ /* 0x000fc400078e0034 */
[----:B------:R-:W-:Y:S02]  /*11730*/  IMAD.MOV.U32 R10, RZ, RZ, R53 ;  /* 0x000000ffff0a7224 */ /* 0x000fe400078e0035 */
[----:B------:R-:W-:Y:S01]  /*11740*/  IMAD.MOV.U32 R11, RZ, RZ, R54 ;  /* 0x000000ffff0b7224 */ /* 0x000fe200078e0036 */
[----:B------:R-:W2:Y:S01]  /*11750*/  LDL.LU.64 R52, [R1+0xe0] ;  /* 0x0000e00001347983 */ /* 0x000ea20000300a00 */
[----:B------:R-:W-:-:S03]  /*11760*/  IMAD.MOV.U32 R35, RZ, RZ, R55 ;  /* 0x000000ffff237224 */ /* 0x000fc600078e0037 */
[----:B------:R-:W2:Y:S01]  /*11770*/  LDL.LU.64 R54, [R1+0xe8] ;  /* 0x0000e80001367983 */ /* 0x000ea20000300a00 */
[----:B----4-:R-:W-:-:S15]  /*11780*/  HMMA.16816.F32 R40, R44, R32, R40 ;  /* 0x000000202c28723c */ /* 0x010fde0000001828 */
[----:B------:R-:W-:-:S09]  /*11790*/  NOP ;  /* 0x0000000000007918 */ /* 0x000fd20000000000 */
[----:B------:R-:W-:Y:S02]  /*117a0*/  IMAD.MOV.U32 R58, RZ, RZ, R40 ;  /* 0x000000ffff3a7224 */ /* 0x000fe400078e0028 */
[----:B------:R-:W-:Y:S02]  /*117b0*/  IMAD.MOV.U32 R59, RZ, RZ, R41 ;  /* 0x000000ffff3b7224 */ /* 0x000fe400078e0029 */
[----:B------:R-:W-:Y:S01]  /*117c0*/  IMAD.MOV.U32 R7, RZ, RZ, R42 ;  /* 0x000000ffff077224 */ /* 0x000fe200078e002a */
[----:B------:R-:W3:Y:S01]  /*117d0*/  LDL.LU.64 R40, [R1+0x220] ;  /* 0x0002200001287983 */ /* 0x000ee20000300a00 */
[----:B------:R-:W-:-:S03]  /*117e0*/  IMAD.MOV.U32 R6, RZ, RZ, R43 ;  /* 0x000000ffff067224 */ /* 0x000fc600078e002b */
[----:B------:R-:W3:Y:S01]  /*117f0*/  LDL.LU.64 R42, [R1+0x228] ;  /* 0x00022800012a7983 */ /* 0x000ee20000300a00 */
[----:B0-----:R-:W-:Y:S03]  /*11800*/  HMMA.16816.F32 R44, R36, R4, R48 ;  /* 0x00000004242c723c */ /* 0x001fe60000001830 */
[----:B------:R-:W4:Y:S04]  /*11810*/  LDL.LU.64 R48, [R1+0x210] ;  /* 0x0002100001307983 */ /* 0x000f280000300a00 */
[----:B------:R-:W4:-:S15]  /*11820*/  LDL.LU.64 R50, [R1+0x218] ;  /* 0x0002180001327983 */ /* 0x000f1e0000300a00 */
[----:B------:R-:W-:-:S02]  /*11830*/  NOP ;  /* 0x0000000000007918 */ /* 0x000fc40000000000 */
[----:B------:R-:W-:Y:S02]  /*11840*/  IMAD.MOV.U32 R56, RZ, RZ, R44 ;  /* 0x000000ffff387224 */ /* 0x000fe400078e002c */
[----:B------:R-:W-:Y:S02]  /*11850*/  IMAD.MOV.U32 R57, RZ, RZ, R45 ;  /* 0x000000ffff397224 */ /* 0x000fe400078e002d */
[----:B------:R-:W-:Y:S02]  /*11860*/  IMAD.MOV.U32 R2, RZ, RZ, R46 ;  /* 0x000000ffff027224 */ /* 0x000fe400078e002e */
[----:B------:R-:W-:Y:S02]  /*11870*/  IMAD.MOV.U32 R60, RZ, RZ, R47 ;  /* 0x000000ffff3c7224 */ /* 0x000fe400078e002f */
[----:B--2---:R-:W-:Y:S01]  /*11880*/  HMMA.16816.F32 R44, R36, R8, R52 ;  /* 0x00000008242c723c */ /* 0x004fe20000001834 */
[----:B------:R-:W-:Y:S04]  /*11890*/  STL.64 [R1+0xe78], R58 ;  /* 0x000e783a01007387 */ /* 0x000fe80000100a00 */
[----:B------:R0:W-:-:S15]  /*118a0*/  STL.64 [R1+0xe70], R56 ;  /* 0x000e703801007387 */ /* 0x0001de0000100a00 */
[----:B------:R-:W-:-:S04]  /*118b0*/  NOP ;  /* 0x0000000000007918 */ /* 0x000fc80000000000 */
[----:B------:R-:W-:Y:S02]  /*118c0*/  IMAD.MOV.U32 R30, RZ, RZ, R44 ;  /* 0x000000ffff1e7224 */ /* 0x000fe400078e002c */
[----:B------:R-:W-:Y:S02]  /*118d0*/  IMAD.MOV.U32 R22, RZ, RZ, R45 ;  /* 0x000000ffff167224 */ /* 0x000fe400078e002d */
[----:B------:R-:W-:Y:S01]  /*118e0*/  IMAD.MOV.U32 R23, RZ, RZ, R46 ;  /* 0x000000ffff177224 */ /* 0x000fe200078e002e */
[----:B------:R-:W2:Y:S01]  /*118f0*/  LDL.LU.64 R44, [R1+0x200] ;  /* 0x00020000012c7983 */ /* 0x000ea20000300a00 */
[----:B------:R-:W-:-:S03]  /*11900*/  IMAD.MOV.U32 R26, RZ, RZ, R47 ;  /* 0x000000ffff1a7224 */ /* 0x000fc600078e002f */
[----:B------:R-:W2:Y:S04]  /*11910*/  LDL.LU.64 R46, [R1+0x208] ;  /* 0x00020800012e7983 */ /* 0x000ea80000300a00 */
[----:B0-----:R-:W2:Y:S04]  /*11920*/  LDL.LU.64 R56, [R1+0x1f0] ;  /* 0x0001f00001387983 */ /* 0x001ea80000300a00 */
[----:B------:R-:W2:Y:S01]  /*11930*/  LDL.LU.64 R58, [R1+0x1f8] ;  /* 0x0001f800013a7983 */ /* 0x000ea20000300a00 */
[----:B---3--:R-:W-:-:S15]  /*11940*/  HMMA.16816.F32 R40, R36, R12, R40 ;  /* 0x0000000c2428723c */ /* 0x008fde0000001828 */
[----:B------:R-:W-:-:S08]  /*11950*/  NOP ;  /* 0x0000000000007918 */ /* 0x000fd00000000000 */
[----:B------:R-:W-:Y:S04]  /*11960*/  STL.64 [R1+0x220], R40 ;  /* 0x0002202801007387 */ /* 0x000fe80000100a00 */
[----:B------:R0:W-:Y:S01]  /*11970*/  STL.64 [R1+0x228], R42 ;  /* 0x0002282a01007387 */ /* 0x0001e20000100a00 */
[----:B----4-:R-:W-:Y:S03]  /*11980*/  HMMA.16816.F32 R48, R36, R16, R48 ;  /* 0x000000102430723c */ /* 0x010fe60000001830 */
[----:B------:R-:W3:Y:S04]  /*11990*/  LDL.LU.64 R52, [R1+0x350] ;  /* 0x0003500001347983 */ /* 0x000ee80000300a00 */
[----:B------:R-:W3:Y:S01]  /*119a0*/  LDL.LU.64 R54, [R1+0x358] ;  /* 0x0003580001367983 */ /* 0x000ee20000300a00 */
[----:B0-----:R-:W0:-:S15]  /*119b0*/  S2R R43, SR_TID.X ;  /* 0x00000000002b7919 */ /* 0x001e1e0000002100 */
[----:B------:R-:W-:Y:S01]  /*119c0*/  STL.64 [R1+0x210], R48 ;  /* 0x0002103001007387 */ /* 0x000fe20000100a00 */
[----:B--2---:R-:W-:Y:S01]  /*119d0*/  HMMA.16816.F32 R44, R36, R20, R44 ;  /* 0x00000014242c723c */ /* 0x004fe2000000182c */
[C---:B0-----:R-:W-:Y:S01]  /*119e0*/  LOP3.LUT R42, R43.reuse, 0x7, RZ, 0xc0, !PT ;  /* 0x000000072b2a7812 */ /* 0x041fe200078ec0ff */
[----:B------:R-:W-:-:S04]  /*119f0*/  IMAD.SHL.U32 R41, R43, 0x2, RZ ;  /* 0x000000022b297824 */ /* 0x000fc800078e00ff */
[----:B------:R-:W-:Y:S02]  /*11a00*/  IMAD R42, R42, 0x110, RZ ;  /* 0x000001102a2a7824 */ /* 0x000fe400078e02ff */
[----:B------:R-:W-:-:S03]  /*11a10*/  IMAD.SHL.U32 R43, R43, 0x80, RZ ;  /* 0x000000802b2b7824 */ /* 0x000fc600078e00ff */
[----:B------:R-:W-:Y:S01]  /*11a20*/  LOP3.LUT R40, R42, 0x10, R41, 0x78, !PT ;  /* 0x000000102a287812 */ /* 0x000fe200078e7829 */
[----:B------:R0:W-:Y:S03]  /*11a30*/  STL.64 [R1+0x218], R50 ;  /* 0x0002183201007387 */ /* 0x0001e60000100a00 */
[----:B------:R-:W-:-:S04]  /*11a40*/  LOP3.LUT R40, R40, 0x800, R43, 0xf8, !PT ;  /* 0x0000080028287812 */ /* 0x000fc800078ef82b */
[----:B------:R-:W-:Y:S01]  /*11a50*/  LOP3.LUT R40, R40, 0x40, RZ, 0x3c, !PT ;  /* 0x0000004028287812 */ /* 0x000fe200078e3cff */
[----:B0-----:R-:W3:Y:S04]  /*11a60*/  LDL.LU.64 R50, [R1+0xfc0] ;  /* 0x000fc00001327983 */ /* 0x001ee80000300a00 */
[----:B------:R-:W3:Y:S04]  /*11a70*/  LDL.LU.64 R48, [R1+0xfb8] ;  /* 0x000fb80001307983 */ /* 0x000ee80000300a00 */
[----:B------:R-:W-:Y:S04]  /*11a80*/  STL.64 [R1+0xfb0], R18 ;  /* 0x000fb01201007387 */ /* 0x000fe80000100a00 */
[----:B------:R0:W-:Y:S04]  /*11a90*/  STL.64 [R1+0xfa8], R16 ;  /* 0x000fa81001007387 */ /* 0x0001e80000100a00 */
[----:B0-----:R-:W2:Y:S04]  /*11aa0*/  LDL.LU.64 R16, [R1+0x2b0] ;  /* 0x0002b00001107983 */ /* 0x001ea80000300a00 */
[----:B------:R-:W2:Y:S04]  /*11ab0*/  LDL.LU.64 R18, [R1+0x2b8] ;  /* 0x0002b80001127983 */ /* 0x000ea80000300a00 */
[----:B------:R-:W-:Y:S04]  /*11ac0*/  STL.64 [R1+0x200], R44 ;  /* 0x0002002c01007387 */ /* 0x000fe80000100a00 */
[----:B------:R-:W-:Y:S04]  /*11ad0*/  STL.64 [R1+0x208], R46 ;  /* 0x0002082e01007387 */ /* 0x000fe80000100a00 */
[----:B------:R0:W1:Y:S04]  /*11ae0*/  LDSM.16.MT88.4 R44, [R40+UR4] ;  /* 0x00000004282c783b */ /* 0x0000680008004200 */
[----:B0-----:R-:W4:Y:S04]  /*11af0*/  LDL.LU.64 R40, [R1+0x340] ;  /* 0x0003400001287983 */ /* 0x001f280000300a00 */
[----:B------:R-:W4:Y:S04]  /*11b00*/  LDL.LU.64 R42, [R1+0x348] ;  /* 0x00034800012a7983 */ /* 0x000f280000300a00 */
[----:B-1----:R-:W-:Y:S04]  /*11b10*/  STL.64 [R1+0xf70], R46 ;  /* 0x000f702e01007387 */ /* 0x002fe80000100a00 */
[----:B------:R0:W-:Y:S04]  /*11b20*/  STL.64 [R1+0xf68], R44 ;  /* 0x000f682c01007387 */ /* 0x0001e80000100a00 */
[----:B0-----:R-:W3:Y:S04]  /*11b30*/  LDL.LU.64 R44, [R1+0x2c0] ;  /* 0x0002c000012c7983 */ /* 0x001ee80000300a00 */
[----:B------:R-:W3:Y:S04]  /*11b40*/  LDL.LU.64 R46, [R1+0x2c8] ;  /* 0x0002c800012e7983 */ /* 0x000ee80000300a00 */
[----:B------:R-:W-:Y:S04]  /*11b50*/  STL.64 [R1+0xfa0], R26 ;  /* 0x000fa01a01007387 */ /* 0x000fe80000100a00 */
[----:B------:R-:W-:Y:S01]  /*11b60*/  STL.64 [R1+0xf98], R24 ;  /* 0x000f981801007387 */ /* 0x000fe20000100a00 */
[C---:B--2---:R-:W-:Y:S06]  /*11b70*/  HMMA.16816.F32 R16, R36.reuse, R28, R16 ;  /* 0x0000001c2410723c */ /* 0x044fec0000001810 */
[----:B---3--:R-:W-:-:S15]  /*11b80*/  HMMA.16816.F32 R44, R36, R24, R44 ;  /* 0x00000018242c723c */ /* 0x008fde000000182c */
[----:B------:R-:W-:-:S08]  /*11b90*/  NOP ;  /* 0x0000000000007918 */ /* 0x000fd00000000000 */
[----:B------:R-:W-:Y:S04]  /*11ba0*/  STL.64 [R1+0x2c0], R44 ;  /* 0x0002c02c01007387 */ /* 0x000fe80000100a00 */
[----:B------:R-:W-:Y:S04]  /*11bb0*/  STL.64 [R1+0x2c8], R46 ;  /* 0x0002c82e01007387 */ /* 0x000fe80000100a00 */
[----:B------:R-:W-:Y:S04]  /*11bc0*/  STL.64 [R1+0xf90], R30 ;  /* 0x000f901e01007387 */ /* 0x000fe80000100a00 */
[----:B------:R0:W-:Y:S02]  /*11bd0*/  STL.64 [R1+0xf88], R28 ;  /* 0x000f881c01007387 */ /* 0x0001e40000100a00 */
[----:B0-----:R-:W-:Y:S02]  /*11be0*/  HMMA.16816.F32 R28, R36, R32, R56 ;  /* 0x00000020241c723c */ /* 0x001fe40000001838 */
[----:B------:R0:W-:Y:S04]  /*11bf0*/  STL.64 [R1+0x2b0], R16 ;  /* 0x0002b01001007387 */ /* 0x0001e80000100a00 */
[----:B------:R1:W-:Y:S04]  /*11c00*/  STL.64 [R1+0x2b8], R18 ;  /* 0x0002b81201007387 */ /* 0x0003e80000100a00 */
[----:B0-----:R-:W2:-:S13]  /*11c10*/  LDL.LU.64 R16, [R1+0x3d0] ;  /* 0x0003d00001107983 */ /* 0x001e9a0000300a00 */
[----:B------:R-:W-:Y:S04]  /*11c20*/  STL.64 [R1+0x1f0], R28 ;  /* 0x0001f01c01007387 */ /* 0x000fe80000100a00 */
[----:B------:R-:W-:Y:S04]  /*11c30*/  STL.64 [R1+0x1f8], R30 ;  /* 0x0001f81e01007387 */ /* 0x000fe80000100a00 */
[----:B-1----:R-:W2:Y:S01]  /*11c40*/  LDL.LU.64 R18, [R1+0x3d8] ;  /* 0x0003d80001127983 */ /* 0x002ea20000300a00 */
[C---:B------:R-:W-:Y:S06]  /*11c50*/  HMMA.16816.F32 R24, R48.reuse, R4, R52 ;  /* 0x000000043018723c */ /* 0x040fec0000001834 */
[----:B----4-:R-:W-:-:S15]  /*11c60*/  HMMA.16816.F32 R40, R48, R8, R40 ;  /* 0x000000083028723c */ /* 0x010fde0000001828 */
[----:B------:R-:W-:-:S02]  /*11c70*/  NOP ;  /* 0x0000000000007918 */ /* 0x000fc40000000000 */
[----:B------:R0:W-:Y:S04]  /*11c80*/  STL.64 [R1+0x350], R24 ;  /* 0x0003501801007387 */ /* 0x0001e80000100a00 */
[----:B------:R1:W-:Y:S04]  /*11c90*/  STL.64 [R1+0x358], R26 ;  /* 0x0003581a01007387 */ /* 0x0003e80000100a00 */
[----:B------:R-:W3:Y:S04]  /*11ca0*/  LDL.LU.64 R36, [R1+0x3c0] ;  /* 0x0003c00001247983 */ /* 0x000ee80000300a00 */
[----:B------:R-:W3:Y:S04]  /*11cb0*/  LDL.LU.64 R38, [R1+0x3c8] ;  /* 0x0003c80001267983 */ /* 0x000ee80000300a00 */
[----:B0-----:R-:W4:Y:S04]  /*11cc0*/  LDL.LU.64 R24, [R1+0x3b0] ;  /* 0x0003b00001187983 */ /* 0x001f280000300a00 */
[----:B-1----:R-:W4:Y:S04]  /*11cd0*/  LDL.LU.64 R26, [R1+0x3b8] ;  /* 0x0003b800011a7983 */ /* 0x002f280000300a00 */
[----:B------:R-:W3:Y:S04]  /*11ce0*/  LDL.LU.64 R28, [R1+0x3f0] ;  /* 0x0003f000011c7983 */ /* 0x000ee80000300a00 */
[----:B------:R-:W3:Y:S04]  /*11cf0*/  LDL.LU.64 R30, [R1+0x3f8] ;  /* 0x0003f800011e7983 */ /* 0x000ee80000300a00 */
[----:B------:R0:W-:Y:S04]  /*11d00*/  STL.64 [R1+0x340], R40 ;  /* 0x0003402801007387 */ /* 0x0001e80000100a00 */
[----:B------:R1:W-:Y:S04]  /*11d10*/  STL.64 [R1+0x348], R42 ;  /* 0x0003482a01007387 */ /* 0x0003e80000100a00 */
[----:B0-----:R-:W3:Y:S04]  /*11d20*/  LDL.LU.64 R40, [R1+0x3a0] ;  /* 0x0003a00001287983 */ /* 0x001ee80000300a00 */
[----:B-1----:R-:W3:Y:S04]  /*11d30*/  LDL.LU.64 R42, [R1+0x3a8] ;  /* 0x0003a800012a7983 */ /* 0x002ee80000300a00 */
[----:B------:R-:W3:Y:S04]  /*11d40*/  LDL.LU.64 R44, [R1+0x390] ;  /* 0x00039000012c7983 */ /* 0x000ee80000300a00 */
[----:B------:R-:W3:Y:S04]  /*11d50*/  LDL.LU.64 R46, [R1+0x398] ;  /* 0x00039800012e7983 */ /* 0x000ee80000300a00 */
[----:B------:R-:W3:Y:S04]  /*11d60*/  LDL.LU.64 R52, [R1+0x380] ;  /* 0x0003800001347983 */ /* 0x000ee80000300a00 */
[----:B------:R-:W3:Y:S01]  /*11d70*/  LDL.LU.64 R54, [R1+0x388] ;  /* 0x0003880001367983 */ /* 0x000ee20000300a00 */
[----:B--2---:R-:W-:-:S15]  /*11d80*/  HMMA.16816.F32 R16, R48, R12, R16 ;  /* 0x0000000c3010723c */ /* 0x004fde0000001810 */
[----:B------:R-:W-:-:S08]  /*11d90*/  NOP ;  /* 0x0000000000007918 */ /* 0x000fd00000000000 */
[----:B------:R-:W-:Y:S04]  /*11da0*/  STL.64 [R1+0x3d0], R16 ;  /* 0x0003d01001007387 */ /* 0x000fe80000100a00 */
[----:B------:R0:W-:Y:S04]  /*11db0*/  STL.64 [R1+0x3d8], R18 ;  /* 0x0003d81201007387 */ /* 0x0001e80000100a00 */
[----:B0-----:R-:W2:Y:S04]  /*11dc0*/  LDL.LU.64 R18, [R1+0xfb0] ;  /* 0x000fb00001127983 */ /* 0x001ea80000300a00 */
[----:B------:R-:W3:Y:S01]  /*11dd0*/  LDL.LU.64 R16, [R1+0xfa8] ;  /* 0x000fa80001107983 */ /* 0x000ee20000300a00 */
[----:B------:R-:W0:Y:S01]  /*11de0*/  S2R R59, SR_TID.X ;  /* 0x00000000003b7919 */ /* 0x000e220000002100 */
[----:B----4-:R-:W-:Y:S01]  /*11df0*/  HMMA.16816.F32 R24, R48, R20, R24 ;  /* 0x000000143018723c */ /* 0x010fe20000001818 */
[C---:B0-----:R-:W-:Y:S01]  /*11e00*/  LOP3.LUT R58, R59.reuse, 0x7, RZ, 0xc0, !PT ;  /* 0x000000073b3a7812 */ /* 0x041fe200078ec0ff */
[----:B------:R-:W-:-:S04]  /*11e10*/  IMAD.SHL.U32 R57, R59, 0x2, RZ ;  /* 0x000000023b397824 */ /* 0x000fc800078e00ff */
[----:B------:R-:W-:Y:S02]  /*11e20*/  IMAD R58, R58, 0x110, RZ ;  /* 0x000001103a3a7824 */ /* 0x000fe400078e02ff */
[----:B------:R-:W-:Y:S01]  /*11e30*/  IMAD.SHL.U32 R59, R59, 0x80, RZ ;  /* 0x000000803b3b7824 */ /* 0x000fe200078e00ff */
[----:B---3--:R-:W-:-:S15]  /*11e40*/  HMMA.16816.F32 R36, R48, R16, R36 ;  /* 0x000000103024723c */ /* 0x008fde0000001824 */
[----:B------:R-:W-:-:S08]  /*11e50*/  NOP ;  /* 0x0000000000007918 */ /* 0x000fd00000000000 */
[----:B------:R-:W-:Y:S04]  /*11e60*/  STL.64 [R1+0x3c0], R36 ;  /* 0x0003c02401007387 */ /* 0x000fe80000100a00 */
[----:B------:R0:W-:Y:S02]  /*11e70*/  STL.64 [R1+0x3c8], R38 ;  /* 0x0003c82601007387 */ /* 0x0001e40000100a00 */
[----:B0-----:R-:W-:Y:S02]  /*11e80*/  LOP3.LUT R39, R58, 0x10, R57, 0x78, !PT ;  /* 0x000000103a277812 */ /* 0x001fe400078e7839 */
[----:B------:R-:W3:Y:S02]  /*11e90*/  LDL.LU.64 R56, [R1+0x90] ;  /* 0x0000900001387983 */ /* 0x000ee40000300a00 */
[----:B------:R-:W-:-:S02]  /*11ea0*/  LOP3.LUT R39, R39, 0x800, R59, 0xf8, !PT ;  /* 0x0000080027277812 */ /* 0x000fc400078ef83b */
[----:B------:R-:W3:Y:S04]  /*11eb0*/  LDL.LU.64 R58, [R1+0x98] ;  /* 0x00009800013a7983 */ /* 0x000ee80000300a00 */
[----:B------:R-:W-:Y:S04]  /*11ec0*/  STL.64 [R1+0x3b0], R24 ;  /* 0x0003b01801007387 */ /* 0x000fe80000100a00 */
[----:B------:R0:W-:Y:S04]  /*11ed0*/  STL.64 [R1+0x3b8], R26 ;  /* 0x0003b81a01007387 */ /* 0x0001e80000100a00 */
[----:B0-----:R-:W4:Y:S04]  /*11ee0*/  LDL.LU.64 R26, [R1+0xfa0] ;  /* 0x000fa000011a7983 */ /* 0x001f280000300a00 */
[----:B------:R-:W2:Y:S01]  /*11ef0*/  LDL.LU.64 R24, [R1+0xf98] ;  /* 0x000f980001187983 */ /* 0x000ea20000300a00 */
[----:B------:R-:W-:-:S06]  /*11f00*/  LOP3.LUT R39, R39, 0x40, RZ, 0x3c, !PT ;  /* 0x0000004027277812 */ /* 0x000fcc00078e3cff */
[----:B------:R-:W0:Y:S04]  /*11f10*/  LDSM.16.MT88.4 R36, [R39+UR4+0x80] ;  /* 0x000080042724783b */ /* 0x000e280008004200 */
[----:B0-----:R-:W-:Y:S04]  /*11f20*/  STL.64 [R1+0xf08], R38 ;  /* 0x000f082601007387 */ /* 0x001fe80000100a00 */
[----:B------:R0:W-:Y:S04]  /*11f30*/  STL.64 [R1+0xf00], R36 ;  /* 0x000f002401007387 */ /* 0x0001e80000100a00 */
[----:B0-----:R-:W3:Y:S04]  /*11f40*/  LDL.LU.64 R36, [R1+0x3e0] ;  /* 0x0003e00001247983 */ /* 0x001ee80000300a00 */
[----:B------:R-:W3:Y:S01]  /*11f50*/  LDL.LU.64 R38, [R1+0x3e8] ;  /* 0x0003e80001267983 */ /* 0x000ee20000300a00 */
[----:B--2---:R-:W-:-:S15]  /*11f60*/  HMMA.16816.F32 R28, R48, R24, R28 ;  /* 0x00000018301c723c */ /* 0x004fde000000181c */
[----:B------:R-:W-:-:S08]  /*11f70*/  NOP ;  /* 0x0000000000007918 */ /* 0x000fd00000000000 */
[----:B------:R-:W-:Y:S04]  /*11f80*/  STL.64 [R1+0x3f0], R28 ;  /* 0x0003f01c01007387 */ /* 0x000fe80000100a00 */
[----:B------:R0:W-:Y:S04]  /*11f90*/  STL.64 [R1+0x3f8], R30 ;  /* 0x0003f81e01007387 */ /* 0x0001e80000100a00 */
[----:B0-----:R-:W2:Y:S04]  /*11fa0*/  LDL.LU.64 R30, [R1+0xf90] ;  /* 0x000f9000011e7983 */ /* 0x001ea80000300a00 */
[----:B------:R-:W3:Y:S02]  /*11fb0*/  LDL.LU.64 R28, [R1+0xf88] ;  /* 0x000f8800011c7983 */ /* 0x000ee40000300a00 */
[C---:B---3--:R-:W-:Y:S06]  /*11fc0*/  HMMA.16816.F32 R36, R48.reuse, R28, R36 ;  /* 0x0000001c3024723c */ /* 0x048fec0000001824 */
[----:B------:R-:W-:-:S15]  /*11fd0*/  HMMA.16816.F32 R48, R48, R32, R40 ;  /* 0x000000203030723c */ /* 0x000fde0000001828 */
[----:B------:R-:W-:-:S02]  /*11fe0*/  NOP ;  /* 0x0000000000007918 */ /* 0x000fc40000000000 */
[----:B------:R0:W-:Y:S04]  /*11ff0*/  STL.64 [R1+0x3e0], R36 ;  /* 0x0003e02401007387 */ /* 0x0001e80000100a00 */
[----:B------:R1:W-:Y:S04]  /*12000*/  STL.64 [R1+0x3e8], R38 ;  /* 0x0003e82601007387 */ /* 0x0003e80000100a00 */
[----:B0-----:R-:W3:Y:S04]  /*12010*/  LDL.LU.64 R36, [R1+0x80] ;  /* 0x0000800001247983 */ /* 0x001ee80000300a00 */
[----:B-1----:R-:W3:Y:S04]  /*12020*/  LDL.LU.64 R38, [R1+0x88] ;  /* 0x0000880001267983 */ /* 0x002ee80000300a00 */
[----:B------:R-:W4:Y:S04]  /*12030*/  LDL.LU.64 R42, [R1+0xf80] ;  /* 0x000f8000012a7983 */ /* 0x000f280000300a00 */
[----:B------:R-:W4:Y:S04]  /*12040*/  LDL.LU.64 R40, [R1+0xf78] ;  /* 0x000f780001287983 */ /* 0x000f280000300a00 */
[----:B------:R0:W-:Y:S04]  /*12050*/  STL.64 [R1+0x3a0], R48 ;  /* 0x0003a03001007387 */ /* 0x0001e80000100a00 */
[----:B------:R1:W-:Y:S04]  /*12060*/  STL.64 [R1+0x3a8], R50 ;  /* 0x0003a83201007387 */ /* 0x0003e80000100a00 */
[----:B0-----:R-:W2:Y:S04]  /*12070*/  LDL.LU.64 R48, [R1+0xa0] ;  /* 0x0000a00001307983 */ /* 0x001ea80000300a00 */
[----:B-1----:R-:W2:Y:S01]  /*12080*/  LDL.LU.64 R50, [R1+0xa8] ;  /* 0x0000a80001327983 */ /* 0x002ea20000300a00 */
[C---:B----4-:R-:W-:Y:S06]  /*12090*/  HMMA.16816.F32 R44, R40.reuse, R4, R44 ;  /* 0x00000004282c723c */ /* 0x050fec000000182c */
[----:B------:R-:W-:-:S15]  /*120a0*/  HMMA.16816.F32 R52, R40, R8, R52 ;  /* 0x000000082834723c */ /* 0x000fde0000001834 */
[----:B------:R-:W-:-:S02]  /*120b0*/  NOP ;  /* 0x0000000000007918 */ /* 0x000fc40000000000 */
[----:B------:R-:W-:Y:S04]  /*120c0*/  STL.64 [R1+0x390], R44 ;  /* 0x0003902c01007387 */ /* 0x000fe80000100a00 */
[----:B------:R0:W-:Y:S04]  /*120d0*/  STL.64 [R1+0x398], R46 ;  /* 0x0003982e01007387 */ /* 0x0001e80000100a00 */
[----:B0-----:R-:W4:Y:S04]  /*120e0*/  LDL.LU.64 R46, [R1+0xf70] ;  /* 0x000f7000012e7983 */ /* 0x001f280000300a00 */
[----:B------:R-:W4:Y:S04]  /*120f0*/  LDL.LU.64 R44, [R1+0xf68] ;  /* 0x000f6800012c7983 */ /* 0x000f280000300a00 */
[----:B------:R-:W-:Y:S04]  /*12100*/  STL.64 [R1+0x380], R52 ;  /* 0x0003803401007387 */ /* 0x000fe80000100a00 */
[----:B------:R0:W-:Y:S04]  /*12110*/  STL.64 [R1+0x388], R54 ;  /* 0x0003883601007387 */ /* 0x0001e80000100a00 */
[----:B0-----:R-:W4:Y:S04]  /*12120*/  LDL.LU R55, [R1+0xf60] ;  /* 0x000f600001377983 */ /* 0x001f280000300800 */
[----:B------:R-:W-:Y:S04]  /*12130*/  STL.64 [R1+0xf58], R10 ;  /* 0x000f580a01007387 */ /* 0x000fe80000100a00 */
[----:B------:R2:W-:Y:S02]  /*12140*/  STL.64 [R1+0xf50], R8 ;  /* 0x000f500801007387 */ /* 0x0005e40000100a00 */
[----:B--2---:R-:W-:Y:S02]  /*12150*/  HMMA.16816.F32 R8, R40, R12, R48 ;  /* 0x0000000c2808723c */ /* 0x004fe40000001830 */
[----:B------:R-:W2:Y:S04]  /*12160*/  LDL.LU.64 R48, [R1+0x370] ;  /* 0x0003700001307983 */ /* 0x000ea80000300a00 */
[----:B------:R-:W2:-:S15]  /*12170*/  LDL.LU.64 R50, [R1+0x378] ;  /* 0x0003780001327983 */ /* 0x000e9e0000300a00 */
[----:B------:R-:W-:-:S02]  /*12180*/  NOP ;  /* 0x0000000000007918 */ /* 0x000fc40000000000 */
[----:B------:R0:W-:Y:S04]  /*12190*/  STL.64 [R1+0xa0], R8 ;  /* 0x0000a00801007387 */ /* 0x0001e80000100a00 */
[----:B------:R1:W-:Y:S04]  /*121a0*/  STL.64 [R1+0xa8], R10 ;  /* 0x0000a80a01007387 */ /* 0x0003e80000100a00 */
[----:B0-----:R-:W2:Y:S04]  /*121b0*/  LDL.LU.64 R8, [R1+0x360] ;  /* 0x0003600001087983 */ /* 0x001ea80000300a00 */
[----:B-1----:R-:W2:Y:S01]  /*121c0*/  LDL.LU.64 R10, [R1+0x368] ;  /* 0x00036800010a7983 */ /* 0x002ea20000300a00 */
[----:B------:R-:W-:-:S15]  /*121d0*/  HMMA.16816.F32 R56, R40, R16, R56 ;  /* 0x000000102838723c */ /* 0x000fde0000001838 */
[----:B------:R-:W-:-:S08]  /*121e0*/  NOP ;  /* 0x0000000000007918 */ /* 0x000fd00000000000 */
[----:B------:R-:W-:Y:S04]  /*121f0*/  STL.64 [R1+0x90], R56 ;  /* 0x0000903801007387 */ /* 0x000fe80000100a00 */
[----:B------:R-:W-:Y:S04]  /*12200*/  STL.64 [R1+0x98], R58 ;  /* 0x0000983a01007387 */ /* 0x000fe80000100a00 */
[----:B------:R-:W-:Y:S04]  /*12210*/  STL.64 [R1+0xf48], R18 ;  /* 0x000f481201007387 */ /* 0x000fe80000100a00 */
[----:B------:R3:W-:Y:S02]  /*12220*/  STL.64 [R1+0xf40], R16 ;  /* 0x000f401001007387 */ /* 0x0007e40000100a00 */
[----:B---3--:R-:W-:Y:S02]  /*12230*/  HMMA.16816.F32 R16, R40, R20, R36 ;  /* 0x000000142810723c */ /* 0x008fe40000001824 */
[----:B------:R-:W3:Y:S04]  /*12240*/  LDL.LU.64 R36, [R1+0x70] ;  /* 0x0000700001247983 */ /* 0x000ee80000300a00 */
[----:B------:R-:W3:-:S15]  /*12250*/  LDL.LU.64 R38, [R1+0x78] ;  /* 0x0000780001267983 */ /* 0x000ede0000300a00 */
[----:B------:R-:W-:-:S02]  /*12260*/  NOP ;  /* 0x0000000000007918 */ /* 0x000fc40000000000 */
[----:B------:R-:W-:Y:S04]  /*12270*/  STL.64 [R1+0x80], R16 ;  /* 0x0000801001007387 */ /* 0x000fe80000100a00 */
[----:B------:R2:W-:Y:S04]  /*12280*/  STL.64 [R1+0x88], R18 ;  /* 0x0000881201007387 */ /* 0x0005e80000100a00 */
[----:B------:R-:W-:Y:S04]  /*12290*/  STL.64 [R1+0xf38], R22 ;  /* 0x000f381601007387 */ /* 0x000fe80000100a00 */
[----:B------:R-:W-:Y:S01]  /*122a0*/  STL.64 [R1+0xf30], R20 ;  /* 0x000f301401007387 */ /* 0x000fe20000100a00 */
[----:B----4-:R-:W-:-:S04]  /*122b0*/  LOP3.LUT R3, R3, 0x10, R55, 0x78, !PT ;  /* 0x0000001003037812 */ /* 0x010fc800078e7837 */
[----:B------:R-:W-:-:S04]  /*122c0*/  LOP3.LUT R3, R3, 0x800, R61, 0xf8, !PT ;  /* 0x0000080003037812 */ /* 0x000fc800078ef83d */
[----:B------:R-:W-:-:S05]  /*122d0*/  LOP3.LUT R3, R3, 0x60, RZ, 0x3c, !PT ;  /* 0x0000006003037812 */ /* 0x000fca00078e3cff */
[----:B------:R-:W0:Y:S01]  /*122e0*/  LDSM.16.MT88.4 R52, [R3+UR4] ;  /* 0x000000040334783b */ /* 0x000e220008004200 */
[C---:B--2---:R-:W-:Y:S03]  /*122f0*/  HMMA.16816.F32 R16, R40.reuse, R24, R48 ;  /* 0x000000182810723c */ /* 0x044fe60000001830 */
[----:B0-----:R-:W-:Y:S04]  /*12300*/  STL.64 [R1+0xf18], R54 ;  /* 0x000f183601007387 */ /* 0x001fe80000100a00 */
[----:B------:R-:W-:Y:S04]  /*12310*/  STL.64 [R1+0xf10], R52 ;  /* 0x000f103401007387 */ /* 0x000fe80000100a00 */
[----:B------:R-:W-:Y:S04]  /*12320*/  STL.64 [R1+0xf28], R26 ;  /* 0x000f281a01007387 */ /* 0x000fe80000100a00 */
[----:B------:R-:W-:Y:S08]  /*12330*/  STL.64 [R1+0xf20], R24 ;  /* 0x000f201801007387 */ /* 0x000ff00000100a00 */
[----:B------:R-:W-:Y:S04]  /*12340*/  STL.64 [R1+0x370], R16 ;  /* 0x0003701001007387 */ /* 0x000fe80000100a00 */
[----:B------:R0:W-:Y:S02]  /*12350*/  STL.64 [R1+0x378], R18 ;  /* 0x0003781201007387 */ /* 0x0001e40000100a00 */
[C---:B0-----:R-:W-:Y:S02]  /*12360*/  HMMA.16816.F32 R16, R40.reuse, R28, R8 ;  /* 0x0000001c2810723c */ /* 0x041fe40000001808 */
[----:B------:R-:W2:Y:S04]  /*12370*/  LDL.LU.64 R8, [R1+0x330] ;  /* 0x0003300001087983 */ /* 0x000ea80000300a00 */
[----:B------:R-:W2:Y:S01]  /*12380*/  LDL.LU.64 R10, [R1+0x338] ;  /* 0x00033800010a7983 */ /* 0x000ea20000300a00 */
[----:B---3--:R-:W-:-:S15]  /*12390*/  HMMA.16816.F32 R40, R40, R32, R36 ;  /* 0x000000202828723c */ /* 0x008fde0000001824 */
[----:B------:R-:W-:-:S01]  /*123a0*/  NOP ;  /* 0x0000000000007918 */ /* 0x000fc20000000000 */
[----:B------:R0:W-:Y:S04]  /*123b0*/  STL.64 [R1+0x360], R16 ;  /* 0x0003601001007387 */ /* 0x0001e80000100a00 */
[----:B------:R1:W-:Y:S04]  /*123c0*/  STL.64 [R1+0x368], R18 ;  /* 0x0003681201007387 */ /* 0x0003e80000100a00 */
[----:B0-----:R-:W3:Y:S04]  /*123d0*/  LDL.LU.64 R16, [R1+0x310] ;  /* 0x0003100001107983 */ /* 0x001ee80000300a00 */
[----:B-1----:R-:W3:Y:S04]  /*123e0*/  LDL.LU.64 R18, [R1+0x318] ;  /* 0x0003180001127983 */ /* 0x002ee80000300a00 */
[----:B------:R-:W4:Y:S04]  /*123f0*/  LDL.LU.64 R20, [R1+0x300] ;  /* 0x0003000001147983 */ /* 0x000f280000300a00 */
        /* <DEDUP_REMOVED lines=9> */
[----:B------:R-:W-:Y:S04]  /*12490*/  STL.64 [R1+0x70], R40 ;  /* 0x0000702801007387 */ /* 0x000fe80000100a00 */
[----:B------:R-:W-:Y:S04]  /*124a0*/  STL.64 [R1+0x78], R42 ;  /* 0x0000782a01007387 */ /* 0x000fe80000100a00 */
[----:B------:R-:W0:Y:S04]  /*124b0*/  LDSM.16.MT88.4 R40, [R3+UR4+0x80] ;  /* 0x000080040328783b */ /* 0x000e280008004200 */
[----:B------:R-:W4:Y:S04]  /*124c0*/  LDL.LU.64 R56, [R1+0x1e0] ;  /* 0x0001e00001387983 */ /* 0x000f280000300a00 */
[----:B------:R-:W4:Y:S04]  /*124d0*/  LDL.LU.64 R58, [R1+0x1e8] ;  /* 0x0001e800013a7983 */ /* 0x000f280000300a00 */
[----:B0-----:R-:W-:Y:S04]  /*124e0*/  STL.64 [R1+0xea8], R42 ;  /* 0x000ea82a01007387 */ /* 0x001fe80000100a00 */
[----:B------:R0:W-:Y:S04]  /*124f0*/  STL.64 [R1+0xea0], R40 ;  /* 0x000ea02801007387 */ /* 0x0001e80000100a00 */
[----:B0-----:R-:W4:Y:S04]  /*12500*/  LDL.LU.64 R40, [R1+0x320] ;  /* 0x0003200001287983 */ /* 0x001f280000300a00 */
[----:B------:R-:W4:Y:S01]  /*12510*/  LDL.LU.64 R42, [R1+0x328] ;  /* 0x00032800012a7983 */ /* 0x000f220000300a00 */
[----:B--2---:R-:W-:-:S15]  /*12520*/  HMMA.16816.F32 R8, R44, R4, R8 ;  /* 0x000000042c08723c */ /* 0x004fde0000001808 */
[----:B------:R-:W-:-:S08]  /*12530*/  NOP ;  /* 0x0000000000007918 */ /* 0x000fd00000000000 */
[----:B------:R-:W-:Y:S04]  /*12540*/  STL.64 [R1+0x330], R8 ;  /* 0x0003300801007387 */ /* 0x000fe80000100a00 */
[----:B------:R0:W-:Y:S04]  /*12550*/  STL.64 [R1+0x338], R10 ;  /* 0x0003380a01007387 */ /* 0x0001e80000100a00 */
[----:B0-----:R-:W2:Y:S04]  /*12560*/  LDL.LU.64 R10, [R1+0xf58] ;  /* 0x000f5800010a7983 */ /* 0x001ea80000300a00 */
[----:B------:R-:W4:Y:S01]  /*12570*/  LDL.LU.64 R8, [R1+0xf50] ;  /* 0x000f500001087983 */ /* 0x000f220000300a00 */
[C---:B---3--:R-:W-:Y:S06]  /*12580*/  HMMA.16816.F32 R16, R44.reuse, R12, R16 ;  /* 0x0000000c2c10723c */ /* 0x048fec0000001810 */
[----:B----4-:R-:W-:-:S15]  /*12590*/  HMMA.16816.F32 R40, R44, R8, R40 ;  /* 0x000000082c28723c */ /* 0x010fde0000001828 */
[----:B------:R-:W-:-:S08]  /*125a0*/  NOP ;  /* 0x0000000000007918 */ /* 0x000fd00000000000 */
[----:B------:R0:W-:Y:S04]  /*125b0*/  STL.64 [R1+0x320], R40 ;  /* 0x0003202801007387 */ /* 0x0001e80000100a00 */
[----:B------:R1:W-:Y:S04]  /*125c0*/  STL.64 [R1+0x328], R42 ;  /* 0x0003282a01007387 */ /* 0x0003e80000100a00 */
[----:B0-----:R-:W3:Y:S04]  /*125d0*/  LDL.LU.64 R40, [R1+0x1d0] ;  /* 0x0001d00001287983 */ /* 0x001ee80000300a00 */
[----:B-1----:R-:W3:Y:S04]  /*125e0*/  LDL.LU.64 R42, [R1+0x1d8] ;  /* 0x0001d800012a7983 */ /* 0x002ee80000300a00 */
[----:B------:R-:W-:Y:S04]  /*125f0*/  STL.64 [R1+0x310], R16 ;  /* 0x0003101001007387 */ /* 0x000fe80000100a00 */
[----:B------:R0:W-:Y:S04]  /*12600*/  STL.64 [R1+0x318], R18 ;  /* 0x0003181201007387 */ /* 0x0001e80000100a00 */
[----:B0-----:R-:W4:Y:S04]  /*12610*/  LDL.LU.64 R18, [R1+0xf48] ;  /* 0x000f480001127983 */ /* 0x001f280000300a00 */
[----:B------:R-:W2:Y:S02]  /*12620*/  LDL.LU.64 R16, [R1+0xf40] ;  /* 0x000f400001107983 */ /* 0x000ea40000300a00 */
[----:B--2---:R-:W-:-:S15]  /*12630*/  HMMA.16816.F32 R20, R44, R16, R20 ;  /* 0x000000102c14723c */ /* 0x004fde0000001814 */
[----:B------:R-:W-:-:S08]  /*12640*/  NOP ;  /* 0x0000000000007918 */ /* 0x000fd00000000000 */
[----:B------:R-:W-:Y:S04]  /*12650*/  STL.64 [R1+0x300], R20 ;  /* 0x0003001401007387 */ /* 0x000fe80000100a00 */
[----:B------:R0:W-:Y:S04]  /*12660*/  STL.64 [R1+0x308], R22 ;  /* 0x0003081601007387 */ /* 0x0001e80000100a00 */
[----:B0-----:R-:W2:Y:S04]  /*12670*/  LDL.LU.64 R22, [R1+0xf38] ;  /* 0x000f380001167983 */ /* 0x001ea80000300a00 */
[----:B------:R-:W3:Y:S02]  /*12680*/  LDL.LU.64 R20, [R1+0xf30] ;  /* 0x000f300001147983 */ /* 0x000ee40000300a00 */
[----:B---3--:R-:W-:-:S15]  /*12690*/  HMMA.16816.F32 R24, R44, R20, R24 ;  /* 0x000000142c18723c */ /* 0x008fde0000001818 */
[----:B------:R-:W-:-:S08]  /*126a0*/  NOP ;  /* 0x0000000000007918 */ /* 0x000fd00000000000 */
[----:B------:R-:W-:Y:S04]  /*126b0*/  STL.64 [R1+0x2f0], R24 ;  /* 0x0002f01801007387 */ /* 0x000fe80000100a00 */
[----:B------:R0:W-:Y:S04]  /*126c0*/  STL.64 [R1+0x2f8], R26 ;  /* 0x0002f81a01007387 */ /* 0x0001e80000100a00 */
[----:B0-----:R-:W3:Y:S04]  /*126d0*/  LDL.LU.64 R26, [R1+0xf28] ;  /* 0x000f2800011a7983 */ /* 0x001ee80000300a00 */
[----:B------:R-:W4:Y:S01]  /*126e0*/  LDL.LU.64 R24, [R1+0xf20] ;  /* 0x000f200001187983 */ /* 0x000f220000300a00 */
[C---:B------:R-:W-:Y:S06]  /*126f0*/  HMMA.16816.F32 R48, R44.reuse, R28, R48 ;  /* 0x0000001c2c30723c */ /* 0x040fec0000001830 */
[C---:B----4-:R-:W-:Y:S06]  /*12700*/  HMMA.16816.F32 R52, R44.reuse, R24, R52 ;  /* 0x000000182c34723c */ /* 0x050fec0000001834 */
[----:B------:R-:W-:-:S15]  /*12710*/  HMMA.16816.F32 R44, R44, R32, R36 ;  /* 0x000000202c2c723c */ /* 0x000fde0000001824 */
[----:B------:R-:W-:-:S02]  /*12720*/  NOP ;  /* 0x0000000000007918 */ /* 0x000fc40000000000 */
[----:B------:R-:W-:Y:S04]  /*12730*/  STL.64 [R1+0x2e0], R52 ;  /* 0x0002e03401007387 */ /* 0x000fe80000100a00 */
[----:B------:R0:W-:Y:S04]  /*12740*/  STL.64 [R1+0x2e8], R54 ;  /* 0x0002e83601007387 */ /* 0x0001e80000100a00 */
[----:B0-----:R-:W4:Y:S04]  /*12750*/  LDL.LU.64 R54, [R1+0xf18] ;  /* 0x000f180001367983 */ /* 0x001f280000300a00 */
[----:B------:R-:W4:Y:S04]  /*12760*/  LDL.LU.64 R52, [R1+0xf10] ;  /* 0x000f100001347983 */ /* 0x000f280000300a00 */
[----:B------:R0:W-:Y:S04]  /*12770*/  STL.64 [R1+0x2d0], R48 ;  /* 0x0002d03001007387 */ /* 0x0001e80000100a00 */
[----:B------:R1:W-:Y:S04]  /*12780*/  STL.64 [R1+0x2d8], R50 ;  /* 0x0002d83201007387 */ /* 0x0003e80000100a00 */
[----:B0-----:R-:W2:Y:S04]  /*12790*/  LDL.LU.64 R48, [R1+0x1c0] ;  /* 0x0001c00001307983 */ /* 0x001ea80000300a00 */
[----:B-1----:R-:W2:Y:S04]  /*127a0*/  LDL.LU.64 R50, [R1+0x1c8] ;  /* 0x0001c80001327983 */ /* 0x002ea80000300a00 */
[----:B------:R-:W3:Y:S04]  /*127b0*/  LDL.LU.64 R38, [R1+0xf08] ;  /* 0x000f080001267983 */ /* 0x000ee80000300a00 */
[----:B------:R-:W3:Y:S04]  /*127c0*/  LDL.LU.64 R36, [R1+0xf00] ;  /* 0x000f000001247983 */ /* 0x000ee80000300a00 */
[----:B------:R-:W-:Y:S04]  /*127d0*/  STL.64 [R1+0x230], R44 ;  /* 0x0002302c01007387 */ /* 0x000fe80000100a00 */
[----:B------:R-:W-:Y:S04]  /*127e0*/  STL.64 [R1+0x238], R46 ;  /* 0x0002382e01007387 */ /* 0x000fe80000100a00 */
[----:B------:R-:W0:Y:S04]  /*127f0*/  LDSM.16.MT88.4 R44, [R0+UR4+0x1000] ;  /* 0x00100004002c783b */ /* 0x000e280008004200 */
[----:B0-----:R-:W-:Y:S04]  /*12800*/  STL.64 [R1+0xe88], R46 ;  /* 0x000e882e01007387 */ /* 0x001fe80000100a00 */
[----:B------:R3:W-:Y:S02]  /*12810*/  STL.64 [R1+0xe80], R44 ;  /* 0x000e802c01007387 */ /* 0x0007e40000100a00 */
[C---:B---3--:R-:W-:Y:S02]  /*12820*/  HMMA.16816.F32 R44, R36.reuse, R4, R56 ;  /* 0x00000004242c723c */ /* 0x048fe40000001838 */
[----:B------:R-:W3:Y:S04]  /*12830*/  LDL.LU.64 R56, [R1+0x190] ;  /* 0x0001900001387983 */ /* 0x000ee80000300a00 */
[----:B------:R-:W3:Y:S01]  /*12840*/  LDL.LU.64 R58, [R1+0x198] ;  /* 0x00019800013a7983 */ /* 0x000ee20000300a00 */
[C---:B------:R-:W-:Y:S06]  /*12850*/  HMMA.16816.F32 R40, R36.reuse, R8, R40 ;  /* 0x000000082428723c */ /* 0x040fec0000001828 */
[C---:B--2---:R-:W-:Y:S10]  /*12860*/  HMMA.16816.F32 R48, R36.reuse, R12, R48 ;  /* 0x0000000c2430723c */ /* 0x044ff40000001830 */
[----:B------:R0:W-:Y:S04]  /*12870*/  STL.64 [R1+0x1e0], R44 ;  /* 0x0001e02c01007387 */ /* 0x0001e80000100a00 */
[----:B------:R1:W-:Y:S04]  /*12880*/  STL.64 [R1+0x1e8], R46 ;  /* 0x0001e82e01007387 */ /* 0x0003e80000100a00 */
[----:B0-----:R-:W2:Y:S04]  /*12890*/  LDL.LU.64 R44, [R1+0x180] ;  /* 0x00018000012c7983 */ /* 0x001ea80000300a00 */
[----:B-1----:R-:W2:Y:S04]  /*128a0*/  LDL.LU.64 R46, [R1+0x188] ;  /* 0x00018800012e7983 */ /* 0x002ea80000300a00 */
[----:B------:R0:W-:Y:S04]  /*128b0*/  STL.64 [R1+0x1d0], R40 ;  /* 0x0001d02801007387 */ /* 0x0001e80000100a00 */
[----:B------:R1:W-:Y:S04]  /*128c0*/  STL.64 [R1+0x1d8], R42 ;  /* 0x0001d82a01007387 */ /* 0x0003e80000100a00 */
[----:B0-----:R-:W4:Y:S04]  /*128d0*/  LDL.LU.64 R40, [R1+0xd0] ;  /* 0x0000d00001287983 */ /* 0x001f280000300a00 */
[----:B-1----:R-:W4:Y:S04]  /*128e0*/  LDL.LU.64 R42, [R1+0xd8] ;  /* 0x0000d800012a7983 */ /* 0x002f280000300a00 */
[----:B------:R-:W-:Y:S04]  /*128f0*/  STL.64 [R1+0xef8], R10 ;  /* 0x000ef80a01007387 */ /* 0x000fe80000100a00 */
[----:B------:R0:W-:Y:S04]  /*12900*/  STL.64 [R1+0xef0], R8 ;  /* 0x000ef00801007387 */ /* 0x0001e80000100a00 */
[----:B0-----:R-:W3:Y:S04]  /*12910*/  LDL.LU.64 R8, [R1+0x1a0] ;  /* 0x0001a00001087983 */ /* 0x001ee80000300a00 */
[----:B------:R-:W3:Y:S04]  /*12920*/  LDL.LU.64 R10, [R1+0x1a8] ;  /* 0x0001a800010a7983 */ /* 0x000ee80000300a00 */
[----:B------:R-:W-:Y:S04]  /*12930*/  STL.64 [R1+0xee8], R14 ;  /* 0x000ee80e01007387 */ /* 0x000fe80000100a00 */
[----:B------:R0:W-:Y:S04]  /*12940*/  STL.64 [R1+0xee0], R12 ;  /* 0x000ee00c01007387 */ /* 0x0001e80000100a00 */
[----:B------:R-:W-:Y:S04]  /*12950*/  STL.64 [R1+0x1c0], R48 ;  /* 0x0001c03001007387 */ /* 0x000fe80000100a00 */
[----:B------:R-:W-:Y:S04]  /*12960*/  STL.64 [R1+0x1c8], R50 ;  /* 0x0001c83201007387 */ /* 0x000fe80000100a00 */
[----:B0-----:R-:W2:Y:S04]  /*12970*/  LDL.LU.64 R12, [R1+0x1b0] ;  /* 0x0001b000010c7983 */ /* 0x001ea80000300a00 */
[----:B------:R-:W2:Y:S04]  /*12980*/  LDL.LU.64 R14, [R1+0x1b8] ;  /* 0x0001b800010e7983 */ /* 0x000ea80000300a00 */
[----:B------:R-:W0:Y:S04]  /*12990*/  LDSM.16.MT88.4 R48, [R0+UR4+0x1080] ;  /* 0x001080040030783b */ /* 0x000e280008004200 */
[----:B0-----:R-:W-:Y:S04]  /*129a0*/  STL.64 [R1+0xdf8], R50 ;  /* 0x000df83201007387 */ /* 0x001fe80000100a00 */
[----:B------:R-:W-:Y:S04]  /*129b0*/  STL.64 [R1+0xdf0], R48 ;  /* 0x000df03001007387 */ /* 0x000fe80000100a00 */
[----:B------:R-:W-:Y:S04]  /*129c0*/  STL.64 [R1+0xed8], R18 ;  /* 0x000ed81201007387 */ /* 0x000fe80000100a00 */
[----:B------:R3:W-:Y:S01]  /*129d0*/  STL.64 [R1+0xed0], R16 ;  /* 0x000ed01001007387 */ /* 0x0007e20000100a00 */
[C---:B--2---:R-:W-:Y:S06]  /*129e0*/  HMMA.16816.F32 R12, R36.reuse, R16, R12 ;  /* 0x00000010240c723c */ /* 0x044fec000000180c */
[----:B---3--:R-:W-:-:S15]  /*129f0*/  HMMA.16816.F32 R16, R36, R20, R8 ;  /* 0x000000142410723c */ /* 0x008fde0000001808 */
[----:B------:R-:W-:-:S02]  /*12a00*/  NOP ;  /* 0x0000000000007918 */ /* 0x000fc40000000000 */
[----:B------:R-:W-:Y:S04]  /*12a10*/  STL.64 [R1+0x1b0], R12 ;  /* 0x0001b00c01007387 */ /* 0x000fe80000100a00 */
[----:B------:R0:W-:Y:S02]  /*12a20*/  STL.64 [R1+0x1b8], R14 ;  /* 0x0001b80e01007387 */ /* 0x0001e40000100a00 */
[C---:B0-----:R-:W-:Y:S02]  /*12a30*/  HMMA.16816.F32 R12, R36.reuse, R24, R56 ;  /* 0x00000018240c723c */ /* 0x041fe40000001838 */
[----:B------:R-:W-:Y:S04]  /*12a40*/  STL.64 [R1+0x1a0], R16 ;  /* 0x0001a01001007387 */ /* 0x000fe80000100a00 */
[----:B------:R-:W-:Y:S01]  /*12a50*/  STL.64 [R1+0x1a8], R18 ;  /* 0x0001a81201007387 */ /* 0x000fe20000100a00 */
[----:B------:R-:W-:Y:S03]  /*12a60*/  HMMA.16816.F32 R8, R36, R28, R44 ;  /* 0x0000001c2408723c */ /* 0x000fe6000000182c */
[----:B------:R-:W-:-:S13]  /*12a70*/  STL.64 [R1+0xec8], R30 ;  /* 0x000ec81e01007387 */ /* 0x000fda0000100a00 */
[----:B------:R-:W-:Y:S04]  /*12a80*/  STL.64 [R1+0x190], R12 ;  /* 0x0001900c01007387 */ /* 0x000fe80000100a00 */
[----:B------:R4:W-:Y:S02]  /*12a90*/  STL.64 [R1+0x198], R14 ;  /* 0x0001980e01007387 */ /* 0x0009e40000100a00 */
[----:B----4-:R-:W-:Y:S02]  /*12aa0*/  HMMA.16816.F32 R12, R36, R32, R40 ;  /* 0x00000020240c723c */ /* 0x010fe40000001828 */
[----:B------:R-:W-:Y:S04]  /*12ab0*/  STL.64 [R1+0xec0], R28 ;  /* 0x000ec01c01007387 */ /* 0x000fe80000100a00 */
[----:B------:R0:W-:Y:S04]  /*12ac0*/  STL.64 [R1+0x180], R8 ;  /* 0x0001800801007387 */ /* 0x0001e80000100a00 */
[----:B------:R1:W-:Y:S04]  /*12ad0*/  STL.64 [R1+0x188], R10 ;  /* 0x0001880a01007387 */ /* 0x0003e80000100a00 */
[----:B0-----:R-:W2:Y:S04]  /*12ae0*/  LDL.LU.64 R8, [R1+0x160] ;  /* 0x0001600001087983 */ /* 0x001ea80000300a00 */
[----:B-1----:R-:W2:Y:S05]  /*12af0*/  LDL.LU.64 R10, [R1+0x168] ;  /* 0x00016800010a7983 */ /* 0x002eaa0000300a00 */
        /* <DEDUP_REMOVED lines=13> */
[----:B------:R0:W-:Y:S04]  /*12bd0*/  STL.64 [R1+0xeb0], R32 ;  /* 0x000eb02001007387 */ /* 0x0001e80000100a00 */
[----:B0-----:R-:W4:Y:S04]  /*12be0*/  LDL.LU.64 R32, [R1+0x100] ;  /* 0x0001000001207983 */ /* 0x001f280000300a00 */
[----:B------:R-:W4:Y:S04]  /*12bf0*/  LDL.LU.64 R34, [R1+0x108] ;  /* 0x0001080001227983 */ /* 0x000f280000300a00 */
[----:B------:R-:W4:Y:S04]  /*12c00*/  LDL.LU.64 R40, [R1+0xc0] ;  /* 0x0000c00001287983 */ /* 0x000f280000300a00 */
[----:B------:R-:W4:Y:S04]  /*12c10*/  LDL.LU.64 R42, [R1+0xc8] ;  /* 0x0000c800012a7983 */ /* 0x000f280000300a00 */
[----:B------:R-:W3:Y:S04]  /*12c20*/  LDL.LU.64 R44, [R1+0x50] ;  /* 0x00005000012c7983 */ /* 0x000ee80000300a00 */
[----:B------:R-:W4:Y:S01]  /*12c30*/  LDL.LU.64 R46, [R1+0x58] ;  /* 0x00005800012e7983 */ /* 0x000f220000300a00 */
[C---:B--2---:R-:W-:Y:S03]  /*12c40*/  HMMA.16816.F32 R8, R52.reuse, R4, R8 ;  /* 0x000000043408723c */ /* 0x044fe60000001808 */
[----:B----4-:R-:W-:Y:S04]  /*12c50*/  STL.64 [R1+0xe98], R46 ;  /* 0x000e982e01007387 */ /* 0x010fe80000100a00 */
[----:B---3--:R0:W-:Y:S04]  /*12c60*/  STL.64 [R1+0xe90], R44 ;  /* 0x000e902c01007387 */ /* 0x0081e80000100a00 */
[----:B0-----:R-:W2:Y:S04]  /*12c70*/  LDL.LU.64 R44, [R1+0x60] ;  /* 0x00006000012c7983 */ /* 0x001ea80000300a00 */
[----:B------:R-:W2:Y:S04]  /*12c80*/  LDL.LU.64 R46, [R1+0x68] ;  /* 0x00006800012e7983 */ /* 0x000ea80000300a00 */
[----:B------:R-:W3:Y:S04]  /*12c90*/  LDL.LU.64 R56, [R1+0x40] ;  /* 0x0000400001387983 */ /* 0x000ee80000300a00 */
[----:B------:R-:W3:Y:S04]  /*12ca0*/  LDL.LU.64 R58, [R1+0x48] ;  /* 0x00004800013a7983 */ /* 0x000ee80000300a00 */
        /* <DEDUP_REMOVED lines=17> */
[----:B----4-:R-:W-:-:S15]  /*12dc0*/  HMMA.16816.F32 R36, R52, R16, R36 ;  /* 0x000000103424723c */ /* 0x010fde0000001824 */
[----:B------:R-:W-:-:S08]  /*12dd0*/  NOP ;  /* 0x0000000000007918 */ /* 0x000fd00000000000 */
[----:B------:R-:W-:Y:S04]  /*12de0*/  STL.64 [R1+0x130], R36 ;  /* 0x0001302401007387 */ /* 0x000fe80000100a00 */
[----:B------:R0:W-:Y:S02]  /*12df0*/  STL.64 [R1+0x138], R38 ;  /* 0x0001382601007387 */ /* 0x0001e40000100a00 */
[----:B0-----:R-:W-:Y:S02]  /*12e00*/  HMMA.16816.F32 R36, R52, R20, R48 ;  /* 0x000000143424723c */ /* 0x001fe40000001830 */
[----:B------:R-:W4:Y:S04]  /*12e10*/  LDL.LU.64 R48, [R1+0x20] ;  /* 0x0000200001307983 */ /* 0x000f280000300a00 */
[----:B------:R-:W4:-:S15]  /*12e20*/  LDL.LU.64 R50, [R1+0x28] ;  /* 0x0000280001327983 */ /* 0x000f1e0000300a00 */
[----:B------:R-:W-:-:S02]  /*12e30*/  NOP ;  /* 0x0000000000007918 */ /* 0x000fc40000000000 */
[----:B------:R0:W-:Y:S04]  /*12e40*/  STL.64 [R1+0x120], R36 ;  /* 0x0001202401007387 */ /* 0x0001e80000100a00 */
[----:B------:R1:W-:Y:S04]  /*12e50*/  STL.64 [R1+0x128], R38 ;  /* 0x0001282601007387 */ /* 0x0003e80000100a00 */
[----:B0-----:R-:W4:Y:S04]  /*12e60*/  LDL.LU.64 R36, [R1+0x10] ;  /* 0x0000100001247983 */ /* 0x001f280000300a00 */
[----:B-1----:R-:W4:Y:S04]  /*12e70*/  LDL.LU.64 R38, [R1+0x18] ;  /* 0x0000180001267983 */ /* 0x002f280000300a00 */
        /* <DEDUP_REMOVED lines=10> */
[----:B---3--:R-:W-:Y:S02]  /*12f20*/  HMMA.16816.F32 R52, R52, R32, R40 ;  /* 0x000000203434723c */ /* 0x008fe40000001828 */
[----:B------:R-:W3:Y:S04]  /*12f30*/  LDL.LU.64 R42, [R1+0xea8] ;  /* 0x000ea800012a7983 */ /* 0x000ee80000300a00 */
[----:B------:R-:W3:-:S15]  /*12f40*/  LDL.LU.64 R40, [R1+0xea0] ;  /* 0x000ea00001287983 */ /* 0x000ede0000300a00 */
[----:B------:R-:W-:-:S02]  /*12f50*/  NOP ;  /* 0x0000000000007918 */ /* 0x000fc40000000000 */
[----:B------:R0:W-:Y:S04]  /*12f60*/  STL.64 [R1+0xc0], R52 ;  /* 0x0000c03401007387 */ /* 0x0001e80000100a00 */
[----:B------:R1:W-:Y:S04]  /*12f70*/  STL.64 [R1+0xc8], R54 ;  /* 0x0000c83601007387 */ /* 0x0003e80000100a00 */
[----:B0-----:R-:W4:Y:S04]  /*12f80*/  LDL.LU.64 R52, [R1+0x30] ;  /* 0x0000300001347983 */ /* 0x001f280000300a00 */
[----:B-1----:R-:W4:Y:S01]  /*12f90*/  LDL.LU.64 R54, [R1+0x38] ;  /* 0x0000380001367983 */ /* 0x002f220000300a00 */
[----:B---3--:R-:W-:-:S15]  /*12fa0*/  HMMA.16816.F32 R44, R40, R4, R44 ;  /* 0x00000004282c723c */ /* 0x008fde000000182c */
[----:B------:R-:W-:-:S08]  /*12fb0*/  NOP ;  /* 0x0000000000007918 */ /* 0x000fd00000000000 */
[----:B------:R-:W-:Y:S04]  /*12fc0*/  STL.64 [R1+0x60], R44 ;  /* 0x0000602c01007387 */ /* 0x000fe80000100a00 */
[----:B------:R0:W-:Y:S04]  /*12fd0*/  STL.64 [R1+0x68], R46 ;  /* 0x0000682e01007387 */ /* 0x0001e80000100a00 */
[----:B0-----:R-:W3:Y:S04]  /*12fe0*/  LDL.LU.64 R46, [R1+0xe98] ;  /* 0x000e9800012e7983 */ /* 0x001ee80000300a00 */
[----:B------:R-:W3:Y:S01]  /*12ff0*/  LDL.LU.64 R44, [R1+0xe90] ;  /* 0x000e9000012c7983 */ /* 0x000ee20000300a00 */
[C---:B------:R-:W-:Y:S06]  /*13000*/  HMMA.16816.F32 R56, R40.reuse, R12, R56 ;  /* 0x0000000c2838723c */ /* 0x040fec0000001838 */
[C---:B----4-:R-:W-:Y:S01]  /*13010*/  HMMA.16816.F32 R52, R40.reuse, R16, R52 ;  /* 0x000000102834723c */ /* 0x050fe20000001834 */
[----:B------:R-:W0:Y:S05]  /*13020*/  S2R R3, SR_TID.X ;  /* 0x0000000000037919 */ /* 0x000e2a0000002100 */
[----:B---3--:R-:W-:-:S15]  /*13030*/  HMMA.16816.F32 R44, R40, R8, R44 ;  /* 0x00000008282c723c */ /* 0x008fde000000182c */
[----:B------:R-:W-:-:S08]  /*13040*/  NOP ;  /* 0x0000000000007918 */ /* 0x000fd00000000000 */
[----:B------:R-:W-:Y:S04]  /*13050*/  STL.64 [R1+0x50], R44 ;  /* 0x0000502c01007387 */ /* 0x000fe80000100a00 */
[----:B------:R1:W-:Y:S04]  /*13060*/  STL.64 [R1+0x58], R46 ;  /* 0x0000582e01007387 */ /* 0x0003e80000100a00 */
[----:B-1----:R-:W3:Y:S04]  /*13070*/  LDL.LU.64 R46, [R1+0xe88] ;  /* 0x000e8800012e7983 */ /* 0x002ee80000300a00 */
[----:B------:R-:W3:Y:S04]  /*13080*/  LDL.LU.64 R44, [R1+0xe80] ;  /* 0x000e8000012c7983 */ /* 0x000ee80000300a00 */
[----:B------:R-:W-:Y:S04]  /*13090*/  STL.64 [R1+0x40], R56 ;  /* 0x0000403801007387 */ /* 0x000fe80000100a00 */
[----:B------:R1:W-:Y:S04]  /*130a0*/  STL.64 [R1+0x48], R58 ;  /* 0x0000483a01007387 */ /* 0x0003e80000100a00 */
[----:B-1----:R-:W4:Y:S04]  /*130b0*/  LDL.LU.64 R58, [R1+0xe78] ;  /* 0x000e7800013a7983 */ /* 0x002f280000300a00 */
[----:B------:R-:W2:Y:S04]  /*130c0*/  LDL.LU.64 R56, [R1+0xe70] ;  /* 0x000e700001387983 */ /* 0x000ea80000300a00 */
[----:B------:R1:W-:Y:S04]  /*130d0*/  STL.64 [R1+0xe20], R14 ;  /* 0x000e200e01007387 */ /* 0x0003e80000100a00 */
[----:B------:R-:W3:Y:S04]  /*130e0*/  LDL.LU.64 R12, [R1+0xb0] ;  /* 0x0000b000010c7983 */ /* 0x000ee80000300a00 */
[----:B------:R-:W-:Y:S04]  /*130f0*/  STL.64 [R1+0x30], R52 ;  /* 0x0000303401007387 */ /* 0x000fe80000100a00 */
[----:B------:R-:W-:Y:S04]  /*13100*/  STL.64 [R1+0x38], R54 ;  /* 0x0000383601007387 */ /* 0x000fe80000100a00 */
[----:B-1----:R-:W3:Y:S04]  /*13110*/  LDL.LU.64 R14, [R1+0xb8] ;  /* 0x0000b800010e7983 */ /* 0x002ee80000300a00 */
[----:B------:R1:W-:Y:S01]  /*13120*/  STL.64 [R1+0xe28], R18 ;  /* 0x000e281201007387 */ /* 0x0003e20000100a00 */
[C---:B0-----:R-:W-:Y:S01]  /*13130*/  LOP3.LUT R0, R3.reuse, 0x7, RZ, 0xc0, !PT ;  /* 0x0000000703007812 */ /* 0x041fe200078ec0ff */
[----:B------:R-:W-:Y:S01]  /*13140*/  IMAD.SHL.U32 R61, R3, 0x2, RZ ;  /* 0x00000002033d7824 */ /* 0x000fe200078e00ff */
[----:B-1----:R-:W-:Y:S03]  /*13150*/  HMMA.16816.F32 R16, R40, R20, R48 ;  /* 0x000000142810723c */ /* 0x002fe60000001830 */
[----:B------:R-:W-:-:S02]  /*13160*/  IMAD R0, R0, 0x110, RZ ;  /* 0x0000011000007824 */ /* 0x000fc400078e02ff */
[----:B------:R-:W-:-:S03]  /*13170*/  IMAD.SHL.U32 R3, R3, 0x80, RZ ;  /* 0x0000008003037824 */ /* 0x000fc600078e00ff */
[----:B------:R-:W-:-:S04]  /*13180*/  LOP3.LUT R5, R0, 0x10, R61, 0x78, !PT ;  /* 0x0000001000057812 */ /* 0x000fc800078e783d */
[----:B------:R-:W-:Y:S01]  /*13190*/  LOP3.LUT R5, R5, 0x800, R3, 0xf8, !PT ;  /* 0x0000080005057812 */ /* 0x000fe200078ef803 */
[----:B------:R-:W-:Y:S03]  /*131a0*/  STL.64 [R1+0xe18], R22 ;  /* 0x000e181601007387 */ /* 0x000fe60000100a00 */
[----:B------:R-:W-:-:S07]  /*131b0*/  LOP3.LUT R5, R5, 0x20, RZ, 0x3c, !PT ;  /* 0x0000002005057812 */ /* 0x000fce00078e3cff */
[----:B------:R-:W-:Y:S04]  /*131c0*/  STL.64 [R1+0x20], R16 ;  /* 0x0000201001007387 */ /* 0x000fe80000100a00 */
[----:B------:R0:W-:Y:S02]  /*131d0*/  STL.64 [R1+0x28], R18 ;  /* 0x0000281201007387 */ /* 0x0001e40000100a00 */
[----:B0-----:R-:W-:Y:S02]  /*131e0*/  HMMA.16816.F32 R16, R40, R24, R36 ;  /* 0x000000182810723c */ /* 0x001fe40000001824 */
[----:B------:R-:W0:-:S15]  /*131f0*/  LDSM.16.MT88.4 R36, [R5+UR4+0x1000] ;  /* 0x001000040524783b */ /* 0x000e1e0008004200 */
[----:B------:R-:W-:-:S07]  /*13200*/  NOP ;  /* 0x0000000000007918 */ /* 0x000fce0000000000 */
[----:B------:R-:W-:Y:S02]  /*13210*/  IMAD.MOV.U32 R0, RZ, RZ, R18 ;  /* 0x000000ffff007224 */ /* 0x000fe400078e0012 */
[----:B------:R-:W-:-:S03]  /*13220*/  IMAD.MOV.U32 R61, RZ, RZ, R17 ;  /* 0x000000ffff3d7224 */ /* 0x000fc600078e0011 */
[----:B------:R-:W-:Y:S01]  /*13230*/  STL [R1+0xc98], R0 ;  /* 0x000c980001007387 */ /* 0x000fe20000100800 */
[----:B------:R-:W-:-:S03]  /*13240*/  IMAD.MOV.U32 R8, RZ, RZ, R16 ;  /* 0x000000ffff087224 */ /* 0x000fc600078e0010 */
[----:B------:R-:W-:Y:S01]  /*13250*/  STL [R1+0xc94], R61 ;  /* 0x000c943d01007387 */ /* 0x000fe20000100800 */
[----:B------:R-:W-:-:S03]  /*13260*/  IMAD.MOV.U32 R3, RZ, RZ, R19 ;  /* 0x000000ffff037224 */ /* 0x000fc600078e0013 */
[----:B0-----:R-:W-:Y:S04]  /*13270*/  STL.64 [R1+0xde0], R38 ;  /* 0x000de02601007387 */ /* 0x001fe80000100a00 */
[----:B------:R4:W-:Y:S04]  /*13280*/  STL.64 [R1+0xdd8], R36 ;  /* 0x000dd82401007387 */ /* 0x0009e80000100a00 */
[----:B------:R-:W4:Y:S01]  /*13290*/  LDL.LU R16, [R1+0x2a0] ;  /* 0x0002a00001107983 */ /* 0x000f220000300800 */
[----:B---3--:R-:W-:Y:S01]  /*132a0*/  HMMA.16816.F32 R12, R40, R28, R12 ;  /* 0x0000001c280c723c */ /* 0x008fe2000000180c */
[----:B--2---:R-:W-:-:S02]  /*132b0*/  IMAD.MOV.U32 R52, RZ, RZ, R56 ;  /* 0x000000ffff347224 */ /* 0x004fc400078e0038 */
[----:B------:R-:W-:-:S15]  /*132c0*/  IMAD.MOV.U32 R53, RZ, RZ, R57 ;  /* 0x000000ffff357224 */ /* 0x000fde00078e0039 */
[----:B------:R-:W-:-:S05]  /*132d0*/  NOP ;  /* 0x0000000000007918 */ /* 0x000fca0000000000 */
[----:B------:R0:W-:Y:S04]  /*132e0*/  STL.64 [R1+0xb0], R12 ;  /* 0x0000b00c01007387 */ /* 0x0001e80000100a00 */
[----:B------:R1:W-:Y:S04]  /*132f0*/  STL.64 [R1+0xb8], R14 ;  /* 0x0000b80e01007387 */ /* 0x0003e80000100a00 */
[----:B------:R-:W2:Y:S04]  /*13300*/  LDL.LU R17, [R1+0x2a4] ;  /* 0x0002a40001117983 */ /* 0x000ea80000300800 */
[----:B------:R-:W2:Y:S04]  /*13310*/  LDL.LU R18, [R1+0x2a8] ;  /* 0x0002a80001127983 */ /* 0x000ea80000300800 */
[----:B------:R-:W2:Y:S04]  /*13320*/  LDL.LU R19, [R1+0x2ac] ;  /* 0x0002ac0001137983 */ /* 0x000ea80000300800 */
[----:B------:R-:W1:Y:S04]  /*13330*/  LDL.LU R56, [R1+0xe6c] ;  /* 0x000e6c0001387983 */ /* 0x000e680000300800 */
[----:B------:R-:W3:Y:S01]  /*13340*/  LDL.LU R57, [R1+0xe68] ;  /* 0x000e680001397983 */ /* 0x000ee20000300800 */
[----:B------:R-:W-:-:S02]  /*13350*/  IMAD.MOV.U32 R54, RZ, RZ, R2 ;  /* 0x000000ffff367224 */ /* 0x000fc400078e0002 */
[----:B------:R-:W-:Y:S01]  /*13360*/  IMAD.MOV.U32 R55, RZ, RZ, R60 ;  /* 0x000000ffff377224 */ /* 0x000fe200078e003c */
[----:B------:R-:W2:Y:S04]  /*13370*/  LDL.LU R2, [R1+0xe64] ;  /* 0x000e640001027983 */ /* 0x000ea80000300800 */
[----:B------:R-:W2:Y:S01]  /*13380*/  LDL.LU R60, [R1+0xe60] ;  /* 0x000e6000013c7983 */ /* 0x000ea20000300800 */
[----:B----4-:R-:W-:-:S03]  /*13390*/  IMAD.MOV.U32 R36, RZ, RZ, R58 ;  /* 0x000000ffff247224 */ /* 0x010fc600078e003a */
[----:B0-----:R-:W4:Y:S01]  /*133a0*/  LDL.LU R12, [R1+0x290] ;  /* 0x00029000010c7983 */ /* 0x001f220000300800 */
[----:B------:R-:W-:-:S03]  /*133b0*/  IMAD.MOV.U32 R37, RZ, RZ, R59 ;  /* 0x000000ffff257224 */ /* 0x000fc600078e003b */
[----:B------:R-:W4:Y:S01]  /*133c0*/  LDL.LU R13, [R1+0x294] ;  /* 0x00029400010d7983 */ /* 0x000f220000300800 */
[----:B------:R-:W-:Y:S02]  /*133d0*/  IMAD.MOV.U32 R38, RZ, RZ, R7 ;  /* 0x000000ffff267224 */ /* 0x000fe400078e0007 */
[----:B------:R-:W-:Y:S02]  /*133e0*/  IMAD.MOV.U32 R39, RZ, RZ, R6 ;  /* 0x000000ffff277224 */ /* 0x000fe400078e0006 */
[----:B-1----:R-:W-:Y:S02]  /*133f0*/  IMAD.MOV.U32 R14, RZ, RZ, R56 ;  /* 0x000000ffff0e7224 */ /* 0x002fe400078e0038 */
[----:B------:R-:W4:Y:S01]  /*13400*/  LDL.LU R56, [R1+0xe5c] ;  /* 0x000e5c0001387983 */ /* 0x000f220000300800 */
[----:B---3--:R-:W-:-:S03]  /*13410*/  IMAD.MOV.U32 R15, RZ, RZ, R57 ;  /* 0x000000ffff0f7224 */ /* 0x008fc600078e0039 */
[----:B------:R-:W4:Y:S04]  /*13420*/  LDL.LU R57, [R1+0xe58] ;  /* 0x000e580001397983 */ /* 0x000f280000300800 */
[----:B------:R-:W4:Y:S04]  /*13430*/  LDL.LU R58, [R1+0xe54] ;  /* 0x000e5400013a7983 */ /* 0x000f280000300800 */
[----:B------:R-:W4:Y:S04]  /*13440*/  LDL.LU R59, [R1+0xe50] ;  /* 0x000e5000013b7983 */ /* 0x000f280000300800 */
[----:B------:R-:W3:Y:S04]  /*13450*/  LDL.LU R7, [R1+0xe4c] ;  /* 0x000e4c0001077983 */ /* 0x000ee80000300800 */
[----:B------:R-:W3:Y:S01]  /*13460*/  LDL.LU R6, [R1+0xe48] ;  /* 0x000e480001067983 */ /* 0x000ee20000300800 */
[----:B--2---:R-:W-:-:S03]  /*13470*/  IMAD.MOV.U32 R22, RZ, RZ, R60 ;  /* 0x000000ffff167224 */ /* 0x004fc600078e003c */
[----:B------:R-:W2:Y:S01]  /*13480*/  LDL.LU R20, [R1+0x280] ;  /* 0x0002800001147983 */ /* 0x000ea20000300800 */
[----:B------:R-:W-:-:S03]  /*13490*/  IMAD.MOV.U32 R23, RZ, RZ, R2 ;  /* 0x000000ffff177224 */ /* 0x000fc600078e0002 */
[----:B------:R-:W2:Y:S01]  /*134a0*/  LDL.LU R21, [R1+0x284] ;  /* 0x0002840001157983 */ /* 0x000ea20000300800 */
[----:B----4-:R-:W-:Y:S01]  /*134b0*/  HMMA.16816.F32 R40, R40, R32, R56 ;  /* 0x000000202828723c */ /* 0x010fe20000001838 */
[----:B---3--:R-:W-:Y:S02]  /*134c0*/  IMAD.MOV.U32 R50, RZ, RZ, R7 ;  /* 0x000000ffff327224 */ /* 0x008fe400078e0007 */
[----:B------:R-:W-:-:S04]  /*134d0*/  IMAD.MOV.U32 R49, RZ, RZ, R6 ;  /* 0x000000ffff317224 */ /* 0x000fc800078e0006 */
[----:B------:R-:W-:-:S15]  /*134e0*/  IMAD.MOV.U32 R56, RZ, RZ, R34 ;  /* 0x000000ffff387224 */ /* 0x000fde00078e0022 */
[----:B------:R-:W-:-:S02]  /*134f0*/  NOP ;  /* 0x0000000000007918 */ /* 0x000fc40000000000 */
[----:B------:R-:W-:Y:S02]  /*13500*/  IMAD.MOV.U32 R0, RZ, RZ, R40 ;  /* 0x000000ffff007224 */ /* 0x000fe400078e0028 */
[----:B------:R-:W-:Y:S01]  /*13510*/  IMAD.MOV.U32 R61, RZ, RZ, R41 ;  /* 0x000000ffff3d7224 */ /* 0x000fe200078e0029 */
[----:B------:R-:W3:Y:S01]  /*13520*/  LDL.LU R40, [R1+0x270] ;  /* 0x0002700001287983 */ /* 0x000ee20000300800 */
[----:B------:R-:W-:Y:S02]  /*13530*/  IMAD.MOV.U32 R60, RZ, RZ, R42 ;  /* 0x000000ffff3c7224 */ /* 0x000fe400078e002a */
[----:B------:R-:W-:Y:S01]  /*13540*/  IMAD.MOV.U32 R2, RZ, RZ, R43 ;  /* 0x000000ffff027224 */ /* 0x000fe200078e002b */
[----:B------:R-:W3:Y:S04]  /*13550*/  LDL.LU R41, [R1+0x274] ;  /* 0x0002740001297983 */ /* 0x000ee80000300800 */
[----:B------:R-:W3:Y:S04]  /*13560*/  LDL.LU R42, [R1+0x278] ;  /* 0x00027800012a7983 */ /* 0x000ee80000300800 */
[----:B------:R-:W3:Y:S04]  /*13570*/  LDL.LU R43, [R1+0x27c] ;  /* 0x00027c00012b7983 */ /* 0x000ee80000300800 */
[----:B------:R-:W4:Y:S04]  /*13580*/  LDL.LU R48, [R1+0x260] ;  /* 0x0002600001307983 */ /* 0x000f280000300800 */
[----:B------:R-:W2:Y:S04]  /*13590*/  LDL.LU R6, [R1+0xe44] ;  /* 0x000e440001067983 */ /* 0x000ea80000300800 */
[----:B------:R-:W2:Y:S01]  /*135a0*/  LDL.LU R7, [R1+0xe40] ;  /* 0x000e400001077983 */ /* 0x000ea20000300800 */
[----:B------:R-:W-:-:S03]  /*135b0*/  IMAD.MOV.U32 R57, RZ, RZ, R10 ;  /* 0x000000ffff397224 */ /* 0x000fc600078e000a */
[----:B------:R-:W4:Y:S01]  /*135c0*/  LDL.LU R51, [R1+0x26c] ;  /* 0x00026c0001337983 */ /* 0x000f220000300800 */
[----:B------:R-:W-:-:S03]  /*135d0*/  IMAD.MOV.U32 R58, RZ, RZ, R11 ;  /* 0x000000ffff3a7224 */ /* 0x000fc600078e000b */
[----:B------:R-:W4:Y:S04]  /*135e0*/  LDL.LU R34, [R1+0xe3c] ;  /* 0x000e3c0001227983 */ /* 0x000f280000300800 */
[----:B------:R-:W3:Y:S04]  /*135f0*/  LDL.LU R10, [R1+0xe38] ;  /* 0x000e3800010a7983 */ /* 0x000ee80000300800 */
[----:B------:R-:W3:Y:S01]  /*13600*/  LDL.LU R11, [R1+0xe34] ;  /* 0x000e3400010b7983 */ /* 0x000ee20000300800 */
[----:B------:R-:W-:-:S03]  /*13610*/  IMAD.MOV.U32 R59, RZ, RZ, R35 ;  /* 0x000000ffff3b7224 */ /* 0x000fc600078e0023 */
[----:B------:R-:W4:Y:S01]  /*13620*/  LDL.LU R35, [R1+0xe30] ;  /* 0x000e300001237983 */ /* 0x000f220000300800 */
[C---:B--2---:R-:W-:Y:S06]  /*13630*/  HMMA.16816.F32 R16, R44.reuse, R6, R16 ;  /* 0x000000062c10723c */ /* 0x044fec0000001810 */
[----:B---3--:R-:W-:-:S15]  /*13640*/  HMMA.16816.F32 R12, R44, R10, R12 ;  /* 0x0000000a2c0c723c */ /* 0x008fde000000180c */
[----:B------:R-:W-:-:S03]  /*13650*/  NOP ;  /* 0x0000000000007918 */ /* 0x000fc60000000000 */
[----:B------:R-:W-:Y:S01]  /*13660*/  IMAD.MOV.U32 R32, RZ, RZ, R17 ;  /* 0x000000ffff207224 */ /* 0x000fe200078e0011 */
[----:B------:R-:W-:Y:S01]  /*13670*/  STL.64 [R1+0x2a0], R16 ;  /* 0x0002a01001007387 */ /* 0x000fe20000100a00 */
[----:B------:R-:W-:-:S03]  /*13680*/  IMAD.MOV.U32 R33, RZ, RZ, R19 ;  /* 0x000000ffff217224 */ /* 0x000fc600078e0013 */
[----:B------:R0:W-:Y:S04]  /*13690*/  STL.64 [R1+0x2a8], R18 ;  /* 0x0002a81201007387 */ /* 0x0001e80000100a00 */
[----:B0-----:R-:W2:Y:S01]  /*136a0*/  LDL.LU.64 R18, [R1+0xe28] ;  /* 0x000e280001127983 */ /* 0x001ea20000300a00 */
[----:B------:R-:W-:-:S03]  /*136b0*/  IMAD.MOV.U32 R17, RZ, RZ, R15 ;  /* 0x000000ffff117224 */ /* 0x000fc600078e000f */
[----:B------:R-:W-:Y:S01]  /*136c0*/  STL [R1+0xbe0], R32 ;  /* 0x000be02001007387 */ /* 0x000fe20000100800 */
[----:B------:R-:W-:-:S03]  /*136d0*/  IMAD.MOV.U32 R25, RZ, RZ, R14 ;  /* 0x000000ffff197224 */ /* 0x000fc600078e000e */
[----:B------:R-:W-:Y:S04]  /*136e0*/  STL [R1+0xbdc], R33 ;  /* 0x000bdc2101007387 */ /* 0x000fe80000100800 */
[----:B------:R-:W-:Y:S04]  /*136f0*/  STL.64 [R1+0x290], R12 ;  /* 0x0002900c01007387 */ /* 0x000fe80000100a00 */
[----:B------:R0:W-:Y:S04]  /*13700*/  STL.64 [R1+0x298], R14 ;  /* 0x0002980e01007387 */ /* 0x0001e80000100a00 */
[----:B0-----:R-:W3:Y:S01]  /*13710*/  LDL.LU.64 R14, [R1+0xe20] ;  /* 0x000e2000010e7983 */ /* 0x001ee20000300a00 */
[----:B------:R-:W-:-:S02]  /*13720*/  IMAD.MOV.U32 R24, RZ, RZ, R12 ;  /* 0x000000ffff187224 */ /* 0x000fc400078e000c */
[----:B------:R-:W-:-:S03]  /*13730*/  IMAD.MOV.U32 R16, RZ, RZ, R13 ;  /* 0x000000ffff107224 */ /* 0x000fc600078e000d */
[----:B------:R-:W-:Y:S04]  /*13740*/  STL [R1+0xbf0], R24 ;  /* 0x000bf01801007387 */ /* 0x000fe80000100800 */
[----:B------:R-:W-:Y:S04]  /*13750*/  STL [R1+0xbec], R25 ;  /* 0x000bec1901007387 */ /* 0x000fe80000100800 */
[----:B------:R-:W-:Y:S04]  /*13760*/  STL [R1+0xbe8], R16 ;  /* 0x000be81001007387 */ /* 0x000fe80000100800 */
[----:B------:R-:W-:Y:S01]  /*13770*/  STL [R1+0xbe4], R17 ;  /* 0x000be41101007387 */ /* 0x000fe20000100800 */
[----:B---3--:R-:W-:-:S15]  /*13780*/  HMMA.16816.F32 R20, R44, R14, R20 ;  /* 0x0000000e2c14723c */ /* 0x008fde0000001814 */
[----:B------:R-:W-:-:S08]  /*13790*/  NOP ;  /* 0x0000000000007918 */ /* 0x000fd00000000000 */
[----:B------:R-:W-:Y:S01]  /*137a0*/  STL.64 [R1+0x280], R20 ;  /* 0x0002801401007387 */ /* 0x000fe20000100a00 */
[----:B------:R-:W-:-:S03]  /*137b0*/  IMAD.MOV.U32 R9, RZ, RZ, R22 ;  /* 0x000000ffff097224 */ /* 0x000fc600078e0016 */
[----:B------:R0:W-:Y:S04]  /*137c0*/  STL.64 [R1+0x288], R22 ;  /* 0x0002881601007387 */ /* 0x0001e80000100a00 */
[----:B0-----:R-:W3:Y:S01]  /*137d0*/  LDL.LU.64 R22, [R1+0xe18] ;  /* 0x000e180001167983 */ /* 0x001ee20000300a00 */
[----:B--2---:R-:W-:Y:S03]  /*137e0*/  HMMA.16816.F32 R40, R44, R18, R40 ;  /* 0x000000122c28723c */ /* 0x004fe60000001828 */
[----:B------:R-:W-:-:S15]  /*137f0*/  STL [R1+0xbf4], R9 ;  /* 0x000bf40901007387 */ /* 0x000fde0000100800 */
[----:B------:R-:W-:-:S05]  /*13800*/  NOP ;  /* 0x0000000000007918 */ /* 0x000fca0000000000 */
[----:B------:R0:W-:Y:S04]  /*13810*/  STL.64 [R1+0x270], R40 ;  /* 0x0002702801007387 */ /* 0x0001e80000100a00 */
[----:B------:R1:W-:Y:S01]  /*13820*/  STL.64 [R1+0x278], R42 ;  /* 0x0002782a01007387 */ /* 0x0003e20000100a00 */
[----:B0-----:R-:W-:-:S03]  /*13830*/  IMAD.MOV.U32 R40, RZ, RZ, R30 ;  /* 0x000000ffff287224 */ /* 0x001fc600078e001e */
[----:B------:R-:W2:Y:S01]  /*13840*/  LDL.LU R30, [R1+0xe14] ;  /* 0x000e1400011e7983 */ /* 0x000ea20000300800 */
[----:B---3--:R-:W-:-:S03]  /*13850*/  IMAD.MOV.U32 R41, RZ, RZ, R22 ;  /* 0x000000ffff297224 */ /* 0x008fc600078e0016 */
[----:B------:R-:W4:Y:S01]  /*13860*/  LDL.LU R22, [R1+0xe10] ;  /* 0x000e100001167983 */ /* 0x000f220000300800 */
[----:B-1----:R-:W-:-:S03]  /*13870*/  IMAD.MOV.U32 R42, RZ, RZ, R23 ;  /* 0x000000ffff2a7224 */ /* 0x002fc600078e0017 */
[----:B------:R-:W4:Y:S01]  /*13880*/  LDL.LU R23, [R1+0xe0c] ;  /* 0x000e0c0001177983 */ /* 0x000f220000300800 */
[----:B------:R-:W-:Y:S02]  /*13890*/  IMAD.MOV.U32 R43, RZ, RZ, R26 ;  /* 0x000000ffff2b7224 */ /* 0x000fe400078e001a */
[----:B------:R-:W-:Y:S01]  /*138a0*/  IMAD.MOV.U32 R16, RZ, RZ, R27 ;  /* 0x000000ffff107224 */ /* 0x000fe200078e001b */
[----:B------:R-:W3:Y:S01]  /*138b0*/  LDL.LU R26, [R1+0xe08] ;  /* 0x000e0800011a7983 */ /* 0x000ee20000300800 */
[----:B------:R-:W-:-:S03]  /*138c0*/  IMAD.MOV.U32 R17, RZ, RZ, R31 ;  /* 0x000000ffff117224 */ /* 0x000fc600078e001f */
[----:B------:R0:W-:Y:S04]  /*138d0*/  STL.64 [R1+0xde8], R18 ;  /* 0x000de81201007387 */ /* 0x0001e80000100a00 */
[----:B------:R-:W3:Y:S04]  /*138e0*/  LDL.LU R27, [R1+0xe04] ;  /* 0x000e0400011b7983 */ /* 0x000ee80000300800 */
[----:B------:R-:W2:Y:S04]  /*138f0*/  LDL.LU R31, [R1+0xe00] ;  /* 0x000e0000011f7983 */ /* 0x000ea80000300800 */
[----:B0-----:R-:W3:Y:S04]  /*13900*/  LDL.LU R18, [R1+0x258] ;  /* 0x0002580001127983 */ /* 0x001ee80000300800 */
[----:B------:R-:W3:Y:S01]  /*13910*/  LDL.LU R19, [R1+0x25c] ;  /* 0x00025c0001137983 */ /* 0x000ee20000300800 */
[----:B----4-:R-:W-:-:S15]  /*13920*/  HMMA.16816.F32 R48, R44, R22, R48 ;  /* 0x000000162c30723c */ /* 0x010fde0000001830 */
[----:B------:R-:W-:-:S08]  /*13930*/  NOP ;  /* 0x0000000000007918 */ /* 0x000fd00000000000 */
[----:B------:R-:W-:Y:S04]  /*13940*/  STL.64 [R1+0x260], R48 ;  /* 0x0002603001007387 */ /* 0x000fe80000100a00 */
[----:B------:R0:W-:Y:S04]  /*13950*/  STL.64 [R1+0x268], R50 ;  /* 0x0002683201007387 */ /* 0x0001e80000100a00 */
[----:B0-----:R-:W4:Y:S04]  /*13960*/  LDL.LU.64 R50, [R1+0xdf8] ;  /* 0x000df80001327983 */ /* 0x001f280000300a00 */
[----:B------:R-:W4:Y:S01]  /*13970*/  LDL.LU.64 R48, [R1+0xdf0] ;  /* 0x000df00001307983 */ /* 0x000f220000300a00 */
[C---:B---3--:R-:W-:Y:S06]  /*13980*/  HMMA.16816.F32 R16, R44.reuse, R26, R16 ;  /* 0x0000001a2c10723c */ /* 0x048fec0000001810 */
[C---:B--2---:R-:W-:Y:S06]  /*13990*/  HMMA.16816.F32 R56, R44.reuse, R30, R56 ;  /* 0x0000001e2c38723c */ /* 0x044fec0000001838 */
[----:B------:R-:W-:Y:S11]  /*139a0*/  HMMA.16816.F32 R36, R44, R34, R36 ;  /* 0x000000222c24723c */ /* 0x000ff60000001824 */
[----:B------:R-:W-:Y:S04]  /*139b0*/  STL.64 [R1+0x250], R16 ;  /* 0x0002501001007387 */ /* 0x000fe80000100a00 */
[----:B------:R4:W-:Y:S04]  /*139c0*/  STL.64 [R1+0x258], R18 ;  /* 0x0002581201007387 */ /* 0x0009e80000100a00 */
[----:B------:R-:W-:Y:S04]  /*139d0*/  STL.64 [R1+0x240], R56 ;  /* 0x0002403801007387 */ /* 0x000fe80000100a00 */
[----:B------:R-:W-:Y:S04]  /*139e0*/  STL.64 [R1+0x248], R58 ;  /* 0x0002483a01007387 */ /* 0x000fe80000100a00 */
[----:B------:R-:W-:Y:S04]  /*139f0*/  STL.64 [R1+0x170], R36 ;  /* 0x0001702401007387 */ /* 0x000fe80000100a00 */
[----:B------:R-:W-:Y:S01]  /*13a00*/  STL.64 [R1+0x178], R38 ;  /* 0x0001782601007387 */ /* 0x000fe20000100a00 */
[----:B----4-:R-:W-:-:S15]  /*13a10*/  HMMA.16816.F32 R16, R48, R6, R52 ;  /* 0x000000063010723c */ /* 0x010fde0000001834 */
[----:B------:R-:W-:-:S08]  /*13a20*/  NOP ;  /* 0x0000000000007918 */ /* 0x000fd00000000000 */
[----:B------:R0:W-:Y:S01]  /*13a30*/  STL.64 [R1+0xf0], R16 ;  /* 0x0000f01001007387 */ /* 0x0001e20000100a00 */
[----:B------:R-:W-:-:S03]  /*13a40*/  IMAD.MOV.U32 R28, RZ, RZ, R17 ;  /* 0x000000ffff1c7224 */ /* 0x000fc600078e0011 */
[----:B------:R1:W-:Y:S01]  /*13a50*/  STL.64 [R1+0xf8], R18 ;  /* 0x0000f81201007387 */ /* 0x0003e20000100a00 */
[----:B------:R-:W-:-:S03]  /*13a60*/  IMAD.MOV.U32 R29, RZ, RZ, R19 ;  /* 0x000000ffff1d7224 */ /* 0x000fc600078e0013 */
[----:B0-----:R-:W2:Y:S04]  /*13a70*/  LDL.LU R16, [R1+0x220] ;  /* 0x0002200001107983 */ /* 0x001ea80000300800 */
[----:B------:R-:W2:Y:S04]  /*13a80*/  LDL.LU R17, [R1+0x224] ;  /* 0x0002240001117983 */ /* 0x000ea80000300800 */
[----:B-1----:R-:W2:Y:S04]  /*13a90*/  LDL.LU R18, [R1+0x228] ;  /* 0x0002280001127983 */ /* 0x002ea80000300800 */
[----:B------:R-:W2:Y:S01]  /*13aa0*/  LDL.LU R19, [R1+0x22c] ;  /* 0x00022c0001137983 */ /* 0x000ea20000300800 */
[----:B------:R-:W-:Y:S03]  /*13ab0*/  HMMA.16816.F32 R40, R48, R10, R40 ;  /* 0x0000000a3028723c */ /* 0x000fe60000001828 */
[----:B------:R-:W3:Y:S04]  /*13ac0*/  LDL.LU R36, [R1+0x210] ;  /* 0x0002100001247983 */ /* 0x000ee80000300800 */
[----:B------:R-:W3:Y:S04]  /*13ad0*/  LDL.LU R37, [R1+0x214] ;  /* 0x0002140001257983 */ /* 0x000ee80000300800 */
[----:B------:R-:W3:Y:S04]  /*13ae0*/  LDL.LU R38, [R1+0x218] ;  /* 0x0002180001267983 */ /* 0x000ee80000300800 */
[----:B------:R-:W3:Y:S04]  /*13af0*/  LDL.LU R39, [R1+0x21c] ;  /* 0x00021c0001277983 */ /* 0x000ee80000300800 */
[----:B------:R-:W4:Y:S04]  /*13b00*/  LDL.LU R52, [R1+0x340] ;  /* 0x0003400001347983 */ /* 0x000f280000300800 */
[----:B------:R-:W4:Y:S04]  /*13b10*/  LDL.LU R53, [R1+0x344] ;  /* 0x0003440001357983 */ /* 0x000f280000300800 */
[----:B------:R-:W4:Y:S04]  /*13b20*/  LDL.LU R54, [R1+0x348] ;  /* 0x0003480001367983 */ /* 0x000f280000300800 */
[----:B------:R-:W4:Y:S04]  /*13b30*/  LDL.LU R55, [R1+0x34c] ;  /* 0x00034c0001377983 */ /* 0x000f280000300800 */
[----:B------:R-:W3:Y:S04]  /*13b40*/  LDL.LU R44, [R1+0x200] ;  /* 0x00020000012c7983 */ /* 0x000ee80000300800 */
[----:B------:R-:W3:Y:S04]  /*13b50*/  LDL.LU R45, [R1+0x204] ;  /* 0x00020400012d7983 */ /* 0x000ee80000300800 */
[----:B------:R-:W3:Y:S04]  /*13b60*/  LDL.LU R46, [R1+0x208] ;  /* 0x00020800012e7983 */ /* 0x000ee80000300800 */
[----:B------:R-:W3:Y:S04]  /*13b70*/  LDL.LU R47, [R1+0x20c] ;  /* 0x00020c00012f7983 */ /* 0x000ee80000300800 */
[----:B------:R-:W4:Y:S04]  /*13b80*/  LDL.LU R56, [R1+0x1f0] ;  /* 0x0001f00001387983 */ /* 0x000f280000300800 */
[----:B------:R-:W4:Y:S04]  /*13b90*/  LDL.LU R57, [R1+0x1f4] ;  /* 0x0001f40001397983 */ /* 0x000f280000300800 */
[----:B------:R-:W4:Y:S04]  /*13ba0*/  LDL.LU R58, [R1+0x1f8] ;  /* 0x0001f800013a7983 */ /* 0x000f280000300800 */
[----:B------:R-:W4:Y:S01]  /*13bb0*/  LDL.LU R59, [R1+0x1fc] ;  /* 0x0001fc00013b7983 */ /* 0x000f220000300800 */
[----:B------:R-:W-:-:S03]  /*13bc0*/  IMAD.MOV.U32 R13, RZ, RZ, R43 ;  /* 0x000000ffff0d7224 */ /* 0x000fc600078e002b */
[----:B------:R-:W-:Y:S01]  /*13bd0*/  STL [R1+0xbfc], R28 ;  /* 0x000bfc1c01007387 */ /* 0x000fe20000100800 */
[----:B------:R-:W-:-:S03]  /*13be0*/  IMAD.MOV.U32 R12, RZ, RZ, R41 ;  /* 0x000000ffff0c7224 */ /* 0x000fc600078e0029 */
[----:B------:R-:W-:Y:S01]  /*13bf0*/  STL [R1+0xbf8], R29 ;  /* 0x000bf81d01007387 */ /* 0x000fe20000100800 */
[----:B------:R-:W-:Y:S02]  /*13c00*/  IMAD.MOV.U32 R21, RZ, RZ, R42 ;  /* 0x000000ffff157224 */ /* 0x000fe400078e002a */
[----:B------:R-:W-:Y:S01]  /*13c10*/  IMAD.MOV.U32 R20, RZ, RZ, R40 ;  /* 0x000000ffff147224 */ /* 0x000fe200078e0028 */
[----:B------:R-:W-:Y:S04]  /*13c20*/  STL.64 [R1+0xe0], R40 ;  /* 0x0000e02801007387 */ /* 0x000fe80000100a00 */
[----:B------:R-:W-:Y:S04]  /*13c30*/  STL.64 [R1+0xe8], R42 ;  /* 0x0000e82a01007387 */ /* 0x000fe80000100a00 */
[----:B------:R-:W0:Y:S04]  /*13c40*/  LDSM.16.MT88.4 R40, [R5+UR4+0x1080] ;  /* 0x001080040528783b */ /* 0x000e280008004200 */
[----:B------:R-:W-:Y:S04]  /*13c50*/  STL [R1+0xc08], R21 ;  /* 0x000c081501007387 */ /* 0x000fe80000100800 */
[----:B------:R-:W-:Y:S04]  /*13c60*/  STL [R1+0xc04], R12 ;  /* 0x000c040c01007387 */ /* 0x000fe80000100800 */
[----:B------:R-:W-:Y:S04]  /*13c70*/  STL [R1+0xc00], R13 ;  /* 0x000c000d01007387 */ /* 0x000fe80000100800 */
[----:B0-----:R-:W-:Y:S04]  /*13c80*/  STL.64 [R1+0xdb0], R42 ;  /* 0x000db02a01007387 */ /* 0x001fe80000100a00 */
[----:B------:R0:W-:Y:S04]  /*13c90*/  STL.64 [R1+0xda8], R40 ;  /* 0x000da82801007387 */ /* 0x0001e80000100a00 */
[----:B0-----:R-:W4:Y:S04]  /*13ca0*/  LDL.LU R40, [R1+0x350] ;  /* 0x0003500001287983 */ /* 0x001f280000300800 */
[----:B------:R-:W4:Y:S04]  /*13cb0*/  LDL.LU R41, [R1+0x354] ;  /* 0x0003540001297983 */ /* 0x000f280000300800 */
[----:B------:R-:W4:Y:S04]  /*13cc0*/  LDL.LU R42, [R1+0x358] ;  /* 0x00035800012a7983 */ /* 0x000f280000300800 */
[----:B------:R-:W4:Y:S01]  /*13cd0*/  LDL.LU R43, [R1+0x35c] ;  /* 0x00035c00012b7983 */ /* 0x000f220000300800 */
[----:B--2---:R-:W-:-:S15]  /*13ce0*/  HMMA.16816.F32 R16, R48, R14, R16 ;  /* 0x0000000e3010723c */ /* 0x004fde0000001810 */
[----:B------:R-:W-:-:S08]  /*13cf0*/  NOP ;  /* 0x0000000000007918 */ /* 0x000fd00000000000 */
[----:B------:R-:W-:Y:S04]  /*13d00*/  STL.64 [R1+0x220], R16 ;  /* 0x0002201001007387 */ /* 0x000fe80000100a00 */
[----:B------:R0:W-:Y:S04]  /*13d10*/  STL.64 [R1+0x228], R18 ;  /* 0x0002281201007387 */ /* 0x0001e80000100a00 */
[----:B0-----:R-:W2:Y:S01]  /*13d20*/  LDL.LU.64 R18, [R1+0xde8] ;  /* 0x000de80001127983 */ /* 0x001ea20000300a00 */
[C---:B---3--:R-:W-:Y:S01]  /*13d30*/  HMMA.16816.F32 R44, R48.reuse, R22, R44 ;  /* 0x00000016302c723c */ /* 0x048fe2000000182c */
[----:B------:R-:W0:Y:S05]  /*13d40*/  S2R R4, SR_TID.X ;  /* 0x0000000000047919 */ /* 0x000e2a0000002100 */
[----:B--2---:R-:W-:-:S15]  /*13d50*/  HMMA.16816.F32 R36, R48, R18, R36 ;  /* 0x000000123024723c */ /* 0x004fde0000001824 */
[----:B------:R-:W-:-:S08]  /*13d60*/  NOP ;  /* 0x0000000000007918 */ /* 0x000fd00000000000 */
[----:B------:R-:W-:Y:S04]  /*13d70*/  STL.64 [R1+0x210], R36 ;  /* 0x0002102401007387 */ /* 0x000fe80000100a00 */
[----:B------:R1:W-:Y:S04]  /*13d80*/  STL.64 [R1+0x218], R38 ;  /* 0x0002182601007387 */ /* 0x0003e80000100a00 */
[----:B-1----:R-:W2:Y:S04]  /*13d90*/  LDL.LU.64 R38, [R1+0xde0] ;  /* 0x000de00001267983 */ /* 0x002ea80000300a00 */
[----:B------:R-:W2:Y:S04]  /*13da0*/  LDL.LU.64 R36, [R1+0xdd8] ;  /* 0x000dd80001247983 */ /* 0x000ea80000300a00 */
[----:B------:R1:W-:Y:S04]  /*13db0*/  STL.64 [R1+0xdd0], R18 ;  /* 0x000dd01201007387 */ /* 0x0003e80000100a00 */
[----:B------:R-:W3:Y:S04]  /*13dc0*/  LDL.LU R16, [R1+0x2b0] ;  /* 0x0002b00001107983 */ /* 0x000ee80000300800 */
[----:B------:R-:W3:Y:S04]  /*13dd0*/  LDL.LU R17, [R1+0x2b4] ;  /* 0x0002b40001117983 */ /* 0x000ee80000300800 */
[----:B-1----:R-:W3:Y:S04]  /*13de0*/  LDL.LU R18, [R1+0x2b8] ;  /* 0x0002b80001127983 */ /* 0x002ee80000300800 */
[----:B------:R-:W3:Y:S04]  /*13df0*/  LDL.LU R19, [R1+0x2bc] ;  /* 0x0002bc0001137983 */ /* 0x000ee80000300800 */
[----:B------:R-:W-:Y:S04]  /*13e00*/  STL.64 [R1+0xdc8], R22 ;  /* 0x000dc81601007387 */ /* 0x000fe80000100a00 */
[----:B------:R1:W-:Y:S04]  /*13e10*/  STL [R1+0xdc0], R20 ;  /* 0x000dc01401007387 */ /* 0x0003e80000100800 */
[----:B------:R-:W-:Y:S04]  /*13e20*/  STL.64 [R1+0x200], R44 ;  /* 0x0002002c01007387 */ /* 0x000fe80000100a00 */
[----:B------:R-:W-:Y:S04]  /*13e30*/  STL.64 [R1+0x208], R46 ;  /* 0x0002082e01007387 */ /* 0x000fe80000100a00 */
[----:B-1----:R-:W4:Y:S04]  /*13e40*/  LDL.LU R20, [R1+0x2c0] ;  /* 0x0002c00001147983 */ /* 0x002f280000300800 */
[----:B------:R-:W4:Y:S04]  /*13e50*/  LDL.LU R21, [R1+0x2c4] ;  /* 0x0002c40001157983 */ /* 0x000f280000300800 */
[----:B------:R-:W4:Y:S04]  /*13e60*/  LDL.LU R22, [R1+0x2c8] ;  /* 0x0002c80001167983 */ /* 0x000f280000300800 */
[----:B------:R-:W4:Y:S01]  /*13e70*/  LDL.LU R23, [R1+0x2cc] ;  /* 0x0002cc0001177983 */ /* 0x000f220000300800 */
[C---:B0-----:R-:W-:Y:S01]  /*13e80*/  LOP3.LUT R5, R4.reuse, 0x7, RZ, 0xc0, !PT ;  /* 0x0000000704057812 */ /* 0x041fe200078ec0ff */
[----:B------:R-:W-:-:S04]  /*13e90*/  IMAD.SHL.U32 R32, R4, 0x2, RZ ;  /* 0x0000000204207824 */ /* 0x000fc800078e00ff */
[----:B------:R-:W-:Y:S02]  /*13ea0*/  IMAD R5, R5, 0x110, RZ ;  /* 0x0000011005057824 */ /* 0x000fe400078e02ff */
[----:B------:R-:W-:-:S03]  /*13eb0*/  IMAD.SHL.U32 R4, R4, 0x80, RZ ;  /* 0x0000008004047824 */ /* 0x000fc600078e00ff */
[----:B------:R-:W-:-:S04]  /*13ec0*/  LOP3.LUT R5, R5, 0x10, R32, 0x78, !PT ;  /* 0x0000001005057812 */ /* 0x000fc800078e7820 */
[----:B------:R-:W-:-:S04]  /*13ed0*/  LOP3.LUT R5, R5, 0x800, R4, 0xf8, !PT ;  /* 0x0000080005057812 */ /* 0x000fc800078ef804 */
[----:B------:R-:W-:-:S05]  /*13ee0*/  LOP3.LUT R5, R5, 0x40, RZ, 0x3c, !PT ;  /* 0x0000004005057812 */ /* 0x000fca00078e3cff */
[----:B------:R-:W0:Y:S01]  /*13ef0*/  LDSM.16.MT88.4 R44, [R5+UR4+0x1000] ;  /* 0x00100004052c783b */ /* 0x000e220008004200 */
[----:B------:R-:W1:Y:S03]  /*13f00*/  S2R R4, SR_TID.X ;  /* 0x0000000000047919 */ /* 0x000e660000002100 */
[----:B0-----:R-:W-:Y:S04]  /*13f10*/  STL.64 [R1+0xd40], R46 ;  /* 0x000d402e01007387 */ /* 0x001fe80000100a00 */
[----:B------:R4:W-:Y:S02]  /*13f20*/  STL.64 [R1+0xd38], R44 ;  /* 0x000d382c01007387 */ /* 0x0009e40000100a00 */
[C---:B----4-:R-:W-:Y:S06]  /*13f30*/  HMMA.16816.F32 R44, R48.reuse, R26, R20 ;  /* 0x0000001a302c723c */ /* 0x050fec0000001814 */
[C---:B---3--:R-:W-:Y:S06]  /*13f40*/  HMMA.16816.F32 R20, R48.reuse, R30, R16 ;  /* 0x0000001e3014723c */ /* 0x048fec0000001810 */
[----:B------:R-:W-:Y:S01]  /*13f50*/  HMMA.16816.F32 R16, R48, R34, R56 ;  /* 0x000000223010723c */ /* 0x000fe20000001838 */
[----:B------:R1:W0:Y:S10]  /*13f60*/  LDSM.16.MT88.4 R48, [R5+UR4+0x1080] ;  /* 0x001080040530783b */ /* 0x0002340008004200 */
[----:B------:R-:W-:Y:S04]  /*13f70*/  STL.64 [R1+0x2c0], R44 ;  /* 0x0002c02c01007387 */ /* 0x000fe80000100a00 */
[----:B------:R-:W-:Y:S04]  /*13f80*/  STL.64 [R1+0x2c8], R46 ;  /* 0x0002c82e01007387 */ /* 0x000fe80000100a00 */
[----:B------:R-:W-:Y:S04]  /*13f90*/  STL.64 [R1+0x2b0], R20 ;  /* 0x0002b01401007387 */ /* 0x000fe80000100a00 */
[----:B------:R-:W-:Y:S04]  /*13fa0*/  STL.64 [R1+0x2b8], R22 ;  /* 0x0002b81601007387 */ /* 0x000fe80000100a00 */
[----:B------:R-:W-:Y:S04]  /*13fb0*/  STL.64 [R1+0xdb8], R34 ;  /* 0x000db82201007387 */ /* 0x000fe80000100a00 */
[----:B------:R-:W-:Y:S04]  /*13fc0*/  STL.64 [R1+0x1f0], R16 ;  /* 0x0001f01001007387 */ /* 0x000fe80000100a00 */
[----:B------:R2:W-:Y:S01]  /*13fd0*/  STL.64 [R1+0x1f8], R18 ;  /* 0x0001f81201007387 */ /* 0x0005e20000100a00 */
[C---:B-1----:R-:W-:Y:S01]  /*13fe0*/  LOP3.LUT R5, R4.reuse, 0x7, RZ, 0xc0, !PT ;  /* 0x0000000704057812 */ /* 0x042fe200078ec0ff */
[----:B------:R-:W-:Y:S01]  /*13ff0*/  IMAD.SHL.U32 R59, R4, 0x2, RZ ;  /* 0x00000002043b7824 */ /* 0x000fe200078e00ff */
[----:B--2---:R-:W-:Y:S03]  /*14000*/  HMMA.16816.F32 R16, R36, R6, R40 ;  /* 0x000000062410723c */ /* 0x004fe60000001828 */
[----:B------:R-:W-:-:S02]  /*14010*/  IMAD R5, R5, 0x110, RZ ;  /* 0x0000011005057824 */ /* 0x000fc400078e02ff */
[----:B------:R-:W-:-:S03]  /*14020*/  IMAD.SHL.U32 R4, R4, 0x80, RZ ;  /* 0x0000008004047824 */ /* 0x000fc600078e00ff */
[----:B------:R-:W-:-:S04]  /*14030*/  LOP3.LUT R5, R5, 0x10, R59, 0x78, !PT ;  /* 0x0000001005057812 */ /* 0x000fc800078e783b */
[----:B------:R-:W-:Y:S01]  /*14040*/  LOP3.LUT R5, R5, 0x800, R4, 0xf8, !PT ;  /* 0x0000080005057812 */ /* 0x000fe200078ef804 */
[----:B0-----:R-:W-:Y:S03]  /*14050*/  STL.64 [R1+0xd18], R50 ;  /* 0x000d183201007387 */ /* 0x001fe60000100a00 */
[----:B------:R-:W-:Y:S01]  /*14060*/  LOP3.LUT R5, R5, 0x60, RZ, 0x3c, !PT ;  /* 0x0000006005057812 */ /* 0x000fe200078e3cff */
[----:B------:R-:W-:Y:S06]  /*14070*/  STL.64 [R1+0xd10], R48 ;  /* 0x000d103001007387 */ /* 0x000fec0000100a00 */
[----:B------:R-:W-:Y:S04]  /*14080*/  STL.64 [R1+0x350], R16 ;  /* 0x0003501001007387 */ /* 0x000fe80000100a00 */
[----:B------:R0:W-:Y:S02]  /*14090*/  STL.64 [R1+0x358], R18 ;  /* 0x0003581201007387 */ /* 0x0001e40000100a00 */
[----:B0-----:R-:W-:Y:S02]  /*140a0*/  HMMA.16816.F32 R16, R36, R10, R52 ;  /* 0x0000000a2410723c */ /* 0x001fe40000001834 */
[----:B------:R-:W0:Y:S04]  /*140b0*/  LDSM.16.MT88.4 R52, [R5+UR4+0x1000] ;  /* 0x001000040534783b */ /* 0x000e280008004200 */
[----:B------:R-:W-:Y:S04]  /*140c0*/  STL.64 [R1+0xda0], R10 ;  /* 0x000da00a01007387 */ /* 0x000fe80000100a00 */
[----:B------:R-:W-:-:S13]  /*140d0*/  STL [R1+0xd98], R8 ;  /* 0x000d980801007387 */ /* 0x000fda0000100800 */
[----:B------:R-:W-:Y:S04]  /*140e0*/  STL.64 [R1+0x340], R16 ;  /* 0x0003401001007387 */ /* 0x000fe80000100a00 */
[----:B------:R-:W-:Y:S04]  /*140f0*/  STL.64 [R1+0x348], R18 ;  /* 0x0003481201007387 */ /* 0x000fe80000100a00 */
[----:B0-----:R-:W-:Y:S04]  /*14100*/  STL.64 [R1+0xcb8], R54 ;  /* 0x000cb83601007387 */ /* 0x001fe80000100a00 */
[----:B------:R0:W-:Y:S04]  /*14110*/  STL.64 [R1+0xcb0], R52 ;  /* 0x000cb03401007387 */ /* 0x0001e80000100a00 */
[----:B0-----:R-:W2:Y:S04]  /*14120*/  LDL.LU R52, [R1+0x310] ;  /* 0x0003100001347983 */ /* 0x001ea80000300800 */
[----:B------:R-:W2:Y:S04]  /*14130*/  LDL.LU R53, [R1+0x314] ;  /* 0x0003140001357983 */ /* 0x000ea80000300800 */
[----:B------:R-:W3:Y:S04]  /*14140*/  LDL.LU R54, [R1+0x318] ;  /* 0x0003180001367983 */ /* 0x000ee80000300800 */
[----:B------:R-:W3:Y:S04]  /*14150*/  LDL.LU R55, [R1+0x31c] ;  /* 0x00031c0001377983 */ /* 0x000ee80000300800 */
[----:B---3--:R-:W-:Y:S04]  /*14160*/  STL.64 [R1+0xd50], R54 ;  /* 0x000d503601007387 */ /* 0x008fe80000100a00 */
[----:B--2---:R0:W-:Y:S04]  /*14170*/  STL.64 [R1+0xd48], R52 ;  /* 0x000d483401007387 */ /* 0x0041e80000100a00 */
        /* <DEDUP_REMOVED lines=16> */
[----:B------:R-:W4:Y:S04]  /*14280*/  LDL.LU R8, [R1+0x390] ;  /* 0x0003900001087983 */ /* 0x000f280000300800 */
        /* <DEDUP_REMOVED lines=27> */
[----:B---3--:R-:W-:Y:S04]  /*14440*/  STL.64 [R1+0xd80], R54 ;  /* 0x000d803601007387 */ /* 0x008fe80000100a00 */
[----:B--2---:R0:W-:Y:S04]  /*14450*/  STL.64 [R1+0xd78], R52 ;  /* 0x000d783401007387 */ /* 0x0041e80000100a00 */
[----:B0-----:R-:W2:Y:S04]  /*14460*/  LDL.LU R52, [R1+0xa0] ;  /* 0x0000a00001347983 */ /* 0x001ea80000300800 */
[----:B------:R-:W2:Y:S04]  /*14470*/  LDL.LU R53, [R1+0xa4] ;  /* 0x0000a40001357983 */ /* 0x000ea80000300800 */
[----:B------:R-:W3:Y:S04]  /*14480*/  LDL.LU R54, [R1+0xa8] ;  /* 0x0000a80001367983 */ /* 0x000ee80000300800 */
[----:B------:R-:W3:Y:S01]  /*14490*/  LDL.LU R55, [R1+0xac] ;  /* 0x0000ac0001377983 */ /* 0x000ee20000300800 */
[C---:B----4-:R-:W-:Y:S03]  /*144a0*/  HMMA.16816.F32 R16, R36.reuse, R14, R16 ;  /* 0x0000000e2410723c */ /* 0x050fe60000001810 */
[----:B---3--:R-:W-:Y:S04]  /*144b0*/  STL.64 [R1+0xd90], R54 ;  /* 0x000d903601007387 */ /* 0x008fe80000100a00 */
[----:B--2---:R0:W-:Y:S04]  /*144c0*/  STL.64 [R1+0xd88], R52 ;  /* 0x000d883401007387 */ /* 0x0041e80000100a00 */
[----:B0-----:R-:W2:Y:S04]  /*144d0*/  LDL.LU R52, [R1+0x380] ;  /* 0x0003800001347983 */ /* 0x001ea80000300800 */
[----:B------:R-:W2:Y:S04]  /*144e0*/  LDL.LU R53, [R1+0x384] ;  /* 0x0003840001357983 */ /* 0x000ea80000300800 */
[----:B------:R-:W2:Y:S04]  /*144f0*/  LDL.LU R54, [R1+0x388] ;  /* 0x0003880001367983 */ /* 0x000ea80000300800 */
[----:B------:R-:W2:Y:S04]  /*14500*/  LDL.LU R55, [R1+0x38c] ;  /* 0x00038c0001377983 */ /* 0x000ea80000300800 */
[----:B------:R-:W3:Y:S04]  /*14510*/  LDL.LU R44, [R1+0x360] ;  /* 0x00036000012c7983 */ /* 0x000ee80000300800 */
[----:B------:R-:W3:Y:S04]  /*14520*/  LDL.LU R45, [R1+0x364] ;  /* 0x00036400012d7983 */ /* 0x000ee80000300800 */
[----:B------:R-:W3:Y:S04]  /*14530*/  LDL.LU R46, [R1+0x368] ;  /* 0x00036800012e7983 */ /* 0x000ee80000300800 */
[----:B------:R-:W3:Y:S04]  /*14540*/  LDL.LU R47, [R1+0x36c] ;  /* 0x00036c00012f7983 */ /* 0x000ee80000300800 */
[----:B------:R-:W-:Y:S04]  /*14550*/  STL.64 [R1+0x3d0], R16 ;  /* 0x0003d01001007387 */ /* 0x000fe80000100a00 */
[----:B------:R0:W-:Y:S04]  /*14560*/  STL.64 [R1+0x3d8], R18 ;  /* 0x0003d81201007387 */ /* 0x0001e80000100a00 */
[----:B0-----:R-:W4:Y:S02]  /*14570*/  LDL.LU.64 R18, [R1+0xdd0] ;  /* 0x000dd00001127983 */ /* 0x001f240000300a00 */
[----:B----4-:R-:W-:-:S15]  /*14580*/  HMMA.16816.F32 R20, R36, R18, R20 ;  /* 0x000000122414723c */ /* 0x010fde0000001814 */
[----:B------:R-:W-:-:S08]  /*14590*/  NOP ;  /* 0x0000000000007918 */ /* 0x000fd00000000000 */
[----:B------:R-:W-:Y:S04]  /*145a0*/  STL.64 [R1+0x3c0], R20 ;  /* 0x0003c01401007387 */ /* 0x000fe80000100a00 */
[----:B------:R0:W-:Y:S04]  /*145b0*/  STL.64 [R1+0x3c8], R22 ;  /* 0x0003c81601007387 */ /* 0x0001e80000100a00 */
[----:B0-----:R-:W4:Y:S04]  /*145c0*/  LDL.LU.64 R22, [R1+0xdc8] ;  /* 0x000dc80001167983 */ /* 0x001f280000300a00 */
[----:B------:R0:W5:Y:S01]  /*145d0*/  LDL.LU R20, [R1+0xdc0] ;  /* 0x000dc00001147983 */ /* 0x0001620000300800 */
[C---:B------:R-:W-:Y:S06]  /*145e0*/  HMMA.16816.F32 R48, R36.reuse, R26, R48 ;  /* 0x0000001a2430723c */ /* 0x040fec0000001830 */
[C---:B------:R-:W-:Y:S06]  /*145f0*/  HMMA.16816.F32 R32, R36.reuse, R30, R32 ;  /* 0x0000001e2420723c */ /* 0x040fec0000001820 */
[----:B----4-:R-:W-:-:S15]  /*14600*/  HMMA.16816.F32 R56, R36, R22, R56 ;  /* 0x000000162438723c */ /* 0x010fde0000001838 */
[----:B------:R-:W-:-:S08]  /*14610*/  NOP ;  /* 0x0000000000007918 */ /* 0x000fd00000000000 */
[----:B------:R-:W-:Y:S04]  /*14620*/  STL.64 [R1+0x3b0], R56 ;  /* 0x0003b03801007387 */ /* 0x000fe80000100a00 */
[----:B------:R-:W-:Y:S04]  /*14630*/  STL.64 [R1+0x3b8], R58 ;  /* 0x0003b83a01007387 */ /* 0x000fe80000100a00 */
[----:B------:R-:W1:Y:S04]  /*14640*/  LDSM.16.MT88.4 R56, [R5+UR4+0x1080] ;  /* 0x001080040538783b */ /* 0x000e680008004200 */
[----:B-1----:R-:W-:Y:S04]  /*14650*/  STL.64 [R1+0xc88], R58 ;  /* 0x000c883a01007387 */ /* 0x002fe80000100a00 */
[----:B------:R1:W-:Y:S04]  /*14660*/  STL.64 [R1+0xc80], R56 ;  /* 0x000c803801007387 */ /* 0x0003e80000100a00 */
[----:B-1----:R-:W4:Y:S04]  /*14670*/  LDL.LU R56, [R1+0x320] ;  /* 0x0003200001387983 */ /* 0x002f280000300800 */
[----:B------:R-:W4:Y:S04]  /*14680*/  LDL.LU R57, [R1+0x324] ;  /* 0x0003240001397983 */ /* 0x000f280000300800 */
[----:B------:R-:W4:Y:S04]  /*14690*/  LDL.LU R58, [R1+0x328] ;  /* 0x00032800013a7983 */ /* 0x000f280000300800 */
[----:B------:R-:W4:Y:S04]  /*146a0*/  LDL.LU R59, [R1+0x32c] ;  /* 0x00032c00013b7983 */ /* 0x000f280000300800 */
[----:B------:R1:W-:Y:S04]  /*146b0*/  STL.64 [R1+0x3f0], R48 ;  /* 0x0003f03001007387 */ /* 0x0003e80000100a00 */
[----:B------:R2:W-:Y:S04]  /*146c0*/  STL.64 [R1+0x3f8], R50 ;  /* 0x0003f83201007387 */ /* 0x0005e80000100a00 */
[----:B-1----:R-:W4:Y:S04]  /*146d0*/  LDL.LU R48, [R1+0x300] ;  /* 0x0003000001307983 */ /* 0x002f280000300800 */
[----:B------:R-:W4:Y:S04]  /*146e0*/  LDL.LU R49, [R1+0x304] ;  /* 0x0003040001317983 */ /* 0x000f280000300800 */
[----:B--2---:R-:W2:Y:S04]  /*146f0*/  LDL.LU R50, [R1+0x308] ;  /* 0x0003080001327983 */ /* 0x004ea80000300800 */
[----:B------:R-:W2:Y:S04]  /*14700*/  LDL.LU R51, [R1+0x30c] ;  /* 0x00030c0001337983 */ /* 0x000ea80000300800 */
[----:B------:R-:W-:Y:S04]  /*14710*/  STL.64 [R1+0x3e0], R32 ;  /* 0x0003e02001007387 */ /* 0x000fe80000100a00 */
[----:B------:R1:W-:Y:S04]  /*14720*/  STL.64 [R1+0x3e8], R34 ;  /* 0x0003e82201007387 */ /* 0x0003e80000100a00 */
[----:B-1----:R-:W3:Y:S02]  /*14730*/  LDL.LU.64 R34, [R1+0xdb8] ;  /* 0x000db80001227983 */ /* 0x002ee40000300a00 */
[----:B---3--:R-:W-:Y:S02]  /*14740*/  HMMA.16816.F32 R36, R36, R34, R40 ;  /* 0x000000222424723c */ /* 0x008fe40000001828 */
[----:B------:R-:W3:Y:S04]  /*14750*/  LDL.LU.64 R42, [R1+0xdb0] ;  /* 0x000db000012a7983 */ /* 0x000ee80000300a00 */
[----:B------:R-:W3:-:S15]  /*14760*/  LDL.LU.64 R40, [R1+0xda8] ;  /* 0x000da80001287983 */ /* 0x000ede0000300a00 */
[----:B------:R-:W-:-:S02]  /*14770*/  NOP ;  /* 0x0000000000007918 */ /* 0x000fc40000000000 */
[----:B------:R-:W-:Y:S04]  /*14780*/  STL.64 [R1+0x3a0], R36 ;  /* 0x0003a02401007387 */ /* 0x000fe80000100a00 */
[----:B------:R1:W-:Y:S01]  /*14790*/  STL.64 [R1+0x3a8], R38 ;  /* 0x0003a82601007387 */ /* 0x0003e20000100a00 */
[----:B---3--:R-:W-:-:S15]  /*147a0*/  HMMA.16816.F32 R8, R40, R6, R8 ;  /* 0x000000062808723c */ /* 0x008fde0000001808 */
[----:B------:R-:W-:-:S08]  /*147b0*/  NOP ;  /* 0x0000000000007918 */ /* 0x000fd00000000000 */
[----:B------:R-:W-:Y:S01]  /*147c0*/  STL.64 [R1+0x390], R8 ;  /* 0x0003900801007387 */ /* 0x000fe20000100a00 */
[----:B-1----:R-:W-:-:S03]  /*147d0*/  IMAD.MOV.U32 R39, RZ, RZ, R10 ;  /* 0x000000ffff277224 */ /* 0x002fc600078e000a */
[----:B------:R1:W-:Y:S04]  /*147e0*/  STL.64 [R1+0x398], R10 ;  /* 0x0003980a01007387 */ /* 0x0003e80000100a00 */
[----:B-1----:R-:W3:Y:S01]  /*147f0*/  LDL.LU.64 R10, [R1+0xda0] ;  /* 0x000da000010a7983 */ /* 0x002ee20000300a00 */
[----:B------:R-:W-:-:S03]  /*14800*/  IMAD.MOV.U32 R38, RZ, RZ, R8 ;  /* 0x000000ffff267224 */ /* 0x000fc600078e0008 */
[----:B------:R-:W2:Y:S01]  /*14810*/  LDL.LU R8, [R1+0xd98] ;  /* 0x000d980001087983 */ /* 0x000ea20000300800 */
[----:B---3--:R-:W-:-:S15]  /*14820*/  HMMA.16816.F32 R52, R40, R10, R52 ;  /* 0x0000000a2834723c */ /* 0x008fde0000001834 */
[----:B------:R-:W-:-:S08]  /*14830*/  NOP ;  /* 0x0000000000007918 */ /* 0x000fd00000000000 */
[----:B------:R-:W-:Y:S04]  /*14840*/  STL.64 [R1+0x380], R52 ;  /* 0x0003803401007387 */ /* 0x000fe80000100a00 */
[----:B------:R1:W-:Y:S04]  /*14850*/  STL.64 [R1+0x388], R54 ;  /* 0x0003883601007387 */ /* 0x0003e80000100a00 */
[----:B-1----:R-:W3:Y:S04]  /*14860*/  LDL.LU.64 R54, [R1+0xd90] ;  /* 0x000d900001367983 */ /* 0x002ee80000300a00 */
[----:B------:R-:W3:Y:S02]  /*14870*/  LDL.LU.64 R52, [R1+0xd88] ;  /* 0x000d880001347983 */ /* 0x000ee40000300a00 */
        /* <DEDUP_REMOVED lines=17> */
[----:B------:R-:W3:Y:S01]  /*14990*/  LDL.LU.64 R52, [R1+0xd58] ;  /* 0x000d580001347983 */ /* 0x000ee20000300a00 */
[C---:B------:R-:W-:Y:S06]  /*149a0*/  HMMA.16816.F32 R44, R40.reuse, R30, R44 ;  /* 0x0000001e282c723c */ /* 0x040fec000000182c */
[----:B---3--:R-:W-:-:S15]  /*149b0*/  HMMA.16816.F32 R52, R40, R26, R52 ;  /* 0x0000001a2834723c */ /* 0x008fde0000001834 */
[----:B------:R-:W-:-:S08]  /*149c0*/  NOP ;  /* 0x0000000000007918 */ /* 0x000fd00000000000 */
[----:B------:R-:W-:Y:S04]  /*149d0*/  STL.64 [R1+0x370], R52 ;  /* 0x0003703401007387 */ /* 0x000fe80000100a00 */
[----:B------:R1:W-:Y:S04]  /*149e0*/  STL.64 [R1+0x378], R54 ;  /* 0x0003783601007387 */ /* 0x0003e80000100a00 */
[----:B-1----:R-:W3:Y:S04]  /*149f0*/  LDL.LU.64 R54, [R1+0xd50] ;  /* 0x000d500001367983 */ /* 0x002ee80000300a00 */
[----:B------:R-:W3:Y:S04]  /*14a00*/  LDL.LU.64 R52, [R1+0xd48] ;  /* 0x000d480001347983 */ /* 0x000ee80000300a00 */
[----:B------:R1:W-:Y:S04]  /*14a10*/  STL.64 [R1+0xd30], R26 ;  /* 0x000d301a01007387 */ /* 0x0003e80000100a00 */
[----:B------:R-:W4:Y:S04]  /*14a20*/  LDL.LU R24, [R1+0x330] ;  /* 0x0003300001187983 */ /* 0x000f280000300800 */
[----:B------:R-:W4:Y:S04]  /*14a30*/  LDL.LU R25, [R1+0x334] ;  /* 0x0003340001197983 */ /* 0x000f280000300800 */
[----:B-1----:R-:W4:Y:S04]  /*14a40*/  LDL.LU R26, [R1+0x338] ;  /* 0x00033800011a7983 */ /* 0x002f280000300800 */
[----:B------:R-:W4:Y:S04]  /*14a50*/  LDL.LU R27, [R1+0x33c] ;  /* 0x00033c00011b7983 */ /* 0x000f280000300800 */
[----:B------:R-:W-:Y:S04]  /*14a60*/  STL.64 [R1+0x360], R44 ;  /* 0x0003602c01007387 */ /* 0x000fe80000100a00 */
[----:B------:R1:W-:Y:S04]  /*14a70*/  STL.64 [R1+0x368], R46 ;  /* 0x0003682e01007387 */ /* 0x0003e80000100a00 */
[----:B-1----:R-:W4:Y:S04]  /*14a80*/  LDL.LU.64 R46, [R1+0xd40] ;  /* 0x000d4000012e7983 */ /* 0x002f280000300a00 */
[----:B------:R-:W4:Y:S04]  /*14a90*/  LDL.LU.64 R44, [R1+0xd38] ;  /* 0x000d3800012c7983 */ /* 0x000f280000300a00 */
[----:B------:R1:W-:Y:S04]  /*14aa0*/  STL.64 [R1+0xd28], R30 ;  /* 0x000d281e01007387 */ /* 0x0003e80000100a00 */
[----:B------:R-:W2:Y:S04]  /*14ab0*/  LDL.LU R28, [R1+0x70] ;  /* 0x00007000011c7983 */ /* 0x000ea80000300800 */
[----:B------:R-:W2:Y:S04]  /*14ac0*/  LDL.LU R29, [R1+0x74] ;  /* 0x00007400011d7983 */ /* 0x000ea80000300800 */
[----:B-1----:R-:W2:Y:S04]  /*14ad0*/  LDL.LU R30, [R1+0x78] ;  /* 0x00007800011e7983 */ /* 0x002ea80000300800 */
[----:B------:R-:W2:Y:S04]  /*14ae0*/  LDL.LU R31, [R1+0x7c] ;  /* 0x00007c00011f7983 */ /* 0x000ea80000300800 */
[----:B------:R-:W-:Y:S01]  /*14af0*/  STL.64 [R1+0xd20], R34 ;  /* 0x000d202201007387 */ /* 0x000fe20000100a00 */
[----:B--2---:R-:W-:Y:S06]  /*14b00*/  HMMA.16816.F32 R40, R40, R34, R28 ;  /* 0x000000222828723c */ /* 0x004fec000000181c */
[C---:B----4-:R-:W-:Y:S06]  /*14b10*/  HMMA.16816.F32 R28, R44.reuse, R6, R24 ;  /* 0x000000062c1c723c */ /* 0x050fec0000001818 */
[C---:B------:R-:W-:Y:S11]  /*14b20*/  HMMA.16816.F32 R24, R44.reuse, R10, R56 ;  /* 0x0000000a2c18723c */ /* 0x040ff60000001838 */
[----:B------:R-:W-:Y:S04]  /*14b30*/  STL.64 [R1+0x70], R40 ;  /* 0x0000702801007387 */ /* 0x000fe80000100a00 */
[----:B------:R-:W-:Y:S04]  /*14b40*/  STL.64 [R1+0x78], R42 ;  /* 0x0000782a01007387 */ /* 0x000fe80000100a00 */
[----:B------:R-:W-:Y:S04]  /*14b50*/  STL.64 [R1+0xd08], R10 ;  /* 0x000d080a01007387 */ /* 0x000fe80000100a00 */
[----:B------:R-:W-:Y:S04]  /*14b60*/  STL.64 [R1+0x330], R28 ;  /* 0x0003301c01007387 */ /* 0x000fe80000100a00 */
[----:B------:R-:W-:Y:S04]  /*14b70*/  STL.64 [R1+0x338], R30 ;  /* 0x0003381e01007387 */ /* 0x000fe80000100a00 */
[----:B------:R-:W-:Y:S04]  /*14b80*/  STL [R1+0xd00], R8 ;  /* 0x000d000801007387 */ /* 0x000fe80000100800 */
[----:B------:R-:W-:Y:S04]  /*14b90*/  STL.64 [R1+0x320], R24 ;  /* 0x0003201801007387 */ /* 0x000fe80000100a00 */
[----:B------:R3:W-:Y:S02]  /*14ba0*/  STL.64 [R1+0x328], R26 ;  /* 0x0003281a01007387 */ /* 0x0007e40000100a00 */
[----:B---3--:R-:W-:-:S15]  /*14bb0*/  HMMA.16816.F32 R24, R44, R14, R52 ;  /* 0x0000000e2c18723c */ /* 0x008fde0000001834 */
[----:B------:R-:W-:-:S08]  /*14bc0*/  NOP ;  /* 0x0000000000007918 */ /* 0x000fd00000000000 */
[----:B------:R-:W-:Y:S01]  /*14bd0*/  STL.64 [R1+0x310], R24 ;  /* 0x0003101801007387 */ /* 0x000fe20000100a00 */
[----:B------:R-:W-:-:S03]  /*14be0*/  IMAD.MOV.U32 R36, RZ, RZ, R24 ;  /* 0x000000ffff247224 */ /* 0x000fc600078e0018 */
[----:B------:R-:W-:Y:S04]  /*14bf0*/  STL.64 [R1+0x318], R26 ;  /* 0x0003181a01007387 */ /* 0x000fe80000100a00 */
[----:B------:R-:W-:Y:S04]  /*14c00*/  STL.64 [R1+0xcf8], R14 ;  /* 0x000cf80e01007387 */ /* 0x000fe80000100a00 */
[----:B------:R-:W-:Y:S04]  /*14c10*/  STL.64 [R1+0xc10], R38 ;  /* 0x000c102601007387 */ /* 0x000fe80000100a00 */
[----:B------:R1:W-:Y:S04]  /*14c20*/  STL [R1+0xc0c], R36 ;  /* 0x000c0c2401007387 */ /* 0x0003e80000100800 */
[----:B-1----:R-:W2:Y:S04]  /*14c30*/  LDL.LU R36, [R1+0x140] ;  /* 0x0001400001247983 */ /* 0x002ea80000300800 */
[----:B------:R-:W2:Y:S04]  /*14c40*/  LDL.LU R37, [R1+0x144] ;  /* 0x0001440001257983 */ /* 0x000ea80000300800 */
[----:B------:R-:W3:Y:S04]  /*14c50*/  LDL.LU R38, [R1+0x148] ;  /* 0x0001480001267983 */ /* 0x000ee80000300800 */
[----:B------:R-:W3:Y:S01]  /*14c60*/  LDL.LU R39, [R1+0x14c] ;  /* 0x00014c0001277983 */ /* 0x000ee20000300800 */
[C---:B------:R-:W-:Y:S03]  /*14c70*/  HMMA.16816.F32 R8, R44.reuse, R18, R48 ;  /* 0x000000122c08723c */ /* 0x040fe60000001830 */
[----:B---3--:R-:W-:Y:S04]  /*14c80*/  STL.64 [R1+0xcc8], R38 ;  /* 0x000cc82601007387 */ /* 0x008fe80000100a00 */
[----:B--2---:R1:W-:Y:S04]  /*14c90*/  STL.64 [R1+0xcc0], R36 ;  /* 0x000cc02401007387 */ /* 0x0043e80000100a00 */
[----:B------:R-:W-:Y:S04]  /*14ca0*/  STL.64 [R1+0xcf0], R18 ;  /* 0x000cf01201007387 */ /* 0x000fe80000100a00 */
[----:B-1----:R-:W2:Y:S08]  /*14cb0*/  LDL.LU R36, [R1+0x190] ;  /* 0x0001900001247983 */ /* 0x002eb00000300800 */
[----:B------:R-:W-:Y:S04]  /*14cc0*/  STL.64 [R1+0x300], R8 ;  /* 0x0003000801007387 */ /* 0x000fe80000100a00 */
[----:B------:R-:W-:Y:S04]  /*14cd0*/  STL.64 [R1+0x308], R10 ;  /* 0x0003080a01007387 */ /* 0x000fe80000100a00 */
[----:B------:R-:W2:Y:S04]  /*14ce0*/  LDL.LU R37, [R1+0x194] ;  /* 0x0001940001257983 */ /* 0x000ea80000300800 */
[----:B------:R-:W3:Y:S04]  /*14cf0*/  LDL.LU R38, [R1+0x198] ;  /* 0x0001980001267983 */ /* 0x000ee80000300800 */
[----:B------:R-:W3:Y:S04]  /*14d00*/  LDL.LU R39, [R1+0x19c] ;  /* 0x00019c0001277983 */ /* 0x000ee80000300800 */
[----:B---3--:R-:W-:Y:S04]  /*14d10*/  STL.64 [R1+0xcd8], R38 ;  /* 0x000cd82601007387 */ /* 0x008fe80000100a00 */
[----:B--2---:R1:W-:Y:S04]  /*14d20*/  STL.64 [R1+0xcd0], R36 ;  /* 0x000cd02401007387 */ /* 0x0043e80000100a00 */
[----:B-1----:R-:W2:Y:S04]  /*14d30*/  LDL.LU R36, [R1+0x1a0] ;  /* 0x0001a00001247983 */ /* 0x002ea80000300800 */
        /* <DEDUP_REMOVED lines=32> */
[----:B--2---:R1:W-:Y:S01]  /*14f40*/  STL.64 [R1+0xce0], R36 ;  /* 0x000ce02401007387 */ /* 0x0043e20000100a00 */
[----:B----4-:R-:W-:Y:S03]  /*14f50*/  HMMA.16816.F32 R24, R44, R22, R24 ;  /* 0x000000162c18723c */ /* 0x010fe60000001818 */
[----:B-1----:R-:W2:Y:S04]  /*14f60*/  LDL.LU R36, [R1+0x1b0] ;  /* 0x0001b00001247983 */ /* 0x002ea80000300800 */
[----:B------:R-:W2:Y:S04]  /*14f70*/  LDL.LU R37, [R1+0x1b4] ;  /* 0x0001b40001257983 */ /* 0x000ea80000300800 */
[----:B------:R-:W2:Y:S04]  /*14f80*/  LDL.LU R38, [R1+0x1b8] ;  /* 0x0001b80001267983 */ /* 0x000ea80000300800 */
[----:B------:R-:W2:Y:S04]  /*14f90*/  LDL.LU R39, [R1+0x1bc] ;  /* 0x0001bc0001277983 */ /* 0x000ea80000300800 */
        /* <DEDUP_REMOVED lines=8> */
[----:B------:R-:W-:Y:S01]  /*15020*/  STL.64 [R1+0x2f0], R24 ;  /* 0x0002f01801007387 */ /* 0x000fe20000100a00 */
[----:B------:R-:W-:-:S03]  /*15030*/  IMAD.MOV.U32 R41, RZ, RZ, R26 ;  /* 0x000000ffff297224 */ /* 0x000fc600078e001a */
[----:B------:R1:W-:Y:S04]  /*15040*/  STL.64 [R1+0x2f8], R26 ;  /* 0x0002f81a01007387 */ /* 0x0003e80000100a00 */
[----:B-1----:R-:W2:Y:S02]  /*15050*/  LDL.LU.64 R26, [R1+0xd30] ;  /* 0x000d3000011a7983 */ /* 0x002ea40000300a00 */
[----:B--2---:R-:W-:-:S15]  /*15060*/  HMMA.16816.F32 R28, R44, R26, R28 ;  /* 0x0000001a2c1c723c */ /* 0x004fde000000181c */
[----:B------:R-:W-:-:S08]  /*15070*/  NOP ;  /* 0x0000000000007918 */ /* 0x000fd00000000000 */
[----:B------:R-:W-:Y:S04]  /*15080*/  STL.64 [R1+0x2e0], R28 ;  /* 0x0002e01c01007387 */ /* 0x000fe80000100a00 */
[----:B------:R1:W-:Y:S04]  /*15090*/  STL.64 [R1+0x2e8], R30 ;  /* 0x0002e81e01007387 */ /* 0x0003e80000100a00 */
[----:B-1----:R-:W2:Y:S02]  /*150a0*/  LDL.LU.64 R30, [R1+0xd28] ;  /* 0x000d2800011e7983 */ /* 0x002ea40000300a00 */
[----:B--2---:R-:W-:-:S15]  /*150b0*/  HMMA.16816.F32 R32, R44, R30, R32 ;  /* 0x0000001e2c20723c */ /* 0x004fde0000001820 */
[----:B------:R-:W-:-:S08]  /*150c0*/  NOP ;  /* 0x0000000000007918 */ /* 0x000fd00000000000 */
[----:B------:R-:W-:Y:S04]  /*150d0*/  STL.64 [R1+0x2d0], R32 ;  /* 0x0002d02001007387 */ /* 0x000fe80000100a00 */
[----:B------:R1:W-:Y:S04]  /*150e0*/  STL.64 [R1+0x2d8], R34 ;  /* 0x0002d82201007387 */ /* 0x0003e80000100a00 */
[----:B-1----:R-:W2:Y:S01]  /*150f0*/  LDL.LU.64 R34, [R1+0xd20] ;  /* 0x000d200001227983 */ /* 0x002ea20000300a00 */
[----:B------:R-:W-:Y:S02]  /*15100*/  IMAD.MOV.U32 R42, RZ, RZ, R32 ;  /* 0x000000ffff2a7224 */ /* 0x000fe400078e0020 */
[----:B------:R-:W-:-:S03]  /*15110*/  IMAD.MOV.U32 R40, RZ, RZ, R24 ;  /* 0x000000ffff287224 */ /* 0x000fc600078e0018 */
[----:B------:R-:W-:Y:S04]  /*15120*/  STL [R1+0xc20], R42 ;  /* 0x000c202a01007387 */ /* 0x000fe80000100800 */
[----:B------:R1:W-:Y:S04]  /*15130*/  STL.64 [R1+0xc18], R40 ;  /* 0x000c182801007387 */ /* 0x0003e80000100a00 */
[----:B-1----:R-:W4:Y:S04]  /*15140*/  LDL.LU R40, [R1+0x150] ;  /* 0x0001500001287983 */ /* 0x002f280000300800 */
[----:B------:R-:W4:Y:S04]  /*15150*/  LDL.LU R41, [R1+0x154] ;  /* 0x0001540001297983 */ /* 0x000f280000300800 */
[----:B------:R-:W4:Y:S04]  /*15160*/  LDL.LU R42, [R1+0x158] ;  /* 0x00015800012a7983 */ /* 0x000f280000300800 */
[----:B------:R-:W4:Y:S01]  /*15170*/  LDL.LU R43, [R1+0x15c] ;  /* 0x00015c00012b7983 */ /* 0x000f220000300800 */
[----:B--2---:R-:W-:Y:S03]  /*15180*/  HMMA.16816.F32 R44, R44, R34, R48 ;  /* 0x000000222c2c723c */ /* 0x004fe60000001830 */
[----:B------:R-:W2:Y:S04]  /*15190*/  LDL.LU.64 R50, [R1+0xd18] ;  /* 0x000d180001327983 */ /* 0x000ea80000300a00 */
[----:B------:R-:W2:-:S15]  /*151a0*/  LDL.LU.64 R48, [R1+0xd10] ;  /* 0x000d100001307983 */ /* 0x000e9e0000300a00 */
[----:B------:R-:W-:-:S01]  /*151b0*/  NOP ;  /* 0x0000000000007918 */ /* 0x000fc20000000000 */
[----:B------:R1:W-:Y:S04]  /*151c0*/  STL.64 [R1+0x230], R44 ;  /* 0x0002302c01007387 */ /* 0x0003e80000100a00 */
[----:B------:R0:W-:Y:S04]  /*151d0*/  STL.64 [R1+0x238], R46 ;  /* 0x0002382e01007387 */ /* 0x0001e80000100a00 */
[----:B-1----:R-:W4:Y:S04]  /*151e0*/  LDL.LU R44, [R1+0x160] ;  /* 0x00016000012c7983 */ /* 0x002f280000300800 */
[----:B------:R-:W4:Y:S04]  /*151f0*/  LDL.LU R45, [R1+0x164] ;  /* 0x00016400012d7983 */ /* 0x000f280000300800 */
[----:B0-----:R-:W4:Y:S04]  /*15200*/  LDL.LU R46, [R1+0x168] ;  /* 0x00016800012e7983 */ /* 0x001f280000300800 */
[----:B------:R-:W4:Y:S01]  /*15210*/  LDL.LU R47, [R1+0x16c] ;  /* 0x00016c00012f7983 */ /* 0x000f220000300800 */
[----:B--2---:R-:W-:-:S15]  /*15220*/  HMMA.16816.F32 R8, R48, R6, R8 ;  /* 0x000000063008723c */ /* 0x004fde0000001808 */
[----:B------:R-:W-:-:S08]  /*15230*/  NOP ;  /* 0x0000000000007918 */ /* 0x000fd00000000000 */
[----:B------:R-:W-:Y:S04]  /*15240*/  STL.64 [R1+0x1e0], R8 ;  /* 0x0001e00801007387 */ /* 0x000fe80000100a00 */
[----:B------:R0:W-:Y:S04]  /*15250*/  STL.64 [R1+0x1e8], R10 ;  /* 0x0001e80a01007387 */ /* 0x0001e80000100a00 */
[----:B0-----:R-:W2:Y:S04]  /*15260*/  LDL.LU.64 R10, [R1+0xd08] ;  /* 0x000d0800010a7983 */ /* 0x001ea80000300a00 */
[----:B------:R-:W4:Y:S01]  /*15270*/  LDL.LU R8, [R1+0xd00] ;  /* 0x000d000001087983 */ /* 0x000f220000300800 */
[----:B--2---:R-:W-:-:S15]  /*15280*/  HMMA.16816.F32 R12, R48, R10, R12 ;  /* 0x0000000a300c723c */ /* 0x004fde000000180c */
[----:B------:R-:W-:-:S08]  /*15290*/  NOP ;  /* 0x0000000000007918 */ /* 0x000fd00000000000 */
[----:B------:R-:W-:Y:S04]  /*152a0*/  STL.64 [R1+0x1d0], R12 ;  /* 0x0001d00c01007387 */ /* 0x000fe80000100a00 */
[----:B------:R0:W-:Y:S04]  /*152b0*/  STL.64 [R1+0x1d8], R14 ;  /* 0x0001d80e01007387 */ /* 0x0001e80000100a00 */
[----:B0-----:R-:W2:Y:S02]  /*152c0*/  LDL.LU.64 R14, [R1+0xcf8] ;  /* 0x000cf800010e7983 */ /* 0x001ea40000300a00 */
        /* <DEDUP_REMOVED lines=9> */
[----:B0-----:R-:W2:Y:S04]  /*15360*/  LDL.LU.64 R38, [R1+0xce8] ;  /* 0x000ce80001267983 */ /* 0x001ea80000300a00 */
[----:B------:R-:W2:Y:S02]  /*15370*/  LDL.LU.64 R36, [R1+0xce0] ;  /* 0x000ce00001247983 */ /* 0x000ea40000300a00 */
[----:B--2---:R-:W-:-:S15]  /*15380*/  HMMA.16816.F32 R36, R48, R22, R36 ;  /* 0x000000163024723c */ /* 0x004fde0000001824 */
[----:B------:R-:W-:-:S08]  /*15390*/  NOP ;  /* 0x0000000000007918 */ /* 0x000fd00000000000 */
[----:B------:R-:W-:Y:S04]  /*153a0*/  STL.64 [R1+0x1a0], R36 ;  /* 0x0001a02401007387 */ /* 0x000fe80000100a00 */
[----:B------:R0:W-:Y:S04]  /*153b0*/  STL.64 [R1+0x1a8], R38 ;  /* 0x0001a82601007387 */ /* 0x0001e80000100a00 */
[----:B0-----:R-:W2:Y:S04]  /*153c0*/  LDL.LU.64 R38, [R1+0xcd8] ;  /* 0x000cd80001267983 */ /* 0x001ea80000300a00 */
[----:B------:R-:W2:Y:S01]  /*153d0*/  LDL.LU.64 R36, [R1+0xcd0] ;  /* 0x000cd00001247983 */ /* 0x000ea20000300a00 */
[C---:B---3--:R-:W-:Y:S06]  /*153e0*/  HMMA.16816.F32 R52, R48.reuse, R30, R52 ;  /* 0x0000001e3034723c */ /* 0x048fec0000001834 */
[----:B--2---:R-:W-:-:S15]  /*153f0*/  HMMA.16816.F32 R36, R48, R26, R36 ;  /* 0x0000001a3024723c */ /* 0x004fde0000001824 */
[----:B------:R-:W-:-:S08]  /*15400*/  NOP ;  /* 0x0000000000007918 */ /* 0x000fd00000000000 */
[----:B------:R-:W-:Y:S04]  /*15410*/  STL.64 [R1+0x190], R36 ;  /* 0x0001902401007387 */ /* 0x000fe80000100a00 */
[----:B------:R0:W-:Y:S04]  /*15420*/  STL.64 [R1+0x198], R38 ;  /* 0x0001982601007387 */ /* 0x0001e80000100a00 */
[----:B0-----:R-:W2:Y:S04]  /*15430*/  LDL.LU.64 R38, [R1+0xcc8] ;  /* 0x000cc80001267983 */ /* 0x001ea80000300a00 */
[----:B------:R-:W2:Y:S04]  /*15440*/  LDL.LU.64 R36, [R1+0xcc0] ;  /* 0x000cc00001247983 */ /* 0x000ea80000300a00 */
[----:B------:R0:W-:Y:S04]  /*15450*/  STL.64 [R1+0xca8], R26 ;  /* 0x000ca81a01007387 */ /* 0x0001e80000100a00 */
[----:B------:R-:W3:Y:S04]  /*15460*/  LDL.LU R24, [R1+0xd0] ;  /* 0x0000d00001187983 */ /* 0x000ee80000300800 */
[----:B------:R-:W3:Y:S04]  /*15470*/  LDL.LU R25, [R1+0xd4] ;  /* 0x0000d40001197983 */ /* 0x000ee80000300800 */
[----:B0-----:R-:W3:Y:S04]  /*15480*/  LDL.LU R26, [R1+0xd8] ;  /* 0x0000d800011a7983 */ /* 0x001ee80000300800 */
[----:B------:R-:W3:Y:S04]  /*15490*/  LDL.LU R27, [R1+0xdc] ;  /* 0x0000dc00011b7983 */ /* 0x000ee80000300800 */
[----:B------:R-:W-:Y:S04]  /*154a0*/  STL.64 [R1+0x180], R52 ;  /* 0x0001803401007387 */ /* 0x000fe80000100a00 */
[----:B------:R0:W-:Y:S04]  /*154b0*/  STL.64 [R1+0x188], R54 ;  /* 0x0001883601007387 */ /* 0x0001e80000100a00 */
[----:B0-----:R-:W4:Y:S04]  /*154c0*/  LDL.LU.64 R54, [R1+0xcb8] ;  /* 0x000cb80001367983 */ /* 0x001f280000300a00 */
[----:B------:R-:W4:Y:S04]  /*154d0*/  LDL.LU.64 R52, [R1+0xcb0] ;  /* 0x000cb00001347983 */ /* 0x000f280000300a00 */
[----:B------:R3:W-:Y:S02]  /*154e0*/  STL.64 [R1+0xca0], R30 ;  /* 0x000ca01e01007387 */ /* 0x0007e40000100a00 */
[----:B---3--:R-:W-:Y:S06]  /*154f0*/  HMMA.16816.F32 R28, R48, R34, R24 ;  /* 0x00000022301c723c */ /* 0x008fec0000001818 */
[----:B----4-:R-:W-:-:S15]  /*15500*/  HMMA.16816.F32 R24, R52, R6, R44 ;  /* 0x000000063418723c */ /* 0x010fde000000182c */
[----:B------:R-:W-:-:S02]  /*15510*/  NOP ;  /* 0x0000000000007918 */ /* 0x000fc40000000000 */
[----:B------:R-:W-:Y:S04]  /*15520*/  STL.64 [R1+0xd0], R28 ;  /* 0x0000d01c01007387 */ /* 0x000fe80000100a00 */
[----:B------:R-:W-:Y:S04]  /*15530*/  STL.64 [R1+0xd8], R30 ;  /* 0x0000d81e01007387 */ /* 0x000fe80000100a00 */
[----:B------:R-:W-:Y:S01]  /*15540*/  STL.64 [R1+0x160], R24 ;  /* 0x0001601801007387 */ /* 0x000fe20000100a00 */
[----:B------:R-:W-:-:S03]  /*15550*/  IMAD.MOV.U32 R49, RZ, RZ, R26 ;  /* 0x000000ffff317224 */ /* 0x000fc600078e001a */
[----:B------:R0:W-:Y:S01]  /*15560*/  STL.64 [R1+0x168], R26 ;  /* 0x0001681a01007387 */ /* 0x0001e20000100a00 */
[----:B------:R-:W-:Y:S02]  /*15570*/  IMAD.MOV.U32 R48, RZ, RZ, R24 ;  /* 0x000000ffff307224 */ /* 0x000fe400078e0018 */
[----:B0-----:R-:W-:Y:S06]  /*15580*/  HMMA.16816.F32 R24, R52, R10, R40 ;  /* 0x0000000a3418723c */ /* 0x001fec0000001828 */
[----:B------:R-:W-:Y:S04]  /*15590*/  STL.64 [R1+0xc78], R10 ;  /* 0x000c780a01007387 */ /* 0x000fe80000100a00 */
[----:B------:R0:W-:-:S13]  /*155a0*/  STL [R1+0xc70], R8 ;  /* 0x000c700801007387 */ /* 0x0001da0000100800 */
[----:B------:R-:W-:Y:S04]  /*155b0*/  STL.64 [R1+0x150], R24 ;  /* 0x0001501801007387 */ /* 0x000fe80000100a00 */
[----:B------:R2:W-:Y:S01]  /*155c0*/  STL.64 [R1+0x158], R26 ;  /* 0x0001581a01007387 */ /* 0x0005e20000100a00 */
[C---:B0-----:R-:W-:Y:S06]  /*155d0*/  HMMA.16816.F32 R8, R52.reuse, R18, R56 ;  /* 0x000000123408723c */ /* 0x041fec0000001838 */
[----:B--2---:R-:W-:-:S15]  /*155e0*/  HMMA.16816.F32 R24, R52, R14, R36 ;  /* 0x0000000e3418723c */ /* 0x004fde0000001824 */
[----:B------:R-:W-:-:S09]  /*155f0*/  NOP ;  /* 0x0000000000007918 */ /* 0x000fd20000000000 */
[----:B------:R-:W-:Y:S01]  /*15600*/  IMAD.MOV.U32 R50, RZ, RZ, R26 ;  /* 0x000000ffff327224 */ /* 0x000fe200078e001a */
[----:B------:R-:W-:Y:S04]  /*15610*/  STL.64 [R1+0x140], R24 ;  /* 0x0001401801007387 */ /* 0x000fe80000100a00 */
[----:B------:R-:W-:Y:S04]  /*15620*/  STL.64 [R1+0x148], R26 ;  /* 0x0001481a01007387 */ /* 0x000fe80000100a00 */
[----:B------:R-:W-:Y:S04]  /*15630*/  STL [R1+0xc30], R50 ;  /* 0x000c303201007387 */ /* 0x000fe80000100800 */
[----:B------:R0:W-:Y:S04]  /*15640*/  STL.64 [R1+0xc28], R48 ;  /* 0x000c283001007387 */ /* 0x0001e80000100a00 */
[----:B------:R-:W2:Y:S04]  /*15650*/  LDL.LU.64 R4, [R1+0x400] ;  /* 0x0004000001047983 */ /* 0x000ea80000300a00 */
[----:B0-----:R-:W3:Y:S04]  /*15660*/  LDL.LU R48, [R1+0x20] ;  /* 0x0000200001307983 */ /* 0x001ee80000300800 */
[----:B------:R-:W-:Y:S04]  /*15670*/  STL.64 [R1+0x130], R8 ;  /* 0x0001300801007387 */ /* 0x000fe80000100a00 */
[----:B------:R-:W-:Y:S04]  /*15680*/  STL.64 [R1+0x138], R10 ;  /* 0x0001380a01007387 */ /* 0x000fe80000100a00 */
[----:B------:R-:W3:Y:S04]  /*15690*/  LDL.LU R49, [R1+0x24] ;  /* 0x0000240001317983 */ /* 0x000ee80000300800 */
[----:B------:R-:W4:Y:S04]  /*156a0*/  LDL.LU R50, [R1+0x28] ;  /* 0x0000280001327983 */ /* 0x000f280000300800 */
[----:B------:R-:W4:Y:S01]  /*156b0*/  LDL.LU R51, [R1+0x2c] ;  /* 0x00002c0001337983 */ /* 0x000f220000300800 */
[----:B------:R-:W-:-:S03]  /*156c0*/  IMAD.MOV.U32 R44, RZ, RZ, R24 ;  /* 0x000000ffff2c7224 */ /* 0x000fc600078e0018 */
[----:B----4-:R-:W-:Y:S04]  /*156d0*/  STL.64 [R1+0xc40], R50 ;  /* 0x000c403201007387 */ /* 0x010fe80000100a00 */
[----:B---3--:R0:W-:Y:S04]  /*156e0*/  STL.64 [R1+0xc38], R48 ;  /* 0x000c383001007387 */ /* 0x0081e80000100a00 */
[----:B0-----:R-:W3:Y:S04]  /*156f0*/  LDL.LU R48, [R1+0x30] ;  /* 0x0000300001307983 */ /* 0x001ee80000300800 */
[----:B------:R-:W3:Y:S04]  /*15700*/  LDL.LU R49, [R1+0x34] ;  /* 0x0000340001317983 */ /* 0x000ee80000300800 */
[----:B------:R-:W4:Y:S04]  /*15710*/  LDL.LU R50, [R1+0x38] ;  /* 0x0000380001327983 */ /* 0x000f280000300800 */
[----:B------:R-:W4:Y:S04]  /*15720*/  LDL.LU R51, [R1+0x3c] ;  /* 0x00003c0001337983 */ /* 0x000f280000300800 */
        /* <DEDUP_REMOVED lines=20> */
[----:B----4-:R-:W-:Y:S04]  /*15870*/  STL.64 [R1+0xc50], R50 ;  /* 0x000c503201007387 */ /* 0x010fe80000100a00 */
[----:B---3--:R0:W-:Y:S04]  /*15880*/  STL.64 [R1+0xc48], R48 ;  /* 0x000c483001007387 */ /* 0x0081e80000100a00 */
[----:B0-----:R-:W3:Y:S04]  /*15890*/  LDL.LU R48, [R1+0x40] ;  /* 0x0000400001307983 */ /* 0x001ee80000300800 */
[----:B------:R-:W3:Y:S04]  /*158a0*/  LDL.LU R49, [R1+0x44] ;  /* 0x0000440001317983 */ /* 0x000ee80000300800 */
[----:B------:R-:W4:Y:S04]  /*158b0*/  LDL.LU R50, [R1+0x48] ;  /* 0x0000480001327983 */ /* 0x000f280000300800 */
[----:B------:R-:W4:Y:S01]  /*158c0*/  LDL.LU R51, [R1+0x4c] ;  /* 0x00004c0001337983 */ /* 0x000f220000300800 */
[----:B--2---:R-:W-:-:S15]  /*158d0*/  HMMA.16816.F32 R24, R52, R22, R24 ;  /* 0x000000163418723c */ /* 0x004fde0000001818 */
[----:B------:R-:W-:-:S09]  /*158e0*/  NOP ;  /* 0x0000000000007918 */ /* 0x000fd20000000000 */
[----:B------:R-:W-:Y:S01]  /*158f0*/  IMAD.MOV.U32 R46, RZ, RZ, R26 ;  /* 0x000000ffff2e7224 */ /* 0x000fe200078e001a */
[----:B----4-:R-:W-:Y:S04]  /*15900*/  STL.64 [R1+0xc68], R50 ;  /* 0x000c683201007387 */ /* 0x010fe80000100a00 */
[----:B---3--:R0:W-:Y:S04]  /*15910*/  STL.64 [R1+0xc60], R48 ;  /* 0x000c603001007387 */ /* 0x0081e80000100a00 */
        /* <DEDUP_REMOVED lines=9> */
[----:B------:R-:W-:Y:S04]  /*159b0*/  STL.64 [R1+0x120], R24 ;  /* 0x0001201801007387 */ /* 0x000fe80000100a00 */
[----:B------:R0:W-:Y:S04]  /*159c0*/  STL.64 [R1+0x128], R26 ;  /* 0x0001281a01007387 */ /* 0x0001e80000100a00 */
[----:B0-----:R-:W2:Y:S04]  /*159d0*/  LDL.LU.64 R26, [R1+0xca8] ;  /* 0x000ca800011a7983 */ /* 0x001ea80000300a00 */
[----:B------:R-:W4:Y:S01]  /*159e0*/  LDL.LU.64 R12, [R1+0x408] ;  /* 0x00040800010c7983 */ /* 0x000f220000300a00 */
[----:B--2---:R-:W-:-:S15]  /*159f0*/  HMMA.16816.F32 R28, R52, R26, R28 ;  /* 0x0000001a341c723c */ /* 0x004fde000000181c */
[----:B------:R-:W-:-:S08]  /*15a00*/  NOP ;  /* 0x0000000000007918 */ /* 0x000fd00000000000 */
[----:B------:R0:W-:Y:S04]  /*15a10*/  STL.64 [R1+0x110], R28 ;  /* 0x0001101c01007387 */ /* 0x0001e80000100a00 */
[----:B------:R1:W-:Y:S01]  /*15a20*/  STL.64 [R1+0x118], R30 ;  /* 0x0001181e01007387 */ /* 0x0003e20000100a00 */
[----:B------:R-:W-:Y:S01]  /*15a30*/  IMAD.MOV.U32 R45, RZ, RZ, R24 ;  /* 0x000000ffff2d7224 */ /* 0x000fe200078e0018 */
[----:B0-----:R-:W0:Y:S02]  /*15a40*/  LDC R28, c[0x0][0x230] ;  /* 0x00008c00ff1c7b82 */ /* 0x001e240000000800 */
[----:B-1----:R-:W2:Y:S02]  /*15a50*/  LDL.LU.64 R30, [R1+0xca0] ;  /* 0x000ca000011e7983 */ /* 0x002ea40000300a00 */
[C---:B--2---:R-:W-:Y:S06]  /*15a60*/  HMMA.16816.F32 R36, R52.reuse, R30, R36 ;  /* 0x0000001e3424723c */ /* 0x044fec0000001824 */
[----:B------:R-:W-:-:S15]  /*15a70*/  HMMA.16816.F32 R52, R52, R34, R56 ;  /* 0x000000223434723c */ /* 0x000fde0000001838 */
[----:B------:R-:W-:-:S02]  /*15a80*/  NOP ;  /* 0x0000000000007918 */ /* 0x000fc40000000000 */
[----:B------:R1:W-:Y:S04]  /*15a90*/  STL.64 [R1+0x100], R36 ;  /* 0x0001002401007387 */ /* 0x0003e80000100a00 */
[----:B------:R2:W-:Y:S01]  /*15aa0*/  STL.64 [R1+0x108], R38 ;  /* 0x0001082601007387 */ /* 0x0005e20000100a00 */
[----:B-1----:R-:W-:Y:S02]  /*15ab0*/  IMAD.MOV.U32 R36, RZ, RZ, R0 ;  /* 0x000000ffff247224 */ /* 0x002fe400078e0000 */
[----:B------:R-:W-:Y:S01]  /*15ac0*/  IMAD.MOV.U32 R37, RZ, RZ, R61 ;  /* 0x000000ffff257224 */ /* 0x000fe200078e003d */
[----:B------:R-:W3:Y:S04]  /*15ad0*/  LDL.LU R0, [R1+0xc98] ;  /* 0x000c980001007983 */ /* 0x000ee80000300800 */
[----:B------:R-:W4:Y:S01]  /*15ae0*/  LDL.LU R61, [R1+0xc94] ;  /* 0x000c9400013d7983 */ /* 0x000f220000300800 */
[----:B--2---:R-:W-:-:S03]  /*15af0*/  IMAD.MOV.U32 R38, RZ, RZ, R60 ;  /* 0x000000ffff267224 */ /* 0x004fc600078e003c */
[----:B------:R-:W2:Y:S04]  /*15b00*/  LDL.LU R60, [R1+0xc90] ;  /* 0x000c9000013c7983 */ /* 0x000ea80000300800 */
[----:B------:R-:W2:Y:S04]  /*15b10*/  LDL.LU R16, [R1+0x5d0] ;  /* 0x0005d00001107983 */ /* 0x000ea80000300800 */
[----:B------:R-:W2:Y:S04]  /*15b20*/  LDL.LU R25, [R1+0xa84] ;  /* 0x000a840001197983 */ /* 0x000ea80000300800 */
[----:B------:R-:W2:Y:S04]  /*15b30*/  LDL.LU R24, [R1+0xa7c] ;  /* 0x000a7c0001187983 */ /* 0x000ea80000300800 */
[----:B------:R-:W2:Y:S01]  /*15b40*/  LDL.LU R33, [R1+0xa74] ;  /* 0x000a740001217983 */ /* 0x000ea20000300800 */
[----:B------:R-:W-:-:S03]  /*15b50*/  IMAD.MOV.U32 R39, RZ, RZ, R2 ;  /* 0x000000ffff277224 */ /* 0x000fc600078e0002 */
[----:B------:R-:W2:Y:S04]  /*15b60*/  LDL.LU R32, [R1+0xa6c] ;  /* 0x000a6c0001207983 */ /* 0x000ea80000300800 */
[----:B------:R-:W2:Y:S04]  /*15b70*/  LDL.LU R2, [R1+0xa64] ;  /* 0x000a640001027983 */ /* 0x000ea80000300800 */
[----:B------:R-:W3:Y:S04]  /*15b80*/  LDL.LU.64 R58, [R1+0xc88] ;  /* 0x000c8800013a7983 */ /* 0x000ee80000300a00 */
[----:B------:R-:W3:Y:S04]  /*15b90*/  LDL.LU.64 R56, [R1+0xc80] ;  /* 0x000c800001387983 */ /* 0x000ee80000300a00 */
[----:B------:R1:W-:Y:S04]  /*15ba0*/  STL.64 [R1+0xc0], R52 ;  /* 0x0000c03401007387 */ /* 0x0003e80000100a00 */
[----:B------:R-:W-:Y:S01]  /*15bb0*/  STL.64 [R1+0xc8], R54 ;  /* 0x0000c83601007387 */ /* 0x000fe20000100a00 */
        /* <DEDUP_REMOVED lines=13> */
[----:B------:R-:W3:Y:S01]  /*15c90*/  LDL.LU.64 R48, [R1+0xc60] ;  /* 0x000c600001307983 */ /* 0x000ee20000300a00 */
[----:B----4-:R-:W-:-:S02]  /*15ca0*/  IMAD.MOV.U32 R9, RZ, RZ, R61 ;  /* 0x000000ffff097224 */ /* 0x010fc400078e003d */
[----:B------:R-:W-:Y:S01]  /*15cb0*/  IMAD.MOV.U32 R10, RZ, RZ, R0 ;  /* 0x000000ffff0a7224 */ /* 0x000fe200078e0000 */
[----:B------:R-:W4:Y:S04]  /*15cc0*/  LDL.LU R61, [R1+0xc5c] ;  /* 0x000c5c00013d7983 */ /* 0x000f280000300800 */
[----:B------:R-:W4:Y:S01]  /*15cd0*/  LDL.LU R0, [R1+0xc58] ;  /* 0x000c580001007983 */ /* 0x000f220000300800 */
[----:B---3--:R-:W-:-:S15]  /*15ce0*/  HMMA.16816.F32 R48, R56, R14, R48 ;  /* 0x0000000e3830723c */ /* 0x008fde0000001830 */
[----:B------:R-:W-:-:S08]  /*15cf0*/  NOP ;  /* 0x0000000000007918 */ /* 0x000fd00000000000 */
[----:B------:R-:W-:Y:S04]  /*15d00*/  STL.64 [R1+0x40], R48 ;  /* 0x0000403001007387 */ /* 0x000fe80000100a00 */
[----:B------:R1:W-:Y:S01]  /*15d10*/  STL.64 [R1+0x48], R50 ;  /* 0x0000483201007387 */ /* 0x0003e20000100a00 */
[----:B------:R-:W-:-:S03]  /*15d20*/  IMAD.MOV.U32 R14, RZ, RZ, R48 ;  /* 0x000000ffff0e7224 */ /* 0x000fc600078e0030 */
        /* <DEDUP_REMOVED lines=8> */
[----:B------:R-:W-:-:S02]  /*15db0*/  IMAD.MOV.U32 R11, RZ, RZ, R3 ;  /* 0x000000ffff0b7224 */ /* 0x000fc400078e0003 */
[----:B------:R-:W1:Y:S05]  /*15dc0*/  LDC R3, c[0x0][0x238] ;  /* 0x00008e00ff037b82 */ /* 0x000e6a0000000800 */
[C---:B--2---:R-:W-:Y:S06]  /*15dd0*/  HMMA.16816.F32 R8, R56.reuse, R26, R8 ;  /* 0x0000001a3808723c */ /* 0x044fec0000001808 */
[----:B------:R-:W-:Y:S01]  /*15de0*/  HMMA.16816.F32 R40, R56, R30, R40 ;  /* 0x0000001e3828723c */ /* 0x000fe20000001828 */
[----:B0-----:R-:W-:-:S02]  /*15df0*/  VIADD R28, R28, 0x1f ;  /* 0x0000001f1c1c7836 */ /* 0x001fc40000000000 */
[----:B------:R-:W-:Y:S02]  /*15e00*/  VIADD R17, R17, 0x1 ;  /* 0x0000000111117836 */ /* 0x000fe40000000000 */
[----:B-1----:R-:W-:-:S04]  /*15e10*/  IMAD.SHL.U32 R3, R3, 0x20, RZ ;  /* 0x0000002003037824 */ /* 0x002fc800078e00ff */
[----:B------:R-:W-:-:S05]  /*15e20*/  IMAD.SHL.U32 R3, R3, 0x2, RZ ;  /* 0x0000000203037824 */ /* 0x000fca00078e00ff */
[----:B------:R-:W-:-:S10]  /*15e30*/  IADD3 R7, P2, R60, R3, RZ ;  /* 0x000000033c077210 */ /* 0x000fd40007f5e0ff */
[----:B------:R-:W-:Y:S01]  /*15e40*/  IMAD.MOV.U32 R30, RZ, RZ, R42 ;  /* 0x000000ffff1e7224 */ /* 0x000fe200078e002a */
[-C--:B------:R-:W-:Y:S01]  /*15e50*/  IADD3 R6, P1, R12, R3.reuse, RZ ;  /* 0x000000030c067210 */ /* 0x080fe20007f3e0ff */
[----:B------:R-:W-:Y:S02]  /*15e60*/  IMAD.MOV.U32 R26, RZ, RZ, R40 ;  /* 0x000000ffff1a7224 */ /* 0x000fe400078e0028 */
[----:B----4-:R-:W-:Y:S01]  /*15e70*/  IMAD.X R60, R61, 0x1, R0, P2 ;  /* 0x000000013d3c7824 */ /* 0x010fe200010e0600 */
[-C--:B------:R-:W-:Y:S02]  /*15e80*/  IADD3 R16, P2, R16, R3.reuse, RZ ;  /* 0x0000000310107210 */ /* 0x080fe40007f5e0ff */
[-C--:B------:R-:W-:Y:S02]  /*15e90*/  IADD3 R25, P6, R25, R3.reuse, RZ ;  /* 0x0000000319197210 */ /* 0x080fe40007fde0ff */
[-C--:B------:R-:W-:Y:S02]  /*15ea0*/  IADD3 R24, P5, R24, R3.reuse, RZ ;  /* 0x0000000318187210 */ /* 0x080fe40007fbe0ff */
[----:B------:R-:W-:-:S02]  /*15eb0*/  IADD3 R32, P4, R32, R3, RZ ;  /* 0x0000000320207210 */ /* 0x000fc40007f9e0ff */
[----:B------:R-:W-:Y:S01]  /*15ec0*/  IADD3 R2, P3, R2, R3, RZ ;  /* 0x0000000302027210 */ /* 0x000fe20007f7e0ff */
[C---:B---3--:R-:W-:Y:S06]  /*15ed0*/  HMMA.16816.F32 R48, R56.reuse, R22, R48 ;  /* 0x000000163830723c */ /* 0x048fec0000001830 */
[----:B------:R-:W-:-:S15]  /*15ee0*/  HMMA.16816.F32 R56, R56, R34, R36 ;  /* 0x000000223838723c */ /* 0x000fde0000001824 */
[----:B------:R-:W-:-:S02]  /*15ef0*/  NOP ;  /* 0x0000000000007918 */ /* 0x000fc40000000000 */
[----:B------:R-:W-:Y:S01]  /*15f00*/  STL.64 [R1+0x20], R48 ;  /* 0x0000203001007387 */ /* 0x000fe20000100a00 */
[----:B------:R-:W-:-:S03]  /*15f10*/  IMAD.MOV.U32 R18, RZ, RZ, R50 ;  /* 0x000000ffff127224 */ /* 0x000fc600078e0032 */
[----:B------:R0:W-:Y:S01]  /*15f20*/  STL.64 [R1+0x28], R50 ;  /* 0x0000283201007387 */ /* 0x0001e20000100a00 */
[----:B------:R-:W-:-:S03]  /*15f30*/  IMAD.MOV.U32 R15, RZ, RZ, R48 ;  /* 0x000000ffff0f7224 */ /* 0x000fc600078e0030 */
[----:B0-----:R0:W5:Y:S04]  /*15f40*/  LDL.LU R50, [R1+0xc30] ;  /* 0x000c300001327983 */ /* 0x0011680000300800 */
[----:B------:R0:W5:Y:S04]  /*15f50*/  LDL.LU.64 R48, [R1+0xc28] ;  /* 0x000c280001307983 */ /* 0x0001680000300a00 */
[----:B------:R1:W-:Y:S04]  /*15f60*/  STL.64 [R1+0x10], R8 ;  /* 0x0000100801007387 */ /* 0x0003e80000100a00 */
[----:B------:R-:W-:Y:S01]  /*15f70*/  STL.64 [R1+0x18], R10 ;  /* 0x0000180a01007387 */ /* 0x000fe20000100a00 */
[----:B-1----:R-:W-:-:S02]  /*15f80*/  SHF.R.S32.HI R9, RZ, 0x1f, R28 ;  /* 0x0000001fff097819 */ /* 0x002fc4000001141c */
[----:B------:R-:W-:Y:S02]  /*15f90*/  IADD3 R8, P0, R4, R3, RZ ;  /* 0x0000000304087210 */ /* 0x000fe40007f1e0ff */
[----:B------:R-:W-:-:S03]  /*15fa0*/  LEA.HI R9, R9, R28, RZ, 0x5 ;  /* 0x0000001c09097211 */ /* 0x000fc600078f28ff */
[----:B------:R-:W-:Y:S01]  /*15fb0*/  IMAD.X R4, R5, 0x1, R0, P0 ;  /* 0x0000000105047824 */ /* 0x000fe200000e0600 */
[----:B------:R-:W-:Y:S01]  /*15fc0*/  SHF.R.S32.HI R9, RZ, 0x5, R9 ;  /* 0x00000005ff097819 */ /* 0x000fe20000011409 */
[----:B------:R-:W-:Y:S04]  /*15fd0*/  STL.64 [R1+0xb0], R40 ;  /* 0x0000b02801007387 */ /* 0x000fe80000100a00 */
[----:B------:R1:W-:Y:S01]  /*15fe0*/  STL.64 [R1+0xb8], R42 ;  /* 0x0000b82a01007387 */ /* 0x0003e20000100a00 */
[----:B------:R-:W-:Y:S01]  /*15ff0*/  ISETP.NE.U32.AND P0, PT, R17, R9, PT ;  /* 0x000000091100720c */ /* 0x000fe20003f05070 */
[----:B------:R-:W-:Y:S02]  /*16000*/  IMAD.MOV.U32 R9, RZ, RZ, R4 ;  /* 0x000000ffff097224 */ /* 0x000fe400078e0004 */
[--C-:B------:R-:W-:Y:S01]  /*16010*/  IMAD.X R5, R13, 0x1, R0.reuse, P1 ;  /* 0x000000010d057824 */ /* 0x100fe200008e0600 */
[-C--:B------:R-:W-:Y:S01]  /*16020*/  IADD3 R33, P1, R33, R3.reuse, RZ ;  /* 0x0000000321217210 */ /* 0x080fe20007f3e0ff */
[----:B-1----:R0:W5:Y:S04]  /*16030*/  LDL.LU R42, [R1+0xc20] ;  /* 0x000c2000012a7983 */ /* 0x0021680000300800 */
[----:B------:R0:W5:Y:S04]  /*16040*/  LDL.LU.64 R40, [R1+0xc18] ;  /* 0x000c180001287983 */ /* 0x0001680000300a00 */
[----:B------:R0:W5:Y:S04]  /*16050*/  LDL.LU.64 R38, [R1+0xc10] ;  /* 0x000c100001267983 */ /* 0x0001680000300a00 */
[----:B------:R0:W5:Y:S04]  /*16060*/  LDL.LU R36, [R1+0xc0c] ;  /* 0x000c0c0001247983 */ /* 0x0001680000300800 */
[----:B------:R-:W-:Y:S04]  /*16070*/  STL [R1+0x5c4], R17 ;  /* 0x0005c41101007387 */ /* 0x000fe80000100800 */
[----:B------:R1:W-:Y:S04]  /*16080*/  STL.64 [R1+0x400], R8 ;  /* 0x0004000801007387 */ /* 0x0003e80000100a00 */
[----:B------:R2:W-:Y:S04]  /*16090*/  STL [R1+0x5d0], R16 ;  /* 0x0005d01001007387 */ /* 0x0005e80000100800 */
[----:B------:R3:W-:Y:S04]  /*160a0*/  STL [R1+0xa84], R25 ;  /* 0x000a841901007387 */ /* 0x0007e80000100800 */
[----:B------:R4:W-:Y:S04]  /*160b0*/  STL [R1+0xa7c], R24 ;  /* 0x000a7c1801007387 */ /* 0x0009e80000100800 */
[----:B-1----:R-:W4:Y:S04]  /*160c0*/  LDL.LU R8, [R1+0x5cc] ;  /* 0x0005cc0001087983 */ /* 0x002f280000300800 */
[----:B------:R1:W-:Y:S04]  /*160d0*/  STL [R1+0xa74], R33 ;  /* 0x000a742101007387 */ /* 0x0003e80000100800 */
[----:B------:R-:W4:Y:S04]  /*160e0*/  LDL.LU R4, [R1+0xa5c] ;  /* 0x000a5c0001047983 */ /* 0x000f280000300800 */
[----:B------:R0:W-:Y:S04]  /*160f0*/  STL [R1+0xa6c], R32 ;  /* 0x000a6c2001007387 */ /* 0x0001e80000100800 */
        /* <DEDUP_REMOVED lines=24> */
[----:B--2---:R-:W2:Y:S04]  /*16280*/  LDL.LU R16, [R1+0x9fc] ;  /* 0x0009fc0001107983 */ /* 0x004ea80000300800 */
[----:B---3--:R-:W3:Y:S04]  /*16290*/  LDL.LU R25, [R1+0xa20] ;  /* 0x000a200001197983 */ /* 0x008ee80000300800 */
[----:B----4-:R-:W4:Y:S04]  /*162a0*/  LDL.LU R24, [R1+0x9f4] ;  /* 0x0009f40001187983 */ /* 0x010f280000300800 */
[----:B-1----:R-:W4:Y:S04]  /*162b0*/  LDL.LU R33, [R1+0xa18] ;  /* 0x000a180001217983 */ /* 0x002f280000300800 */
[----:B0-----:R-:W4:Y:S04]  /*162c0*/  LDL.LU R32, [R1+0x9ec] ;  /* 0x0009ec0001207983 */ /* 0x001f280000300800 */
[----:B------:R-:W4:Y:S01]  /*162d0*/  LDL.LU R2, [R1+0xa10] ;  /* 0x000a100001027983 */ /* 0x000f220000300800 */
[--C-:B------:R-:W-:Y:S01]  /*162e0*/  IMAD.X R8, R8, 0x1, R0.reuse, P2 ;  /* 0x0000000108087824 */ /* 0x100fe200010e0600 */
[-C--:B------:R-:W-:Y:S01]  /*162f0*/  IADD3 R4, P2, R4, R3.reuse, RZ ;  /* 0x0000000304047210 */ /* 0x080fe20007f5e0ff */
[--C-:B------:R-:W-:Y:S01]  /*16300*/  IMAD.X R34, R34, 0x1, R0.reuse, P6 ;  /* 0x0000000122227824 */ /* 0x100fe200030e0600 */
[-C--:B------:R-:W-:Y:S01]  /*16310*/  IADD3 R35, P6, R35, R3.reuse, RZ ;  /* 0x0000000323237210 */ /* 0x080fe20007fde0ff */
[----:B------:R-:W-:Y:S01]  /*16320*/  IMAD.X R61, R61, 0x1, R0, P5 ;  /* 0x000000013d3d7824 */ /* 0x000fe200028e0600 */
[----:B------:R0:W-:Y:S01]  /*16330*/  STL [R1+0x5cc], R8 ;  /* 0x0005cc0801007387 */ /* 0x0001e20000100800 */
[----:B------:R-:W-:-:S03]  /*16340*/  IADD3 R31, P5, R31, R3, RZ ;  /* 0x000000031f1f7210 */ /* 0x000fc60007fbe0ff */
[----:B------:R1:W-:Y:S01]  /*16350*/  STL [R1+0xa5c], R4 ;  /* 0x000a5c0401007387 */ /* 0x0003e20000100800 */
[----:B------:R-:W-:-:S03]  /*16360*/  IMAD.X R27, R27, 0x1, R0, P1 ;  /* 0x000000011b1b7824 */ /* 0x000fc600008e0600 */
        /* <DEDUP_REMOVED lines=37> */
[----:B--2---:R-:W-:-:S03]  /*165c0*/  IADD3 R16, P2, R16, R3, RZ ;  /* 0x0000000310107210 */ /* 0x004fc60007f5e0ff */
[----:B------:R2:W-:Y:S01]  /*165d0*/  STL [R1+0xa0c], R29 ;  /* 0x000a0c1d01007387 */ /* 0x0005e20000100800 */
[----:B---3--:R-:W-:-:S03]  /*165e0*/  IMAD.X R25, R25, 0x1, R0, P6 ;  /* 0x0000000119197824 */ /* 0x008fc600030e0600 */
[----:B------:R3:W-:Y:S01]  /*165f0*/  STL [R1+0xa30], R28 ;  /* 0x000a301c01007387 */ /* 0x0007e20000100800 */
[----:B----4-:R-:W-:-:S03]  /*16600*/  IADD3 R24, P6, R24, R3, RZ ;  /* 0x0000000318187210 */ /* 0x010fc60007fde0ff */
[----:B------:R4:W-:Y:S04]  /*16610*/  STL [R1+0xa04], R9 ;  /* 0x000a040901007387 */ /* 0x0009e80000100800 */
[----:B------:R4:W-:Y:S01]  /*16620*/  STL [R1+0xa28], R17 ;  /* 0x000a281101007387 */ /* 0x0009e20000100800 */
[----:B------:R-:W-:-:S03]  /*16630*/  IMAD.X R33, R33, 0x1, R0, P5 ;  /* 0x0000000121217824 */ /* 0x000fc600028e0600 */
[----:B------:R4:W-:Y:S01]  /*16640*/  STL [R1+0x9fc], R16 ;  /* 0x0009fc1001007387 */ /* 0x0009e20000100800 */
[----:B------:R-:W-:-:S03]  /*16650*/  IADD3 R32, P5, R32, R3, RZ ;  /* 0x0000000320207210 */ /* 0x000fc60007fbe0ff */
[----:B------:R4:W-:Y:S04]  /*16660*/  STL [R1+0xa20], R25 ;  /* 0x000a201901007387 */ /* 0x0009e80000100800 */
[----:B------:R4:W-:Y:S01]  /*16670*/  STL [R1+0x9f4], R24 ;  /* 0x0009f41801007387 */ /* 0x0009e20000100800 */
[----:B------:R-:W-:-:S03]  /*16680*/  IMAD.X R2, R2, 0x1, R0, P1 ;  /* 0x0000000102027824 */ /* 0x000fc600008e0600 */
[----:B0-----:R-:W4:Y:S04]  /*16690*/  LDL.LU R8, [R1+0x9e4] ;  /* 0x0009e40001087983 */ /* 0x001f280000300800 */
[----:B------:R0:W-:Y:S04]  /*166a0*/  STL [R1+0xa18], R33 ;  /* 0x000a182101007387 */ /* 0x0001e80000100800 */
[----:B-1----:R-:W4:Y:S04]  /*166b0*/  LDL.LU R4, [R1+0xa08] ;  /* 0x000a080001047983 */ /* 0x002f280000300800 */
        /* <DEDUP_REMOVED lines=24> */
[----:B------:R-:W4:Y:S04]  /*16840*/  LDL.LU R17, [R1+0x984] ;  /* 0x0009840001117983 */ /* 0x000f280000300800 */
[----:B------:R-:W4:Y:S04]  /*16850*/  LDL.LU R16, [R1+0x9a8] ;  /* 0x0009a80001107983 */ /* 0x000f280000300800 */
[----:B------:R-:W4:Y:S04]  /*16860*/  LDL.LU R25, [R1+0x97c] ;  /* 0x00097c0001197983 */ /* 0x000f280000300800 */
[----:B------:R-:W4:Y:S04]  /*16870*/  LDL.LU R24, [R1+0x9a0] ;  /* 0x0009a00001187983 */ /* 0x000f280000300800 */
[----:B0-----:R-:W4:Y:S04]  /*16880*/  LDL.LU R33, [R1+0x974] ;  /* 0x0009740001217983 */ /* 0x001f280000300800 */
[----:B-1----:R-:W4:Y:S04]  /*16890*/  LDL.LU R32, [R1+0x998] ;  /* 0x0009980001207983 */ /* 0x002f280000300800 */
[----:B------:R-:W4:Y:S01]  /*168a0*/  LDL.LU R2, [R1+0x96c] ;  /* 0x00096c0001027983 */ /* 0x000f220000300800 */
[-C--:B------:R-:W-:Y:S01]  /*168b0*/  IADD3 R8, P1, R8, R3.reuse, RZ ;  /* 0x0000000308087210 */ /* 0x080fe20007f3e0ff */
[--C-:B------:R-:W-:Y:S01]  /*168c0*/  IMAD.X R4, R4, 0x1, R0.reuse, P4 ;  /* 0x0000000104047824 */ /* 0x100fe200020e0600 */
[-C--:B------:R-:W-:Y:S01]  /*168d0*/  IADD3 R34, P4, R34, R3.reuse, RZ ;  /* 0x0000000322227210 */ /* 0x080fe20007f9e0ff */
[--C-:B------:R-:W-:Y:S01]  /*168e0*/  IMAD.X R35, R35, 0x1, R0.reuse, P3 ;  /* 0x0000000123237824 */ /* 0x100fe200018e0600 */
[----:B------:R-:W-:Y:S01]  /*168f0*/  IADD3 R61, P3, R61, R3, RZ ;  /* 0x000000033d3d7210 */ /* 0x000fe20007f7e0ff */
        /* <DEDUP_REMOVED lines=33> */
[----:B--2---:R-:W-:-:S03]  /*16b10*/  IMAD.X R29, R29, 0x1, R0, P5 ;  /* 0x000000011d1d7824 */ /* 0x004fc600028e0600 */
[----:B------:R2:W-:Y:S01]  /*16b20*/  STL [R1+0x9c8], R37 ;  /* 0x0009c82501007387 */ /* 0x0005e20000100800 */
[----:B---3--:R-:W-:-:S03]  /*16b30*/  IADD3 R28, P5, R28, R3, RZ ;  /* 0x000000031c1c7210 */ /* 0x008fc60007fbe0ff */
[----:B------:R3:W-:Y:S01]  /*16b40*/  STL [R1+0x99c], R13 ;  /* 0x00099c0d01007387 */ /* 0x0007e20000100800 */
[----:B----4-:R-:W-:-:S03]  /*16b50*/  IMAD.X R9, R9, 0x1, R0, P1 ;  /* 0x0000000109097824 */ /* 0x010fc600008e0600 */
        /* <DEDUP_REMOVED lines=8> */
[----:B------:R4:W-:Y:S04]  /*16be0*/  STL [R1+0x9b0], R9 ;  /* 0x0009b00901007387 */ /* 0x0009e80000100800 */
[----:B------:R4:W-:Y:S01]  /*16bf0*/  STL [R1+0x984], R17 ;  /* 0x0009841101007387 */ /* 0x0009e20000100800 */
[----:B------:R-:W-:-:S03]  /*16c00*/  IADD3 R33, P3, R33, R3, RZ ;  /* 0x0000000321217210 */ /* 0x000fc60007f7e0ff */
[----:B------:R4:W-:Y:S01]  /*16c10*/  STL [R1+0x9a8], R16 ;  /* 0x0009a81001007387 */ /* 0x0009e20000100800 */
[----:B------:R-:W-:-:S03]  /*16c20*/  IMAD.X R32, R32, 0x1, R0, P2 ;  /* 0x0000000120207824 */ /* 0x000fc600010e0600 */
[----:B------:R4:W-:Y:S04]  /*16c30*/  STL [R1+0x97c], R25 ;  /* 0x00097c1901007387 */ /* 0x0009e80000100800 */
[----:B------:R4:W-:Y:S01]  /*16c40*/  STL [R1+0x9a0], R24 ;  /* 0x0009a01801007387 */ /* 0x0009e20000100800 */
[----:B------:R-:W-:-:S03]  /*16c50*/  IADD3 R2, P2, R2, R3, RZ ;  /* 0x0000000302027210 */ /* 0x000fc60007f5e0ff */
        /* <DEDUP_REMOVED lines=31> */
[----:B0-----:R-:W4:Y:S04]  /*16e50*/  LDL.LU R33, [R1+0x91c] ;  /* 0x00091c0001217983 */ /* 0x001f280000300800 */
[----:B-1----:R-:W4:Y:S04]  /*16e60*/  LDL.LU R32, [R1+0x8f0] ;  /* 0x0008f00001207983 */ /* 0x002f280000300800 */
        /* <DEDUP_REMOVED lines=343> */
[----:B--2---:R-:W2:Y:S04]  /*183e0*/  LDL.LU R34, [R1+0x78c] ;  /* 0x00078c0001227983 */ /* 0x004ea80000300800 */
[----:B------:R1:W-:Y:S04]  /*183f0*/  STL [R1+0x770], R2 ;  /* 0x0007700201007387 */ /* 0x0003e80000100800 */
        /* <DEDUP_REMOVED lines=30> */
[--C-:B--2---:R-:W-:Y:S01]  /*185e0*/  IMAD.X R34, R34, 0x1, R0.reuse, P4 ;  /* 0x0000000122227824 */ /* 0x104fe200020e0600 */
[-C--:B---3--:R-:W-:Y:S01]  /*185f0*/  IADD3 R35, P4, R35, R3.reuse, RZ ;  /* 0x0000000323237210 */ /* 0x088fe20007f9e0ff */
[----:B----4-:R-:W-:Y:S01]  /*18600*/  IMAD.X R61, R61, 0x1, R0, P3 ;  /* 0x000000013d3d7824 */ /* 0x010fe200018e0600 */
[----:B------:R-:W-:Y:S01]  /*18610*/  STL [R1+0x794], R8 ;  /* 0x0007940801007387 */ /* 0x000fe20000100800 */
[----:B------:R-:W-:-:S03]  /*18620*/  IADD3 R31, P3, R31, R3, RZ ;  /* 0x000000031f1f7210 */ /* 0x000fc60007f7e0ff */
[----:B------:R-:W-:Y:S01]  /*18630*/  STL [R1+0x768], R4 ;  /* 0x0007680401007387 */ /* 0x000fe20000100800 */
[----:B------:R-:W-:-:S03]  /*18640*/  IMAD.X R27, R27, 0x1, R0, P2 ;  /* 0x000000011b1b7824 */ /* 0x000fc600010e0600 */
        /* <DEDUP_REMOVED lines=74> */
[----:B-1----:R-:W4:Y:S04]  /*18af0*/  LDL.LU R29, [R1+0x6c4] ;  /* 0x0006c400011d7983 */ /* 0x002f280000300800 */
[----:B--2---:R-:W2:Y:S04]  /*18b00*/  LDL.LU R28, [R1+0xa90] ;  /* 0x000a9000011c7983 */ /* 0x004ea80000300800 */
[----:B---3--:R-:W3:Y:S04]  /*18b10*/  LDL.LU R9, [R1+0x6bc] ;  /* 0x0006bc0001097983 */ /* 0x008ee80000300800 */
[----:B----4-:R-:W4:Y:S04]  /*18b20*/  LDL.LU R17, [R1+0xbbc] ;  /* 0x000bbc0001117983 */ /* 0x010f280000300800 */
[----:B------:R-:W4:Y:S04]  /*18b30*/  LDL.LU R16, [R1+0x6b4] ;  /* 0x0006b40001107983 */ /* 0x000f280000300800 */
[----:B------:R-:W4:Y:S04]  /*18b40*/  LDL.LU R25, [R1+0xbb8] ;  /* 0x000bb80001197983 */ /* 0x000f280000300800 */
[----:B------:R-:W4:Y:S04]  /*18b50*/  LDL.LU R24, [R1+0x6ac] ;  /* 0x0006ac0001187983 */ /* 0x000f280000300800 */
[----:B0-----:R-:W4:Y:S04]  /*18b60*/  LDL.LU R33, [R1+0xbb4] ;  /* 0x000bb40001217983 */ /* 0x001f280000300800 */
[----:B------:R-:W4:Y:S04]  /*18b70*/  LDL.LU R32, [R1+0x6a4] ;  /* 0x0006a40001207983 */ /* 0x000f280000300800 */
[----:B------:R-:W4:Y:S01]  /*18b80*/  LDL.LU R2, [R1+0xbb0] ;  /* 0x000bb00001027983 */ /* 0x000f220000300800 */
[-C--:B------:R-:W-:Y:S01]  /*18b90*/  IADD3 R21, P2, R21, R3.reuse, RZ ;  /* 0x0000000315157210 */ /* 0x080fe20007f5e0ff */
[----:B------:R-:W-:Y:S01]  /*18ba0*/  IMAD.X R8, R8, 0x1, R0, P6 ;  /* 0x0000000108087824 */ /* 0x000fe200030e0600 */
[----:B------:R-:W-:-:S03]  /*18bb0*/  IADD3 R4, P6, R4, R3, RZ ;  /* 0x0000000304047210 */ /* 0x000fc60007fde0ff */
[----:B------:R0:W-:Y:S01]  /*18bc0*/  STL [R1+0x6f0], R21 ;  /* 0x0006f01501007387 */ /* 0x0001e20000100800 */
[--C-:B------:R-:W-:Y:S01]  /*18bd0*/  IMAD.X R34, R34, 0x1, R0.reuse, P5 ;  /* 0x0000000122227824 */ /* 0x100fe200028e0600 */
[-C--:B------:R-:W-:Y:S01]  /*18be0*/  IADD3 R35, P5, R35, R3.reuse, RZ ;  /* 0x0000000323237210 */ /* 0x080fe20007fbe0ff */
[--C-:B------:R-:W-:Y:S01]  /*18bf0*/  IMAD.X R61, R61, 0x1, R0.reuse, P1 ;  /* 0x000000013d3d7824 */ /* 0x100fe200008e0600 */
[-C--:B------:R-:W-:Y:S01]  /*18c00*/  IADD3 R31, P1, R31, R3.reuse, RZ ;  /* 0x000000031f1f7210 */ /* 0x080fe20007f3e0ff */
[--C-:B------:R-:W-:Y:S01]  /*18c10*/  IMAD.X R27, R27, 0x1, R0.reuse, P4 ;  /* 0x000000011b1b7824 */ /* 0x100fe200020e0600 */
[----:B------:R-:W-:Y:S01]  /*18c20*/  IADD3 R22, P4, R22, R3, RZ ;  /* 0x0000000316167210 */ /* 0x000fe20007f9e0ff */
[----:B0-----:R0:W5:Y:S04]  /*18c30*/  LDL.LU R21, [R1+0xc08] ;  /* 0x000c080001157983 */ /* 0x0011680000300800 */
[----:B------:R1:W-:Y:S04]  /*18c40*/  STL [R1+0x714], R8 ;  /* 0x0007140801007387 */ /* 0x0003e80000100800 */
[----:B------:R0:W-:Y:S04]  /*18c50*/  STL [R1+0x6e8], R4 ;  /* 0x0006e80401007387 */ /* 0x0001e80000100800 */
[----:B------:R0:W-:Y:S04]  /*18c60*/  STL [R1+0x70c], R34 ;  /* 0x00070c2201007387 */ /* 0x0001e80000100800 */
        /* <DEDUP_REMOVED lines=27> */
[----:B--2---:R-:W-:-:S03]  /*18e20*/  IADD3 R28, P3, R28, UR7, RZ ;  /* 0x000000071c1c7c10 */ /* 0x004fc6000ff7e0ff */
[----:B------:R2:W-:Y:S01]  /*18e30*/  STL [R1+0x6a8], R37 ;  /* 0x0006a82501007387 */ /* 0x0005e20000100800 */
[----:B---3--:R-:W-:-:S03]  /*18e40*/  IMAD.X R9, R9, 0x1, R0, P2 ;  /* 0x0000000109097824 */ /* 0x008fc600010e0600 */
[----:B------:R3:W-:Y:S01]  /*18e50*/  STL [R1+0x6cc], R13 ;  /* 0x0006cc0d01007387 */ /* 0x0007e20000100800 */
[----:B----4-:R-:W-:-:S03]  /*18e60*/  IADD3 R17, P2, R17, UR7, RZ ;  /* 0x0000000711117c10 */ /* 0x010fc6000ff5e0ff */
[----:B------:R4:W-:Y:S01]  /*18e70*/  STL [R1+0x6a0], R12 ;  /* 0x0006a00c01007387 */ /* 0x0009e20000100800 */
[----:B------:R-:W-:-:S03]  /*18e80*/  IMAD.X R16, R16, 0x1, R0, P6 ;  /* 0x0000000110107824 */ /* 0x000fc600030e0600 */
[----:B------:R4:W-:Y:S01]  /*18e90*/  STL [R1+0x6c4], R29 ;  /* 0x0006c41d01007387 */ /* 0x0009e20000100800 */
[----:B------:R-:W-:-:S03]  /*18ea0*/  IADD3 R25, P6, R25, UR7, RZ ;  /* 0x0000000719197c10 */ /* 0x000fc6000ffde0ff */
[----:B------:R4:W-:Y:S01]  /*18eb0*/  STL [R1+0xa90], R28 ;  /* 0x000a901c01007387 */ /* 0x0009e20000100800 */
[----:B------:R-:W-:-:S03]  /*18ec0*/  IMAD.X R24, R24, 0x1, R0, P5 ;  /* 0x0000000118187824 */ /* 0x000fc600028e0600 */
[----:B------:R4:W-:Y:S04]  /*18ed0*/  STL [R1+0x6bc], R9 ;  /* 0x0006bc0901007387 */ /* 0x0009e80000100800 */
[----:B------:R4:W-:Y:S01]  /*18ee0*/  STL [R1+0xbbc], R17 ;  /* 0x000bbc1101007387 */ /* 0x0009e20000100800 */
[----:B------:R-:W-:-:S03]  /*18ef0*/  IADD3 R33, P5, R33, UR7, RZ ;  /* 0x0000000721217c10 */ /* 0x000fc6000ffbe0ff */
[----:B------:R4:W-:Y:S01]  /*18f00*/  STL [R1+0x6b4], R16 ;  /* 0x0006b41001007387 */ /* 0x0009e20000100800 */
[----:B------:R-:W-:-:S03]  /*18f10*/  IMAD.X R32, R32, 0x1, R0, P1 ;  /* 0x0000000120207824 */ /* 0x000fc600008e0600 */
[----:B------:R4:W-:Y:S04]  /*18f20*/  STL [R1+0xbb8], R25 ;  /* 0x000bb81901007387 */ /* 0x0009e80000100800 */
[----:B------:R4:W-:Y:S01]  /*18f30*/  STL [R1+0x6ac], R24 ;  /* 0x0006ac1801007387 */ /* 0x0009e20000100800 */
[----:B------:R-:W-:-:S03]  /*18f40*/  IADD3 R2, P1, R2, UR7, RZ ;  /* 0x0000000702027c10 */ /* 0x000fc6000ff3e0ff */
[----:B------:R-:W4:Y:S04]  /*18f50*/  LDL.LU R3, [R1+0x69c] ;  /* 0x00069c0001037983 */ /* 0x000f280000300800 */
[----:B------:R4:W-:Y:S04]  /*18f60*/  STL [R1+0xbb4], R33 ;  /* 0x000bb42101007387 */ /* 0x0009e80000100800 */
[----:B-1----:R-:W4:Y:S04]  /*18f70*/  LDL.LU R8, [R1+0xbac] ;  /* 0x000bac0001087983 */ /* 0x002f280000300800 */
[----:B------:R1:W-:Y:S04]  /*18f80*/  STL [R1+0x6a4], R32 ;  /* 0x0006a42001007387 */ /* 0x0003e80000100800 */
[----:B0-----:R-:W4:Y:S04]  /*18f90*/  LDL.LU R4, [R1+0x698] ;  /* 0x0006980001047983 */ /* 0x001f280000300800 */
        /* <DEDUP_REMOVED lines=28> */
[----:B0-----:R-:W4:Y:S01]  /*19160*/  LDL.LU R2, [R1+0xb64] ;  /* 0x000b640001027983 */ /* 0x001f220000300800 */
[----:B------:R-:W-:Y:S01]  /*19170*/  IMAD.X R3, R3, 0x1, R0, P4 ;  /* 0x0000000103037824 */ /* 0x000fe200020e0600 */
[----:B------:R-:W-:-:S02]  /*19180*/  IADD3 R8, P4, R8, UR7, RZ ;  /* 0x0000000708087c10 */ /* 0x000fc4000ff9e0ff */
[----:B------:R-:W-:Y:S02]  /*19190*/  IADD3.X R4, R4, UR6, RZ, P3, !PT ;  /* 0x0000000604047c10 */ /* 0x000fe40009ffe4ff */
[----:B------:R-:W-:Y:S02]  /*191a0*/  IADD3 R34, P3, R34, UR7, RZ ;  /* 0x0000000722227c10 */ /* 0x000fe4000ff7e0ff */
[----:B------:R-:W-:Y:S01]  /*191b0*/  IADD3.X R35, R35, UR6, RZ, P2, !PT ;  /* 0x0000000623237c10 */ /* 0x000fe200097fe4ff */
[----:B------:R0:W-:Y:S01]  /*191c0*/  STL [R1+0x69c], R3 ;  /* 0x00069c0301007387 */ /* 0x0001e20000100800 */
[----:B------:R-:W-:-:S03]  /*191d0*/  IADD3 R61, P2, R61, UR7, RZ ;  /* 0x000000073d3d7c10 */ /* 0x000fc6000ff5e0ff */
[----:B------:R1:W-:Y:S01]  /*191e0*/  STL [R1+0xbac], R8 ;  /* 0x000bac0801007387 */ /* 0x0003e20000100800 */
[----:B------:R-:W-:-:S03]  /*191f0*/  IADD3.X R31, R31, UR6, RZ, P6, !PT ;  /* 0x000000061f1f7c10 */ /* 0x000fc6000b7fe4ff */
        /* <DEDUP_REMOVED lines=23> */
[----:B--2---:R-:W-:-:S03]  /*19370*/  IADD3.X R37, R37, UR6, RZ, P6, !PT ;  /* 0x0000000625257c10 */ /* 0x004fc6000b7fe4ff */
[----:B------:R2:W-:Y:S01]  /*19380*/  STL [R1+0xba4], R55 ;  /* 0x000ba43701007387 */ /* 0x0005e20000100800 */
[----:B---3--:R-:W-:-:S03]  /*19390*/  IADD3 R13, P6, R13, UR7, RZ ;  /* 0x000000070d0d7c10 */ /* 0x008fc6000ffde0ff */
[----:B------:R3:W-:Y:S01]  /*193a0*/  STL [R1+0xb78], R51 ;  /* 0x000b783301007387 */ /* 0x0007e20000100800 */
[----:B----4-:R-:W-:-:S03]  /*193b0*/  IADD3.X R12, R12, UR6, RZ, P5, !PT ;  /* 0x000000060c0c7c10 */ /* 0x010fc6000affe4ff */
        /* <DEDUP_REMOVED lines=14> */
[----:B------:R4:W-:Y:S04]  /*194a0*/  STL [R1+0xb58], R9 ;  /* 0x000b580901007387 */ /* 0x0009e80000100800 */
[----:B------:R4:W-:Y:S01]  /*194b0*/  STL [R1+0xb7c], R17 ;  /* 0x000b7c1101007387 */ /* 0x0009e20000100800 */
[----:B------:R-:W-:-:S03]  /*194c0*/  IADD3.X R33, R33, UR6, RZ, P2, !PT ;  /* 0x0000000621217c10 */ /* 0x000fc600097fe4ff */
[----:B------:R4:W-:Y:S01]  /*194d0*/  STL [R1+0xb50], R16 ;  /* 0x000b501001007387 */ /* 0x0009e20000100800 */
[----:B------:R-:W-:-:S03]  /*194e0*/  IADD3 R32, P2, R32, UR7, RZ ;  /* 0x0000000720207c10 */ /* 0x000fc6000ff5e0ff */
[----:B------:R4:W-:Y:S04]  /*194f0*/  STL [R1+0xb74], R25 ;  /* 0x000b741901007387 */ /* 0x0009e80000100800 */
[----:B------:R4:W-:Y:S01]  /*19500*/  STL [R1+0xb48], R24 ;  /* 0x000b481801007387 */ /* 0x0009e20000100800 */
[----:B------:R-:W-:-:S03]  /*19510*/  IADD3.X R2, R2, UR6, RZ, P6, !PT ;  /* 0x0000000602027c10 */ /* 0x000fc6000b7fe4ff */
        /* <DEDUP_REMOVED lines=34> */
[----:B------:R-:W-:-:S02]  /*19740*/  IADD3 R3, P6, R3, UR7, RZ ;  /* 0x0000000703037c10 */ /* 0x000fc4000ffde0ff */
[----:B------:R-:W-:Y:S02]  /*19750*/  IADD3.X R8, R8, UR6, RZ, P5, !PT ;  /* 0x0000000608087c10 */ /* 0x000fe4000affe4ff */
[----:B------:R-:W-:Y:S02]  /*19760*/  IADD3 R4, P5, R4, UR7, RZ ;  /* 0x0000000704047c10 */ /* 0x000fe4000ffbe0ff */
[----:B------:R-:W-:Y:S02]  /*19770*/  IADD3.X R34, R34, UR6, RZ, P1, !PT ;  /* 0x0000000622227c10 */ /* 0x000fe40008ffe4ff */
[----:B------:R-:W-:Y:S01]  /*19780*/  IADD3 R35, P1, R35, UR7, RZ ;  /* 0x0000000723237c10 */ /* 0x000fe2000ff3e0ff */
        /* <DEDUP_REMOVED lines=19> */
[----:B--2---:R-:W-:-:S03]  /*198c0*/  IADD3 R55, P5, R55, UR7, RZ ;  /* 0x0000000737377c10 */ /* 0x004fc6000ffbe0ff */
[----:B------:R2:W-:Y:S01]  /*198d0*/  STL [R1+0xb10], R19 ;  /* 0x000b101301007387 */ /* 0x0005e20000100800 */
[----:B---3--:R-:W-:-:S03]  /*198e0*/  IADD3.X R51, R51, UR6, RZ, P1, !PT ;  /* 0x0000000633337c10 */ /* 0x008fc60008ffe4ff */
[----:B------:R3:W-:Y:S01]  /*198f0*/  STL [R1+0xb34], R10 ;  /* 0x000b340a01007387 */ /* 0x0007e20000100800 */
[----:B----4-:R-:W-:-:S03]  /*19900*/  IADD3 R47, P1, R47, UR7, RZ ;  /* 0x000000072f2f7c10 */ /* 0x010fc6000ff3e0ff */
        /* <DEDUP_REMOVED lines=22> */
[----:B------:R4:W-:Y:S04]  /*19a70*/  STL [R1+0xb04], R9 ;  /* 0x000b040901007387 */ /* 0x0009e80000100800 */
[----:B------:R4:W-:Y:S01]  /*19a80*/  STL [R1+0xad8], R17 ;  /* 0x000ad81101007387 */ /* 0x0009e20000100800 */
[----:B------:R-:W-:-:S03]  /*19a90*/  IADD3 R33, P1, R33, UR7, RZ ;  /* 0x0000000721217c10 */ /* 0x000fc6000ff3e0ff */
[----:B------:R4:W-:Y:S01]  /*19aa0*/  STL [R1+0xafc], R16 ;  /* 0x000afc1001007387 */ /* 0x0009e20000100800 */
[----:B------:R-:W-:-:S03]  /*19ab0*/  IADD3.X R32, R32, UR6, RZ, P4, !PT ;  /* 0x0000000620207c10 */ /* 0x000fc6000a7fe4ff */
[----:B------:R4:W-:Y:S04]  /*19ac0*/  STL [R1+0xad0], R25 ;  /* 0x000ad01901007387 */ /* 0x0009e80000100800 */
[----:B------:R4:W-:Y:S01]  /*19ad0*/  STL [R1+0xaf4], R24 ;  /* 0x000af41801007387 */ /* 0x0009e20000100800 */
[----:B------:R-:W-:-:S03]  /*19ae0*/  IADD3 R2, P4, R2, UR7, RZ ;  /* 0x0000000702027c10 */ /* 0x000fc6000ff9e0ff */
        /* <DEDUP_REMOVED lines=34> */
[----:B------:R-:W-:-:S02]  /*19d10*/  IADD3.X R3, R3, UR6, RZ, P3, !PT ;  /* 0x0000000603037c10 */ /* 0x000fc40009ffe4ff */
[----:B------:R-:W-:Y:S02]  /*19d20*/  IADD3 R8, P3, R8, UR7, RZ ;  /* 0x0000000708087c10 */ /* 0x000fe4000ff7e0ff */
[----:B------:R-:W-:Y:S02]  /*19d30*/  IADD3.X R4, R4, UR6, RZ, P2, !PT ;  /* 0x0000000604047c10 */ /* 0x000fe400097fe4ff */
[----:B------:R-:W-:Y:S02]  /*19d40*/  IADD3 R34, P2, R34, UR7, RZ ;  /* 0x0000000722227c10 */ /* 0x000fe4000ff5e0ff */
[----:B------:R-:W-:Y:S01]  /*19d50*/  IADD3.X R35, R35, UR6, RZ, P6, !PT ;  /* 0x0000000623237c10 */ /* 0x000fe2000b7fe4ff */
[----:B------:R-:W-:Y:S01]  /*19d60*/  STL [R1+0xae4], R3 ;  /* 0x000ae40301007387 */ /* 0x000fe20000100800 */
[----:B------:R-:W-:-:S03]  /*19d70*/  IADD3 R61, P6, R61, UR7, RZ ;  /* 0x000000073d3d7c10 */ /* 0x000fc6000ffde0ff */
[----:B------:R-:W-:Y:S01]  /*19d80*/  STL [R1+0xab8], R8 ;  /* 0x000ab80801007387 */ /* 0x000fe20000100800 */
[----:B------:R-:W-:-:S03]  /*19d90*/  IADD3.X R31, R31, UR6, RZ, P5, !PT ;  /* 0x000000061f1f7c10 */ /* 0x000fc6000affe4ff */
[----:B------:R-:W-:Y:S01]  /*19da0*/  STL [R1+0xadc], R4 ;  /* 0x000adc0401007387 */ /* 0x000fe20000100800 */
[----:B------:R-:W-:-:S03]  /*19db0*/  IADD3 R27, P5, R27, UR7, RZ ;  /* 0x000000071b1b7c10 */ /* 0x000fc6000ffbe0ff */
[----:B------:R-:W-:Y:S01]  /*19dc0*/  STL [R1+0xab0], R34 ;  /* 0x000ab02201007387 */ /* 0x000fe20000100800 */
[----:B------:R-:W-:-:S03]  /*19dd0*/  IADD3.X R22, R22, UR6, RZ, P1, !PT ;  /* 0x0000000616167c10 */ /* 0x000fc60008ffe4ff */
[----:B------:R-:W-:Y:S01]  /*19de0*/  STL [R1+0xad4], R35 ;  /* 0x000ad42301007387 */ /* 0x000fe20000100800 */
[----:B------:R-:W-:-:S03]  /*19df0*/  IADD3 R23, P1, R23, UR7, RZ ;  /* 0x0000000717177c10 */ /* 0x000fc6000ff3e0ff */
[----:B------:R-:W-:Y:S01]  /*19e00*/  STL [R1+0xaa8], R61 ;  /* 0x000aa83d01007387 */ /* 0x000fe20000100800 */
[----:B--2---:R-:W-:-:S03]  /*19e10*/  IADD3.X R19, R19, UR6, RZ, P4, !PT ;  /* 0x0000000613137c10 */ /* 0x004fc6000a7fe4ff */
[----:B------:R-:W-:Y:S01]  /*19e20*/  STL [R1+0xacc], R31 ;  /* 0x000acc1f01007387 */ /* 0x000fe20000100800 */
[----:B---3--:R-:W-:-:S03]  /*19e30*/  IADD3 R10, P4, R10, UR7, RZ ;  /* 0x000000070a0a7c10 */ /* 0x008fc6000ff9e0ff */
[----:B------:R-:W-:Y:S01]  /*19e40*/  STL [R1+0xaa0], R27 ;  /* 0x000aa01b01007387 */ /* 0x000fe20000100800 */
[----:B----4-:R-:W-:-:S03]  /*19e50*/  IADD3.X R11, R11, UR6, RZ, P3, !PT ;  /* 0x000000060b0b7c10 */ /* 0x010fc60009ffe4ff */
        /* <DEDUP_REMOVED lines=24> */
[----:B------:R0:W-:Y:S01]  /*19fe0*/  STL [R1+0xa94], R12 ;  /* 0x000a940c01007387 */ /* 0x0001e20000100800 */
[----:B------:R-:W-:-:S03]  /*19ff0*/  IADD3 R16, P3, R16, UR7, RZ ;  /* 0x0000000710107c10 */ /* 0x000fc6000ff7e0ff */
[----:B------:R-:W-:Y:S01]  /*1a000*/  STL [R1+0x660], R29 ;  /* 0x0006601d01007387 */ /* 0x000fe20000100800 */
[----:B------:R-:W-:-:S03]  /*1a010*/  IADD3.X R25, R25, UR6, RZ, P2, !PT ;  /* 0x0000000619197c10 */ /* 0x000fc600097fe4ff */
[----:B------:R1:W-:Y:S01]  /*1a020*/  STL [R1+0x684], R28 ;  /* 0x0006841c01007387 */ /* 0x0003e20000100800 */
[----:B------:R-:W-:-:S03]  /*1a030*/  IADD3 R24, P2, R24, UR7, RZ ;  /* 0x0000000718187c10 */ /* 0x000fc6000ff5e0ff */
[----:B------:R2:W-:Y:S04]  /*1a040*/  STL [R1+0x658], R9 ;  /* 0x0006580901007387 */ /* 0x0005e80000100800 */
[----:B------:R-:W-:Y:S01]  /*1a050*/  STL [R1+0x67c], R17 ;  /* 0x00067c1101007387 */ /* 0x000fe20000100800 */
[----:B------:R-:W-:-:S03]  /*1a060*/  IADD3.X R33, R33, UR6, RZ, P6, !PT ;  /* 0x0000000621217c10 */ /* 0x000fc6000b7fe4ff */
[----:B------:R-:W-:Y:S01]  /*1a070*/  STL [R1+0x650], R16 ;  /* 0x0006501001007387 */ /* 0x000fe20000100800 */
[----:B------:R-:W-:-:S03]  /*1a080*/  IADD3 R32, P6, R32, UR7, RZ ;  /* 0x0000000720207c10 */ /* 0x000fc6000ffde0ff */
[----:B------:R-:W-:Y:S04]  /*1a090*/  STL [R1+0x674], R25 ;  /* 0x0006741901007387 */ /* 0x000fe80000100800 */
[----:B------:R3:W-:Y:S01]  /*1a0a0*/  STL [R1+0x648], R24 ;  /* 0x0006481801007387 */ /* 0x0007e20000100800 */
[----:B------:R-:W-:-:S03]  /*1a0b0*/  IADD3.X R2, R2, UR6, RZ, P5, !PT ;  /* 0x0000000602027c10 */ /* 0x000fc6000affe4ff */
[----:B0-----:R-:W4:Y:S04]  /*1a0c0*/  LDL.LU R12, [R1+0x638] ;  /* 0x00063800010c7983 */ /* 0x001f280000300800 */
[----:B------:R-:W-:Y:S04]  /*1a0d0*/  STL [R1+0x66c], R33 ;  /* 0x00066c2101007387 */ /* 0x000fe80000100800 */
[----:B------:R-:W4:Y:S04]  /*1a0e0*/  LDL.LU R13, [R1+0x65c] ;  /* 0x00065c00010d7983 */ /* 0x000f280000300800 */
[----:B------:R0:W-:Y:S04]  /*1a0f0*/  STL [R1+0x640], R32 ;  /* 0x0006402001007387 */ /* 0x0001e80000100800 */
[----:B-1----:R-:W4:Y:S04]  /*1a100*/  LDL.LU R28, [R1+0x630] ;  /* 0x00063000011c7983 */ /* 0x002f280000300800 */
[----:B------:R1:W-:Y:S04]  /*1a110*/  STL [R1+0x664], R2 ;  /* 0x0006640201007387 */ /* 0x0003e80000100800 */
[----:B------:R-:W4:Y:S04]  /*1a120*/  LDL.LU R29, [R1+0x654] ;  /* 0x00065400011d7983 */ /* 0x000f280000300800 */
[----:B--2---:R-:W2:Y:S04]  /*1a130*/  LDL.LU R9, [R1+0x628] ;  /* 0x0006280001097983 */ /* 0x004ea80000300800 */
[----:B---3--:R-:W3:Y:S04]  /*1a140*/  LDL.LU R24, [R1+0x64c] ;  /* 0x00064c0001187983 */ /* 0x008ee80000300800 */
[----:B------:R-:W3:Y:S04]  /*1a150*/  LDL.LU R25, [R1+0x620] ;  /* 0x0006200001197983 */ /* 0x000ee80000300800 */
[----:B------:R-:W3:Y:S04]  /*1a160*/  LDL.LU R16, [R1+0x644] ;  /* 0x0006440001107983 */ /* 0x000ee80000300800 */
[----:B------:R-:W3:Y:S04]  /*1a170*/  LDL.LU R17, [R1+0x618] ;  /* 0x0006180001117983 */ /* 0x000ee80000300800 */
[----:B0-----:R-:W3:Y:S04]  /*1a180*/  LDL.LU R32, [R1+0x63c] ;  /* 0x00063c0001207983 */ /* 0x001ee80000300800 */
[----:B------:R-:W3:Y:S04]  /*1a190*/  LDL.LU R33, [R1+0x610] ;  /* 0x0006100001217983 */ /* 0x000ee80000300800 */
[----:B------:R-:W3:Y:S04]  /*1a1a0*/  LDL.LU R3, [R1+0x634] ;  /* 0x0006340001037983 */ /* 0x000ee80000300800 */
[----:B-1----:R-:W3:Y:S04]  /*1a1b0*/  LDL.LU R2, [R1+0x608] ;  /* 0x0006080001027983 */ /* 0x002ee80000300800 */
        /* <DEDUP_REMOVED lines=18> */
[----:B----4-:R-:W-:-:S02]  /*1a2e0*/  IADD3 R12, P5, R12, UR7, RZ ;  /* 0x000000070c0c7c10 */ /* 0x010fc4000ffbe0ff */
[----:B------:R-:W-:Y:S02]  /*1a2f0*/  IADD3.X R13, R13, UR6, RZ, P1, !PT ;  /* 0x000000060d0d7c10 */ /* 0x000fe40008ffe4ff */
[----:B------:R-:W-:Y:S01]  /*1a300*/  IADD3 R28, P1, R28, UR7, RZ ;  /* 0x000000071c1c7c10 */ /* 0x000fe2000ff3e0ff */
[----:B------:R0:W-:Y:S01]  /*1a310*/  STL [R1+0x638], R12 ;  /* 0x0006380c01007387 */ /* 0x0001e20000100800 */
[----:B------:R-:W-:Y:S02]  /*1a320*/  IADD3.X R29, R29, UR6, RZ, P4, !PT ;  /* 0x000000061d1d7c10 */ /* 0x000fe4000a7fe4ff */
[----:B--2---:R-:W-:Y:S02]  /*1a330*/  IADD3 R9, P4, R9, UR7, RZ ;  /* 0x0000000709097c10 */ /* 0x004fe4000ff9e0ff */
[----:B---3--:R-:W-:Y:S02]  /*1a340*/  IADD3.X R24, R24, UR6, RZ, P3, !PT ;  /* 0x0000000618187c10 */ /* 0x008fe40009ffe4ff */
[----:B------:R-:W-:Y:S01]  /*1a350*/  IADD3 R25, P3, R25, UR7, RZ ;  /* 0x0000000719197c10 */ /* 0x000fe2000ff7e0ff */
[----:B0-----:R0:W5:Y:S04]  /*1a360*/  LDL.LU R12, [R1+0xc04] ;  /* 0x000c0400010c7983 */ /* 0x0011680000300800 */
[----:B------:R1:W-:Y:S01]  /*1a370*/  STL [R1+0x65c], R13 ;  /* 0x00065c0d01007387 */ /* 0x0003e20000100800 */
[----:B------:R-:W-:-:S02]  /*1a380*/  IADD3.X R16, R16, UR6, RZ, P2, !PT ;  /* 0x0000000610107c10 */ /* 0x000fc400097fe4ff */
[----:B------:R-:W-:Y:S01]  /*1a390*/  IADD3 R17, P2, R17, UR7, RZ ;  /* 0x0000000711117c10 */ /* 0x000fe2000ff5e0ff */
[----:B-1----:R0:W5:Y:S04]  /*1a3a0*/  LDL.LU R13, [R1+0xc00] ;  /* 0x000c0000010d7983 */ /* 0x0021680000300800 */
[----:B------:R1:W-:Y:S01]  /*1a3b0*/  STL [R1+0x630], R28 ;  /* 0x0006301c01007387 */ /* 0x0003e20000100800 */
[----:B------:R-:W-:-:S03]  /*1a3c0*/  IADD3.X R32, R32, UR6, RZ, P6, !PT ;  /* 0x0000000620207c10 */ /* 0x000fc6000b7fe4ff */
[----:B-1----:R0:W5:Y:S04]  /*1a3d0*/  LDL.LU R28, [R1+0xbfc] ;  /* 0x000bfc00011c7983 */ /* 0x0021680000300800 */
[----:B------:R1:W-:Y:S01]  /*1a3e0*/  STL [R1+0x654], R29 ;  /* 0x0006541d01007387 */ /* 0x0003e20000100800 */
[----:B------:R-:W-:-:S03]  /*1a3f0*/  IADD3 R33, P6, R33, UR7, RZ ;  /* 0x0000000721217c10 */ /* 0x000fc6000ffde0ff */
[----:B-1----:R0:W5:Y:S04]  /*1a400*/  LDL.LU R29, [R1+0xbf8] ;  /* 0x000bf800011d7983 */ /* 0x0021680000300800 */
[----:B------:R1:W-:Y:S01]  /*1a410*/  STL [R1+0x628], R9 ;  /* 0x0006280901007387 */ /* 0x0003e20000100800 */
[----:B------:R-:W-:-:S03]  /*1a420*/  IADD3.X R3, R3, UR6, RZ, P5, !PT ;  /* 0x0000000603037c10 */ /* 0x000fc6000affe4ff */
[----:B-1----:R0:W5:Y:S04]  /*1a430*/  LDL.LU R9, [R1+0xbf4] ;  /* 0x000bf40001097983 */ /* 0x0021680000300800 */
[----:B------:R1:W-:Y:S01]  /*1a440*/  STL [R1+0x64c], R24 ;  /* 0x00064c1801007387 */ /* 0x0003e20000100800 */
[----:B------:R-:W-:Y:S02]  /*1a450*/  IADD3 R2, P5, R2, UR7, RZ ;  /* 0x0000000702027c10 */ /* 0x000fe4000ffbe0ff */
[----:B------:R-:W-:Y:S01]  /*1a460*/  IADD3.X R8, R8, UR6, RZ, P1, !PT ;  /* 0x0000000608087c10 */ /* 0x000fe20008ffe4ff */
[----:B-1----:R0:W5:Y:S04]  /*1a470*/  LDL.LU R24, [R1+0xbf0] ;  /* 0x000bf00001187983 */ /* 0x0021680000300800 */
[----:B------:R1:W-:Y:S01]  /*1a480*/  STL [R1+0x620], R25 ;  /* 0x0006201901007387 */ /* 0x0003e20000100800 */
[----:B------:R-:W-:-:S02]  /*1a490*/  IADD3 R4, P1, R4, UR7, RZ ;  /* 0x0000000704047c10 */ /* 0x000fc4000ff3e0ff */
[----:B------:R-:W-:Y:S01]  /*1a4a0*/  IADD3.X R34, R34, UR6, RZ, P4, !PT ;  /* 0x0000000622227c10 */ /* 0x000fe2000a7fe4ff */
        /* <DEDUP_REMOVED lines=17> */
[----:B------:R-:W-:Y:S04]  /*1a5c0*/  STL [R1+0x634], R3 ;  /* 0x0006340301007387 */ /* 0x000fe80000100800 */
[----:B------:R1:W-:Y:S04]  /*1a5d0*/  STL [R1+0x608], R2 ;  /* 0x0006080201007387 */ /* 0x0003e80000100800 */
[----:B------:R-:W-:Y:S04]  /*1a5e0*/  STL [R1+0x62c], R8 ;  /* 0x00062c0801007387 */ /* 0x000fe80000100800 */
[----:B------:R2:W-:Y:S04]  /*1a5f0*/  STL [R1+0x600], R4 ;  /* 0x0006000401007387 */ /* 0x0005e80000100800 */
[----:B------:R-:W-:Y:S04]  /*1a600*/  STL [R1+0x624], R34 ;  /* 0x0006242201007387 */ /* 0x000fe80000100800 */
[----:B------:R-:W-:Y:S04]  /*1a610*/  STL [R1+0x5f8], R35 ;  /* 0x0005f82301007387 */ /* 0x000fe80000100800 */
[----:B------:R3:W-:Y:S04]  /*1a620*/  STL [R1+0x61c], R61 ;  /* 0x00061c3d01007387 */ /* 0x0007e80000100800 */
[----:B------:R0:W-:Y:S01]  /*1a630*/  STL [R1+0x5f0], R31 ;  /* 0x0005f01f01007387 */ /* 0x0001e20000100800 */
[----:B------:R-:W-:-:S02]  /*1a640*/  IADD3 R11, P5, R11, UR7, RZ ;  /* 0x000000070b0b7c10 */ /* 0x000fc4000ffbe0ff */
[----:B------:R-:W-:Y:S02]  /*1a650*/  IADD3.X R54, R54, UR6, RZ, P1, !PT ;  /* 0x0000000636367c10 */ /* 0x000fe40008ffe4ff */
[----:B------:R-:W-:Y:S01]  /*1a660*/  IADD3.X R55, R55, UR6, RZ, P4, !PT ;  /* 0x0000000637377c10 */ /* 0x000fe2000a7fe4ff */
[----:B-1----:R-:W1:Y:S01]  /*1a670*/  S2R R2, SR_TID.X ;  /* 0x0000000000027919 */ /* 0x002e620000002100 */
[----:B------:R0:W-:Y:S04]  /*1a680*/  STL [R1+0x614], R27 ;  /* 0x0006141b01007387 */ /* 0x0001e80000100800 */
[----:B------:R0:W-:Y:S04]  /*1a690*/  STL [R1+0x5e8], R22 ;  /* 0x0005e81601007387 */ /* 0x0001e80000100800 */
[----:B------:R0:W-:Y:S04]  /*1a6a0*/  STL [R1+0x60c], R23 ;  /* 0x00060c1701007387 */ /* 0x0001e80000100800 */
[----:B------:R0:W-:Y:S01]  /*1a6b0*/  STL [R1+0x5e0], R19 ;  /* 0x0005e01301007387 */ /* 0x0001e20000100800 */
[----:B------:R-:W-:Y:S01]  /*1a6c0*/  IADD3.X R51, R51, UR6, RZ, P3, !PT ;  /* 0x0000000633337c10 */ /* 0x000fe20009ffe4ff */
[----:B------:R-:W4:Y:S02]  /*1a6d0*/  LDC R3, c[0x0][0x238] ;  /* 0x00008e00ff037b82 */ /* 0x000f240000000800 */
[----:B------:R0:W-:Y:S01]  /*1a6e0*/  STL [R1+0x604], R10 ;  /* 0x0006040a01007387 */ /* 0x0001e20000100800 */
[----:B------:R-:W-:-:S03]  /*1a6f0*/  IADD3.X R47, R47, UR6, RZ, P2, !PT ;  /* 0x000000062f2f7c10 */ /* 0x000fc600097fe4ff */
[----:B------:R0:W-:Y:S01]  /*1a700*/  STL [R1+0x5d8], R11 ;  /* 0x0005d80b01007387 */ /* 0x0001e20000100800 */
[----:B------:R-:W-:-:S03]  /*1a710*/  IADD3.X R43, R43, UR6, RZ, P6, !PT ;  /* 0x000000062b2b7c10 */ /* 0x000fc6000b7fe4ff */
[----:B------:R0:W-:Y:S01]  /*1a720*/  STL [R1+0x5fc], R54 ;  /* 0x0005fc3601007387 */ /* 0x0001e20000100800 */
[----:B--2---:R-:W-:-:S03]  /*1a730*/  IMAD.MOV.U32 R4, RZ, RZ, R6 ;  /* 0x000000ffff047224 */ /* 0x004fc600078e0006 */
[----:B------:R0:W-:Y:S01]  /*1a740*/  STL [R1+0x5f4], R55 ;  /* 0x0005f43701007387 */ /* 0x0001e20000100800 */
[----:B------:R-:W-:-:S03]  /*1a750*/  IADD3.X R37, R37, UR6, RZ, P5, !PT ;  /* 0x0000000625257c10 */ /* 0x000fc6000affe4ff */
[----:B------:R0:W-:Y:S04]  /*1a760*/  STL [R1+0x5ec], R51 ;  /* 0x0005ec3301007387 */ /* 0x0001e80000100800 */
[----:B------:R0:W-:Y:S04]  /*1a770*/  STL [R1+0x5e4], R47 ;  /* 0x0005e42f01007387 */ /* 0x0001e80000100800 */
[----:B------:R0:W-:Y:S04]  /*1a780*/  STL [R1+0x5dc], R43 ;  /* 0x0005dc2b01007387 */ /* 0x0001e80000100800 */
[----:B------:R0:W-:Y:S04]  /*1a790*/  STL.64 [R1+0x408], R4 ;  /* 0x0004080401007387 */ /* 0x0001e80000100a00 */
[----:B------:R0:W-:Y:S01]  /*1a7a0*/  STL [R1+0x5d4], R37 ;  /* 0x0005d42501007387 */ /* 0x0001e20000100800 */
[----:B---3--:R-:W-:-:S02]  /*1a7b0*/  IMAD.MOV.U32 R61, RZ, RZ, R60 ;  /* 0x000000ffff3d7224 */ /* 0x008fc400078e003c */
[----:B------:R-:W-:Y:S02]  /*1a7c0*/  IMAD.MOV.U32 R60, RZ, RZ, R7 ;  /* 0x000000ffff3c7224 */ /* 0x000fe400078e0007 */
[----:B----4-:R-:W-:Y:S01]  /*1a7d0*/  IMAD.SHL.U32 R3, R3, 0x20, RZ ;  /* 0x0000002003037824 */ /* 0x010fe200078e00ff */
[----:B-1----:R-:W-:-:S03]  /*1a7e0*/  LOP3.LUT R2, R2, 0x1f, RZ, 0xc0, !PT ;  /* 0x0000001f02027812 */ /* 0x002fc600078ec0ff */
[----:B------:R-:W-:Y:S02]  /*1a7f0*/  IMAD.SHL.U32 R3, R3, 0x2, RZ ;  /* 0x0000000203037824 */ /* 0x000fe400078e00ff */
[----:B------:R-:W-:Y:S01]  /*1a800*/  IMAD.SHL.U32 R2, R2, 0x2, RZ ;  /* 0x0000000202027824 */ /* 0x000fe200078e00ff */
[----:B0-----:R-:W-:Y:S06]  /*1a810*/  @P0 BRA `(.L_x_1) ;  /* 0xfffffeec00600947 */ /* 0x001fec000383ffff */
[----:B-----5:R0:W-:Y:S04]  /*1a820*/  STL [R1+0xc54], R42 ;  /* 0x000c542a01007387 */ /* 0x0201e80000100800 */
[----:B0-----:R-:W2:Y:S04]  /*1a830*/  LDL.LU R42, [R1+0x7c] ;  /* 0x00007c00012a7983 */ /* 0x001ea80000300800 */
[----:B------:R0:W-:Y:S04]  /*1a840*/  STL [R1+0xc50], R18 ;  /* 0x000c501201007387 */ /* 0x0001e80000100800 */
[----:B0-----:R-:W3:Y:S04]  /*1a850*/  LDL.LU R18, [R1+0x74] ;  /* 0x0000740001127983 */ /* 0x001ee80000300800 */
[----:B------:R0:W-:Y:S04]  /*1a860*/  STL [R1+0xc4c], R15 ;  /* 0x000c4c0f01007387 */ /* 0x0001e80000100800 */
[----:B0-----:R-:W4:Y:S04]  /*1a870*/  LDL.LU R15, [R1+0xdc] ;  /* 0x0000dc00010f7983 */ /* 0x001f280000300800 */
[----:B------:R0:W-:Y:S04]  /*1a880*/  STL [R1+0xc48], R46 ;  /* 0x000c482e01007387 */ /* 0x0001e80000100800 */
[----:B0-----:R-:W4:Y:S04]  /*1a890*/  LDL.LU R46, [R1+0x1fc] ;  /* 0x0001fc00012e7983 */ /* 0x001f280000300800 */
        /* <DEDUP_REMOVED lines=25> */
[----:B------:R0:W-:Y:S04]  /*1aa30*/  STL [R1+0xc44], R45 ;  /* 0x000c442d01007387 */ /* 0x0001e80000100800 */
[----:B0-----:R-:W4:Y:S04]  /*1aa40*/  LDL.LU R45, [R1+0x364] ;  /* 0x00036400012d7983 */ /* 0x001f280000300800 */
        /* <DEDUP_REMOVED lines=36> */
[----:B------:R0:W-:Y:S01]  /*1ac90*/  STL [R1+0xbf4], R32 ;  /* 0x000bf42001007387 */ /* 0x0001e20000100800 */
[----:B--2---:R-:W-:-:S03]  /*1aca0*/  F2FP.F16.F32.PACK_AB R59, R59, R42 ;  /* 0x0000002a3b3b723e */ /* 0x004fc600000000ff */
[----:B0-----:R-:W2:Y:S04]  /*1acb0*/  LDL.LU R32, [R1+0x234] ;  /* 0x0002340001207983 */ /* 0x001ea80000300800 */
[----:B------:R0:W-:Y:S04]  /*1acc0*/  STL [R1+0xbf0], R39 ;  /* 0x000bf02701007387 */ /* 0x0001e80000100800 */
[----:B0-----:R-:W2:Y:S04]  /*1acd0*/  LDL.LU R39, [R1+0x17c] ;  /* 0x00017c0001277983 */ /* 0x001ea80000300800 */
[----:B------:R0:W-:Y:S01]  /*1ace0*/  STL [R1+0xbec], R53 ;  /* 0x000bec3501007387 */ /* 0x0001e20000100800 */
[----:B---3--:R-:W-:-:S03]  /*1acf0*/  F2FP.F16.F32.PACK_AB R57, R57, R18 ;  /* 0x000000123939723e */ /* 0x008fc600000000ff */
[----:B0-----:R-:W3:Y:S04]  /*1ad00*/  LDL.LU R53, [R1+0x23c] ;  /* 0x00023c0001357983 */ /* 0x001ee80000300800 */
[----:B------:R0:W-:Y:S04]  /*1ad10*/  STL [R1+0xbe8], R38 ;  /* 0x000be82601007387 */ /* 0x0001e80000100800 */
[----:B0-----:R-:W3:Y:S04]  /*1ad20*/  LDL.LU R38, [R1+0x3a4] ;  /* 0x0003a40001267983 */ /* 0x001ee80000300800 */
[----:B------:R0:W-:Y:S04]  /*1ad30*/  STL [R1+0xbe4], R52 ;  /* 0x000be43401007387 */ /* 0x0001e80000100800 */
[----:B0-----:R-:W3:Y:S04]  /*1ad40*/  LDL.LU R52, [R1+0xc4] ;  /* 0x0000c40001347983 */ /* 0x001ee80000300800 */
[----:B------:R0:W-:Y:S04]  /*1ad50*/  STL [R1+0xbe0], R49 ;  /* 0x000be03101007387 */ /* 0x0001e80000100800 */
[----:B0-----:R-:W3:Y:S04]  /*1ad60*/  LDL.LU R49, [R1+0x3ac] ;  /* 0x0003ac0001317983 */ /* 0x001ee80000300800 */
[----:B------:R0:W-:Y:S04]  /*1ad70*/  STL [R1+0xbdc], R48 ;  /* 0x000bdc3001007387 */ /* 0x0001e80000100800 */
[----:B0-----:R-:W3:Y:S04]  /*1ad80*/  LDL.LU R48, [R1+0xcc] ;  /* 0x0000cc0001307983 */ /* 0x001ee80000300800 */
[----:B------:R-:W3:Y:S04]  /*1ad90*/  LDL.LU R42, [R1+0xc54] ;  /* 0x000c5400012a7983 */ /* 0x000ee80000300800 */
[----:B------:R0:W-:Y:S04]  /*1ada0*/  STL [R1+0x45c], R59 ;  /* 0x00045c3b01007387 */ /* 0x0001e80000100800 */
[----:B0-----:R-:W3:Y:S04]  /*1adb0*/  LDL.LU R59, [R1+0x1f4] ;  /* 0x0001f400013b7983 */ /* 0x001ee80000300800 */
[----:B------:R-:W3:Y:S04]  /*1adc0*/  LDL.LU R18, [R1+0xc50] ;  /* 0x000c500001127983 */ /* 0x000ee80000300800 */
[----:B------:R0:W-:Y:S04]  /*1add0*/  STL [R1+0x458], R57 ;  /* 0x0004583901007387 */ /* 0x0001e80000100800 */
[----:B0-----:R-:W3:Y:S01]  /*1ade0*/  LDL.LU R57, [R1+0xd4] ;  /* 0x0000d40001397983 */ /* 0x001ee20000300800 */
[----:B----4-:R-:W-:-:S03]  /*1adf0*/  F2FP.F16.F32.PACK_AB R46, R15, R46 ;  /* 0x0000002e0f2e723e */ /* 0x010fc600000000ff */
[----:B------:R-:W4:Y:S04]  /*1ae00*/  LDL.LU R15, [R1+0xc4c] ;  /* 0x000c4c00010f7983 */ /* 0x000f280000300800 */
[----:B------:R0:W-:Y:S04]  /*1ae10*/  STL [R1+0x454], R46 ;  /* 0x0004542e01007387 */ /* 0x0001e80000100800 */
[----:B0-----:R-:W4:Y:S01]  /*1ae20*/  LDL.LU R46, [R1+0xc48] ;  /* 0x000c4800012e7983 */ /* 0x001f220000300800 */
[----:B------:R-:W-:Y:S02]  /*1ae30*/  F2FP.F16.F32.PACK_AB R0, R2, R0 ;  /* 0x000000000200723e */ /* 0x000fe400000000ff */
[----:B------:R-:W-:-:S02]  /*1ae40*/  F2FP.F16.F32.PACK_AB R3, R3, R7 ;  /* 0x000000070303723e */ /* 0x000fc400000000ff */
[----:B------:R-:W-:Y:S02]  /*1ae50*/  F2FP.F16.F32.PACK_AB R2, R6, R5 ;  /* 0x000000050602723e */ /* 0x000fe400000000ff */
[----:B------:R-:W-:Y:S02]  /*1ae60*/  F2FP.F16.F32.PACK_AB R13, R12, R13 ;  /* 0x0000000d0c0d723e */ /* 0x000fe400000000ff */
[----:B------:R-:W-:Y:S02]  /*1ae70*/  F2FP.F16.F32.PACK_AB R12, R36, R9 ;  /* 0x00000009240c723e */ /* 0x000fe400000000ff */
[----:B------:R-:W-:Y:S02]  /*1ae80*/  F2FP.F16.F32.PACK_AB R9, R44, R50 ;  /* 0x000000322c09723e */ /* 0x000fe400000000ff */
[----:B------:R-:W-:Y:S02]  /*1ae90*/  F2FP.F16.F32.PACK_AB R16, R16, R17 ;  /* 0x000000111010723e */ /* 0x000fe400000000ff */
[----:B------:R-:W-:-:S02]  /*1aea0*/  F2FP.F16.F32.PACK_AB R20, R20, R21 ;  /* 0x000000151414723e */ /* 0x000fc400000000ff */
[----:B------:R-:W-:Y:S02]  /*1aeb0*/  F2FP.F16.F32.PACK_AB R24, R24, R25 ;  /* 0x000000191818723e */ /* 0x000fe400000000ff */
[----:B--2---:R-:W-:Y:S02]  /*1aec0*/  F2FP.F16.F32.PACK_AB R33, R32, R33 ;  /* 0x000000212021723e */ /* 0x004fe400000000ff */
[----:B------:R-:W-:Y:S02]  /*1aed0*/  F2FP.F16.F32.PACK_AB R32, R58, R28 ;  /* 0x0000001c3a20723e */ /* 0x000fe400000000ff */
[----:B------:R-:W-:Y:S02]  /*1aee0*/  F2FP.F16.F32.PACK_AB R28, R56, R29 ;  /* 0x0000001d381c723e */ /* 0x000fe400000000ff */
[----:B---3--:R-:W-:Y:S02]  /*1aef0*/  F2FP.F16.F32.PACK_AB R49, R48, R49 ;  /* 0x000000313031723e */ /* 0x008fe400000000ff */
[----:B------:R-:W-:-:S02]  /*1af00*/  F2FP.F16.F32.PACK_AB R48, R52, R38 ;  /* 0x000000263430723e */ /* 0x000fc400000000ff */
[----:B------:R-:W-:Y:S02]  /*1af10*/  F2FP.F16.F32.PACK_AB R38, R53, R39 ;  /* 0x000000273526723e */ /* 0x000fe400000000ff */
[----:B------:R-:W-:-:S05]  /*1af20*/  F2FP.F16.F32.PACK_AB R57, R57, R59 ;  /* 0x0000003b3939723e */ /* 0x000fca00000000ff */
        /* <DEDUP_REMOVED lines=10> */
[----:B------:R0:W-:Y:S04]  /*1afd0*/  STL [R1+0x428], R13 ;  /* 0x0004280d01007387 */ /* 0x0001e80000100800 */
[----:B------:R1:W-:Y:S04]  /*1afe0*/  STL [R1+0x424], R12 ;  /* 0x0004240c01007387 */ /* 0x0003e80000100800 */
[----:B------:R2:W-:Y:S01]  /*1aff0*/  STL [R1+0x420], R9 ;  /* 0x0004200901007387 */ /* 0x0005e20000100800 */
[----:B0-----:R-:W-:-:S02]  /*1b000*/  F2FP.F16.F32.PACK_AB R13, R14, R40 ;  /* 0x000000280e0d723e */ /* 0x001fc400000000ff */
[----:B-1----:R-:W-:-:S03]  /*1b010*/  F2FP.F16.F32.PACK_AB R12, R41, R45 ;  /* 0x0000002d290c723e */ /* 0x002fc600000000ff */
[----:B------:R-:W-:Y:S01]  /*1b020*/  STL [R1+0x40c], R13 ;  /* 0x00040c0d01007387 */ /* 0x000fe20000100800 */
[----:B--2---:R-:W-:-:S03]  /*1b030*/  F2FP.F16.F32.PACK_AB R9, R60, R61 ;  /* 0x0000003d3c09723e */ /* 0x004fc600000000ff */
[----:B------:R-:W-:Y:S04]  /*1b040*/  STL [R1+0x408], R12 ;  /* 0x0004080c01007387 */ /* 0x000fe80000100800 */
[----:B------:R-:W-:Y:S04]  /*1b050*/  STL [R1+0x404], R9 ;  /* 0x0004040901007387 */ /* 0x000fe80000100800 */
[----:B------:R0:W-:Y:S04]  /*1b060*/  STL [R1+0x400], R0 ;  /* 0x0004000001007387 */ /* 0x0001e80000100800 */
[----:B------:R1:W-:Y:S04]  /*1b070*/  STL [R1+0x3ac], R3 ;  /* 0x0003ac0301007387 */ /* 0x0003e80000100800 */
[----:B------:R2:W-:Y:S01]  /*1b080*/  STL [R1+0x3a8], R2 ;  /* 0x0003a80201007387 */ /* 0x0005e20000100800 */
[----:B0-----:R-:W-:-:S02]  /*1b090*/  F2FP.F16.F32.PACK_AB R0, R8, R4 ;  /* 0x000000040800723e */ /* 0x001fc400000000ff */
[----:B-1----:R-:W-:-:S03]  /*1b0a0*/  F2FP.F16.F32.PACK_AB R3, R34, R35 ;  /* 0x000000232203723e */ /* 0x002fc600000000ff */
[----:B------:R0:W-:Y:S01]  /*1b0b0*/  STL [R1+0x3a4], R0 ;  /* 0x0003a40001007387 */ /* 0x0001e20000100800 */
[----:B--2---:R-:W-:-:S03]  /*1b0c0*/  F2FP.F16.F32.PACK_AB R2, R30, R31 ;  /* 0x0000001f1e02723e */ /* 0x004fc600000000ff */
[----:B------:R1:W-:Y:S04]  /*1b0d0*/  STL [R1+0x3a0], R3 ;  /* 0x0003a00301007387 */ /* 0x0003e80000100800 */
[----:B------:R2:W-:Y:S01]  /*1b0e0*/  STL [R1+0x36c], R2 ;  /* 0x00036c0201007387 */ /* 0x0005e20000100800 */
[----:B0-----:R-:W-:Y:S02]  /*1b0f0*/  F2FP.F16.F32.PACK_AB R0, R26, R27 ;  /* 0x0000001b1a00723e */ /* 0x001fe400000000ff */
        /* <DEDUP_REMOVED lines=9> */
[----:B------:R-:W-:Y:S04]  /*1b190*/  STL [R1+0x2b8], R3 ;  /* 0x0002b80301007387 */ /* 0x000fe80000100800 */
[----:B------:R-:W2:Y:S01]  /*1b1a0*/  LDL.LU R45, [R1+0x1c] ;  /* 0x00001c00012d7983 */ /* 0x000ea20000300800 */
[----:B0-----:R-:W-:-:S03]  /*1b1b0*/  F2FP.F16.F32.PACK_AB R0, R42, R37 ;  /* 0x000000252a00723e */ /* 0x001fc600000000ff */
[----:B------:R0:W-:Y:S04]  /*1b1c0*/  STL [R1+0x2b4], R2 ;  /* 0x0002b40201007387 */ /* 0x0001e80000100800 */
[----:B------:R-:W2:Y:S04]  /*1b1d0*/  LDL.LU R41, [R1+0x37c] ;  /* 0x00037c0001297983 */ /* 0x000ea80000300800 */
[----:B------:R1:W-:Y:S04]  /*1b1e0*/  STL [R1+0x2b0], R0 ;  /* 0x0002b00001007387 */ /* 0x0003e80000100800 */
        /* <DEDUP_REMOVED lines=55> */
[----:B------:R-:W4:Y:S01]  /*1b560*/  LDL.LU R37, [R1+0x260] ;  /* 0x0002600001257983 */ /* 0x000f220000300800 */
[----:B--2---:R-:W-:-:S03]  /*1b570*/  F2FP.F16.F32.PACK_AB R41, R45, R41 ;  /* 0x000000292d29723e */ /* 0x004fc600000000ff */
[----:B------:R-:W2:Y:S04]  /*1b580*/  LDL.LU R45, [R1+0xc44] ;  /* 0x000c4400012d7983 */ /* 0x000ea80000300800 */
[----:B------:R0:W-:Y:S01]  /*1b590*/  STL [R1+0x23c], R41 ;  /* 0x00023c2901007387 */ /* 0x0001e20000100800 */
[----:B---3--:R-:W-:-:S03]  /*1b5a0*/  F2FP.F16.F32.PACK_AB R14, R40, R14 ;  /* 0x0000000e280e723e */ /* 0x008fc600000000ff */
[----:B0-----:R-:W3:Y:S04]  /*1b5b0*/  LDL.LU R41, [R1+0xc40] ;  /* 0x000c400001297983 */ /* 0x001ee80000300800 */
[----:B------:R-:W3:Y:S01]  /*1b5c0*/  LDL.LU R40, [R1+0xc3c] ;  /* 0x000c3c0001287983 */ /* 0x000ee20000300800 */
[----:B----4-:R-:W-:-:S03]  /*1b5d0*/  F2FP.F16.F32.PACK_AB R56, R50, R56 ;  /* 0x000000383238723e */ /* 0x010fc600000000ff */
[----:B------:R0:W-:Y:S01]  /*1b5e0*/  STL [R1+0x238], R14 ;  /* 0x0002380e01007387 */ /* 0x0001e20000100800 */
[----:B------:R-:W-:-:S03]  /*1b5f0*/  F2FP.F16.F32.PACK_AB R57, R58, R57 ;  /* 0x000000393a39723e */ /* 0x000fc600000000ff */
[----:B0-----:R-:W4:Y:S04]  /*1b600*/  LDL.LU R14, [R1+0xc38] ;  /* 0x000c3800010e7983 */ /* 0x001f280000300800 */
[----:B------:R-:W4:Y:S04]  /*1b610*/  LDL.LU R50, [R1+0xc34] ;  /* 0x000c340001327983 */ /* 0x000f280000300800 */
[----:B------:R0:W-:Y:S01]  /*1b620*/  STL [R1+0x234], R56 ;  /* 0x0002343801007387 */ /* 0x0001e20000100800 */
[----:B------:R-:W-:-:S03]  /*1b630*/  F2FP.F16.F32.PACK_AB R49, R49, R52 ;  /* 0x000000343131723e */ /* 0x000fc600000000ff */
[----:B------:R-:W-:Y:S01]  /*1b640*/  STL [R1+0x230], R57 ;  /* 0x0002303901007387 */ /* 0x000fe20000100800 */
[----:B0-----:R-:W-:Y:S02]  /*1b650*/  F2FP.F16.F32.PACK_AB R56, R59, R48 ;  /* 0x000000303b38723e */ /* 0x001fe400000000ff */
[----:B------:R-:W-:-:S03]  /*1b660*/  F2FP.F16.F32.PACK_AB R48, R38, R53 ;  /* 0x000000352630723e */ /* 0x000fc600000000ff */
[----:B------:R-:W-:Y:S01]  /*1b670*/  STL [R1+0x24c], R56 ;  /* 0x00024c3801007387 */ /* 0x000fe20000100800 */
[----:B------:R-:W-:-:S03]  /*1b680*/  F2FP.F16.F32.PACK_AB R38, R39, R32 ;  /* 0x000000202726723e */ /* 0x000fc600000000ff */
[----:B------:R-:W-:Y:S04]  /*1b690*/  STL [R1+0x248], R49 ;  /* 0x0002483101007387 */ /* 0x000fe80000100800 */
[----:B------:R-:W-:Y:S01]  /*1b6a0*/  STL [R1+0x244], R48 ;  /* 0x0002443001007387 */ /* 0x000fe20000100800 */
[----:B------:R-:W-:-:S03]  /*1b6b0*/  F2FP.F16.F32.PACK_AB R32, R33, R28 ;  /* 0x0000001c2120723e */ /* 0x000fc600000000ff */
        /* <DEDUP_REMOVED lines=16> */
[----:B------:R-:W-:Y:S04]  /*1b7c0*/  STL [R1+0x180], R9 ;  /* 0x0001800901007387 */ /* 0x000fe80000100800 */
[----:B------:R0:W-:Y:S01]  /*1b7d0*/  STL [R1+0x11c], R0 ;  /* 0x00011c0001007387 */ /* 0x0001e20000100800 */
[----:B------:R-:W-:-:S05]  /*1b7e0*/  F2FP.F16.F32.PACK_AB R3, R3, R7 ;  /* 0x000000070303723e */ /* 0x000fca00000000ff */
[----:B------:R1:W-:Y:S01]  /*1b7f0*/  STL [R1+0x118], R3 ;  /* 0x0001180301007387 */ /* 0x0003e20000100800 */
[----:B------:R-:W-:-:S05]  /*1b800*/  F2FP.F16.F32.PACK_AB R2, R6, R5 ;  /* 0x000000050602723e */ /* 0x000fca00000000ff */
[----:B------:R1:W-:Y:S01]  /*1b810*/  STL [R1+0x114], R2 ;  /* 0x0001140201007387 */ /* 0x0003e20000100800 */
[----:B0-----:R-:W-:-:S05]  /*1b820*/  F2FP.F16.F32.PACK_AB R0, R8, R4 ;  /* 0x000000040800723e */ /* 0x001fca00000000ff */
[----:B------:R0:W-:Y:S01]  /*1b830*/  STL [R1+0x110], R0 ;  /* 0x0001100001007387 */ /* 0x0001e20000100800 */
[----:B-1----:R-:W-:-:S05]  /*1b840*/  F2FP.F16.F32.PACK_AB R3, R34, R35 ;  /* 0x000000232203723e */ /* 0x002fca00000000ff */
[----:B------:R1:W-:Y:S01]  /*1b850*/  STL [R1+0x17c], R3 ;  /* 0x00017c0301007387 */ /* 0x0003e20000100800 */
[----:B------:R-:W-:-:S05]  /*1b860*/  F2FP.F16.F32.PACK_AB R2, R30, R31 ;  /* 0x0000001f1e02723e */ /* 0x000fca00000000ff */
[----:B------:R1:W-:Y:S01]  /*1b870*/  STL [R1+0x178], R2 ;  /* 0x0001780201007387 */ /* 0x0003e20000100800 */
[----:B0-----:R-:W-:-:S05]  /*1b880*/  F2FP.F16.F32.PACK_AB R0, R26, R27 ;  /* 0x0000001b1a00723e */ /* 0x001fca00000000ff */
[----:B------:R0:W-:Y:S01]  /*1b890*/  STL [R1+0x174], R0 ;  /* 0x0001740001007387 */ /* 0x0001e20000100800 */
[----:B-1----:R-:W-:Y:S02]  /*1b8a0*/  F2FP.F16.F32.PACK_AB R3, R22, R23 ;  /* 0x000000171603723e */ /* 0x002fe400000000ff */
[----:B------:R-:W-:-:S03]  /*1b8b0*/  F2FP.F16.F32.PACK_AB R2, R18, R19 ;  /* 0x000000131202723e */ /* 0x000fc600000000ff */
[----:B------:R1:W-:Y:S01]  /*1b8c0*/  STL [R1+0x170], R3 ;  /* 0x0001700301007387 */ /* 0x0003e20000100800 */
[----:B0-----:R-:W-:-:S03]  /*1b8d0*/  F2FP.F16.F32.PACK_AB R0, R15, R10 ;  /* 0x0000000a0f00723e */ /* 0x001fc600000000ff */
[----:B------:R0:W-:Y:S04]  /*1b8e0*/  STL [R1+0x10c], R2 ;  /* 0x00010c0201007387 */ /* 0x0001e80000100800 */
[----:B------:R0:W-:Y:S01]  /*1b8f0*/  STL [R1+0x108], R0 ;  /* 0x0001080001007387 */ /* 0x0001e20000100800 */
[----:B-1----:R-:W-:-:S05]  /*1b900*/  F2FP.F16.F32.PACK_AB R3, R11, R54 ;  /* 0x000000360b03723e */ /* 0x002fca00000000ff */
[----:B------:R2:W-:Y:S01]  /*1b910*/  STL [R1+0x104], R3 ;  /* 0x0001040301007387 */ /* 0x0005e20000100800 */
[----:B0-----:R-:W-:Y:S02]  /*1b920*/  F2FP.F16.F32.PACK_AB R2, R55, R51 ;  /* 0x000000333702723e */ /* 0x001fe400000000ff */
[----:B------:R-:W-:-:S03]  /*1b930*/  F2FP.F16.F32.PACK_AB R0, R46, R47 ;  /* 0x0000002f2e00723e */ /* 0x000fc600000000ff */
[----:B------:R3:W-:Y:S04]  /*1b940*/  STL [R1+0x100], R2 ;  /* 0x0001000201007387 */ /* 0x0007e80000100800 */
[----:B------:R0:W-:Y:S01]  /*1b950*/  STL [R1+0xdc], R0 ;  /* 0x0000dc0001007387 */ /* 0x0001e20000100800 */
[----:B--2---:R-:W-:-:S05]  /*1b960*/  F2FP.F16.F32.PACK_AB R3, R45, R42 ;  /* 0x0000002a2d03723e */ /* 0x004fca00000000ff */
[----:B------:R-:W-:Y:S04]  /*1b970*/  STL [R1+0xd8], R3 ;  /* 0x0000d80301007387 */ /* 0x000fe80000100800 */
[----:B------:R-:W2:Y:S01]  /*1b980*/  LDL.LU R44, [R1+0x3c] ;  /* 0x00003c00012c7983 */ /* 0x000ea20000300800 */
[----:B---3--:R-:W-:Y:S02]  /*1b990*/  F2FP.F16.F32.PACK_AB R2, R41, R43 ;  /* 0x0000002b2902723e */ /* 0x008fe400000000ff */
        /* <DEDUP_REMOVED lines=66> */
[----:B------:R-:W2:Y:S01]  /*1bdc0*/  LDL.LU R36, [R1+0xc28] ;  /* 0x000c280001247983 */ /* 0x000ea20000300800 */
[----:B----4-:R-:W-:-:S03]  /*1bdd0*/  F2FP.F16.F32.PACK_AB R57, R58, R57 ;  /* 0x000000393a39723e */ /* 0x010fc600000000ff */
[----:B------:R0:W-:Y:S04]  /*1bde0*/  STL [R1+0xb8], R56 ;  /* 0x0000b83801007387 */ /* 0x0001e80000100800 */
[----:B------:R-:W-:Y:S01]  /*1bdf0*/  STL [R1+0xb4], R57 ;  /* 0x0000b43901007387 */ /* 0x000fe20000100800 */
[----:B0-----:R-:W-:Y:S02]  /*1be00*/  F2FP.F16.F32.PACK_AB R56, R59, R48 ;  /* 0x000000303b38723e */ /* 0x001fe400000000ff */
        /* <DEDUP_REMOVED lines=22> */
[----:B------:R-:W-:Y:S01]  /*1bf70*/  STL [R1+0x74], R2 ;  /* 0x0000740201007387 */ /* 0x000fe20000100800 */
[----:B------:R-:W-:Y:S02]  /*1bf80*/  F2FP.F16.F32.PACK_AB R0, R7, R6 ;  /* 0x000000060700723e */ /* 0x000fe400000000ff */
[----:B------:R-:W-:-:S05]  /*1bf90*/  F2FP.F16.F32.PACK_AB R59, R5, R8 ;  /* 0x00000008053b723e */ /* 0x000fca00000000ff */
[----:B------:R0:W-:Y:S04]  /*1bfa0*/  STL [R1+0xc24], R59 ;  /* 0x000c243b01007387 */ /* 0x0001e80000100800 */
[----:B------:R1:W-:Y:S04]  /*1bfb0*/  STL [R1+0x70], R0 ;  /* 0x0000700001007387 */ /* 0x0003e80000100800 */
[----:B0-----:R-:W4:Y:S01]  /*1bfc0*/  LDL.LU R59, [R1+0x5c] ;  /* 0x00005c00013b7983 */ /* 0x001f220000300800 */
[----:B------:R-:W-:-:S03]  /*1bfd0*/  F2FP.F16.F32.PACK_AB R7, R19, R15 ;  /* 0x0000000f1307723e */ /* 0x000fc600000000ff */
[----:B------:R-:W4:Y:S01]  /*1bfe0*/  LDL.LU R15, [R1+0x38c] ;  /* 0x00038c00010f7983 */ /* 0x000f220000300800 */
[----:B------:R-:W-:-:S03]  /*1bff0*/  F2FP.F16.F32.PACK_AB R6, R14, R10 ;  /* 0x0000000a0e06723e */ /* 0x000fc600000000ff */
[----:B------:R-:W4:Y:S04]  /*1c000*/  LDL.LU R13, [R1+0x54] ;  /* 0x00005400010d7983 */ /* 0x000f280000300800 */
[----:B------:R-:W4:Y:S04]  /*1c010*/  LDL.LU R14, [R1+0x384] ;  /* 0x00038400010e7983 */ /* 0x000f280000300800 */
[----:B------:R-:W4:Y:S01]  /*1c020*/  LDL.LU R12, [R1+0x1dc] ;  /* 0x0001dc00010c7983 */ /* 0x000f220000300800 */
[----:B------:R-:W-:-:S03]  /*1c030*/  F2FP.F16.F32.PACK_AB R40, R18, R40 ;  /* 0x000000281228723e */ /* 0x000fc600000000ff */
[----:B------:R-:W4:Y:S04]  /*1c040*/  LDL.LU R17, [R1+0x1d4] ;  /* 0x0001d40001117983 */ /* 0x000f280000300800 */
[----:B------:R-:W4:Y:S04]  /*1c050*/  LDL.LU R16, [R1+0x15c] ;  /* 0x00015c0001107983 */ /* 0x000f280000300800 */
[----:B------:R-:W4:Y:S04]  /*1c060*/  LDL.LU R19, [R1+0x34c] ;  /* 0x00034c0001137983 */ /* 0x000f280000300800 */
[----:B------:R-:W4:Y:S01]  /*1c070*/  LDL.LU R21, [R1+0x154] ;  /* 0x0001540001157983 */ /* 0x000f220000300800 */
[----:B------:R-:W-:-:S03]  /*1c080*/  F2FP.F16.F32.PACK_AB R41, R23, R41 ;  /* 0x000000291729723e */ /* 0x000fc600000000ff */
        /* <DEDUP_REMOVED lines=14> */
[----:B------:R-:W4:Y:S04]  /*1c170*/  LDL.LU R39, [R1+0x150] ;  /* 0x0001500001277983 */ /* 0x000f280000300800 */
        /* <DEDUP_REMOVED lines=12> */
[----:B------:R-:W4:Y:S01]  /*1c240*/  LDL.LU R35, [R1+0x35c] ;  /* 0x00035c0001237983 */ /* 0x000f220000300800 */
[----:B------:R-:W-:-:S03]  /*1c250*/  F2FP.F16.F32.PACK_AB R5, R11, R54 ;  /* 0x000000360b05723e */ /* 0x000fc600000000ff */
[----:B------:R-:W4:Y:S01]  /*1c260*/  LDL.LU R2, [R1+0x164] ;  /* 0x0001640001027983 */ /* 0x000f220000300800 */
[----:B--2---:R-:W-:-:S03]  /*1c270*/  F2FP.F16.F32.PACK_AB R8, R36, R37 ;  /* 0x000000252408723e */ /* 0x004fc600000000ff */
[----:B------:R-:W2:Y:S01]  /*1c280*/  LDL.LU R34, [R1+0x354] ;  /* 0x0003540001227983 */ /* 0x000ea20000300800 */
[----:B------:R-:W-:-:S03]  /*1c290*/  F2FP.F16.F32.PACK_AB R4, R55, R51 ;  /* 0x000000333704723e */ /* 0x000fc600000000ff */
[----:B-1----:R-:W2:Y:S04]  /*1c2a0*/  LDL.LU R0, [R1+0x33c] ;  /* 0x00033c0001007983 */ /* 0x002ea80000300800 */
[----:B------:R-:W2:Y:S01]  /*1c2b0*/  LDL.LU R3, [R1+0x334] ;  /* 0x0003340001037983 */ /* 0x000ea20000300800 */
[----:B---3--:R-:W-:-:S03]  /*1c2c0*/  F2FP.F16.F32.PACK_AB R9, R47, R9 ;  /* 0x000000092f09723e */ /* 0x008fc600000000ff */
[----:B------:R-:W3:Y:S01]  /*1c2d0*/  LDL.LU R54, [R1+0x1e8] ;  /* 0x0001e80001367983 */ /* 0x000ee20000300800 */
[----:B------:R-:W-:-:S03]  /*1c2e0*/  F2FP.F16.F32.PACK_AB R10, R44, R46 ;  /* 0x0000002e2c0a723e */ /* 0x000fc600000000ff */
[----:B------:R-:W3:Y:S01]  /*1c2f0*/  LDL.LU R37, [R1+0xf8] ;  /* 0x0000f80001257983 */ /* 0x000ee20000300800 */
[----:B------:R-:W-:-:S03]  /*1c300*/  F2FP.F16.F32.PACK_AB R11, R50, R45 ;  /* 0x0000002d320b723e */ /* 0x000fc600000000ff */
        /* <DEDUP_REMOVED lines=8> */
[----:B----4-:R-:W-:-:S03]  /*1c390*/  F2FP.F16.F32.PACK_AB R15, R59, R15 ;  /* 0x0000000f3b0f723e */ /* 0x010fc600000000ff */
[----:B------:R1:W5:Y:S01]  /*1c3a0*/  LDL.LU R59, [R1+0xc24] ;  /* 0x000c2400013b7983 */ /* 0x0003620000300800 */
[----:B------:R-:W-:-:S03]  /*1c3b0*/  F2FP.F16.F32.PACK_AB R14, R13, R14 ;  /* 0x0000000e0d0e723e */ /* 0x000fc600000000ff */
[----:B------:R-:W4:Y:S02]  /*1c3c0*/  LDL.LU R13, [R1+0xc20] ;  /* 0x000c2000010d7983 */ /* 0x000f240000300800 */
[----:B----4-:R-:W-:Y:S02]  /*1c3d0*/  F2FP.F16.F32.PACK_AB R13, R12, R13 ;  /* 0x0000000d0c0d723e */ /* 0x010fe400000000ff */
[----:B------:R-:W4:Y:S01]  /*1c3e0*/  LDL.LU R12, [R1+0xc1c] ;  /* 0x000c1c00010c7983 */ /* 0x000f220000300800 */
[----:B------:R-:W-:Y:S02]  /*1c3f0*/  F2FP.F16.F32.PACK_AB R19, R16, R19 ;  /* 0x000000131013723e */ /* 0x000fe400000000ff */
[----:B----4-:R-:W-:Y:S02]  /*1c400*/  F2FP.F16.F32.PACK_AB R12, R17, R12 ;  /* 0x0000000c110c723e */ /* 0x010fe400000000ff */
[----:B------:R-:W4:Y:S04]  /*1c410*/  LDL.LU R17, [R1+0xc18] ;  /* 0x000c180001117983 */ /* 0x000f280000300800 */
[----:B------:R-:W2:Y:S01]  /*1c420*/  LDL.LU R16, [R1+0xc14] ;  /* 0x000c140001107983 */ /* 0x000ea20000300800 */
[----:B------:R-:W-:-:S03]  /*1c430*/  F2FP.F16.F32.PACK_AB R18, R21, R18 ;  /* 0x000000121512723e */ /* 0x000fc600000000ff */
[----:B------:R-:W3:Y:S01]  /*1c440*/  LDL.LU R21, [R1+0xc10] ;  /* 0x000c100001157983 */ /* 0x000ee20000300800 */
[----:B------:R-:W-:Y:S02]  /*1c450*/  F2FP.F16.F32.PACK_AB R23, R24, R23 ;  /* 0x000000171817723e */ /* 0x000fe400000000ff */
[----:B------:R-:W-:Y:S02]  /*1c460*/  F2FP.F16.F32.PACK_AB R22, R29, R22 ;  /* 0x000000161d16723e */ /* 0x000fe400000000ff */
[----:B----4-:R-:W-:Y:S02]  /*1c470*/  F2FP.F16.F32.PACK_AB R17, R20, R17 ;  /* 0x000000111411723e */ /* 0x010fe400000000ff */
[----:B------:R-:W4:Y:S01]  /*1c480*/  LDL.LU R20, [R1+0xc0c] ;  /* 0x000c0c0001147983 */ /* 0x000f220000300800 */
[----:B--2---:R-:W-:-:S03]  /*1c490*/  F2FP.F16.F32.PACK_AB R16, R25, R16 ;  /* 0x000000101910723e */ /* 0x004fc600000000ff */
[----:B------:R-:W2:Y:S04]  /*1c4a0*/  LDL.LU R25, [R1+0xc08] ;  /* 0x000c080001197983 */ /* 0x000ea80000300800 */
[----:B------:R-:W2:Y:S04]  /*1c4b0*/  LDL.LU R24, [R1+0xc04] ;  /* 0x000c040001187983 */ /* 0x000ea80000300800 */
[----:B------:R-:W2:Y:S01]  /*1c4c0*/  LDL.LU R29, [R1+0xc00] ;  /* 0x000c0000011d7983 */ /* 0x000ea20000300800 */
[----:B---3--:R-:W-:Y:S02]  /*1c4d0*/  F2FP.F16.F32.PACK_AB R21, R28, R21 ;  /* 0x000000151c15723e */ /* 0x008fe400000000ff */
[----:B------:R-:W-:Y:S01]  /*1c4e0*/  F2FP.F16.F32.PACK_AB R27, R32, R27 ;  /* 0x0000001b201b723e */ /* 0x000fe200000000ff */
[----:B------:R-:W3:Y:S01]  /*1c4f0*/  LDL.LU R28, [R1+0xbfc] ;  /* 0x000bfc00011c7983 */ /* 0x000ee20000300800 */
[----:B------:R-:W-:-:S02]  /*1c500*/  F2FP.F16.F32.PACK_AB R26, R39, R26 ;  /* 0x0000001a271a723e */ /* 0x000fc400000000ff */
[----:B------:R-:W-:Y:S02]  /*1c510*/  F2FP.F16.F32.PACK_AB R31, R52, R31 ;  /* 0x0000001f341f723e */ /* 0x000fe400000000ff */
[----:B------:R-:W-:Y:S02]  /*1c520*/  F2FP.F16.F32.PACK_AB R30, R49, R30 ;  /* 0x0000001e311e723e */ /* 0x000fe400000000ff */
[----:B----4-:R-:W-:Y:S02]  /*1c530*/  F2FP.F16.F32.PACK_AB R20, R33, R20 ;  /* 0x000000142114723e */ /* 0x010fe400000000ff */
[----:B------:R-:W4:Y:S01]  /*1c540*/  LDL.LU R33, [R1+0xbf8] ;  /* 0x000bf80001217983 */ /* 0x000f220000300800 */
[----:B--2---:R-:W-:-:S03]  /*1c550*/  F2FP.F16.F32.PACK_AB R25, R53, R25 ;  /* 0x000000193519723e */ /* 0x004fc600000000ff */
[----:B------:R-:W2:Y:S01]  /*1c560*/  LDL.LU R32, [R1+0xbf4] ;  /* 0x000bf40001207983 */ /* 0x000ea20000300800 */
[----:B------:R-:W-:-:S03]  /*1c570*/  F2FP.F16.F32.PACK_AB R24, R38, R24 ;  /* 0x000000182618723e */ /* 0x000fc600000000ff */
[----:B------:R-:W2:Y:S04]  /*1c580*/  LDL.LU R39, [R1+0xbf0] ;  /* 0x000bf00001277983 */ /* 0x000ea80000300800 */
[----:B------:R-:W2:Y:S01]  /*1c590*/  LDL.LU R53, [R1+0xbec] ;  /* 0x000bec0001357983 */ /* 0x000ea20000300800 */
[----:B------:R-:W-:-:S03]  /*1c5a0*/  F2FP.F16.F32.PACK_AB R29, R48, R29 ;  /* 0x0000001d301d723e */ /* 0x000fc600000000ff */
[----:B------:R-:W2:Y:S04]  /*1c5b0*/  LDL.LU R38, [R1+0xbe8] ;  /* 0x000be80001267983 */ /* 0x000ea80000300800 */
[----:B------:R-:W2:Y:S04]  /*1c5c0*/  LDL.LU R52, [R1+0xbe4] ;  /* 0x000be40001347983 */ /* 0x000ea80000300800 */
[----:B------:R-:W2:Y:S04]  /*1c5d0*/  LDL.LU R49, [R1+0xbe0] ;  /* 0x000be00001317983 */ /* 0x000ea80000300800 */
[----:B------:R-:W2:Y:S01]  /*1c5e0*/  LDL.LU R48, [R1+0xbdc] ;  /* 0x000bdc0001307983 */ /* 0x000ea20000300800 */
[----:B---3--:R-:W-:-:S02]  /*1c5f0*/  F2FP.F16.F32.PACK_AB R28, R60, R28 ;  /* 0x0000001c3c1c723e */ /* 0x008fc400000000ff */
[----:B------:R-:W-:Y:S02]  /*1c600*/  F2FP.F16.F32.PACK_AB R35, R61, R35 ;  /* 0x000000233d23723e */ /* 0x000fe400000000ff */
[----:B------:R-:W-:Y:S02]  /*1c610*/  F2FP.F16.F32.PACK_AB R34, R2, R34 ;  /* 0x000000220222723e */ /* 0x000fe400000000ff */
[----:B------:R-:W-:Y:S02]  /*1c620*/  F2FP.F16.F32.PACK_AB R37, R54, R37 ;  /* 0x000000253625723e */ /* 0x000fe400000000ff */
[----:B------:R-:W-:Y:S02]  /*1c630*/  F2FP.F16.F32.PACK_AB R36, R55, R36 ;  /* 0x000000243724723e */ /* 0x000fe400000000ff */
[----:B------:R-:W-:Y:S02]  /*1c640*/  F2FP.F16.F32.PACK_AB R45, R50, R45 ;  /* 0x0000002d322d723e */ /* 0x000fe400000000ff */
[----:B------:R-:W-:-:S02]  /*1c650*/  F2FP.F16.F32.PACK_AB R44, R51, R44 ;  /* 0x0000002c332c723e */ /* 0x000fc400000000ff */
[----:B----4-:R-:W-:Y:S02]  /*1c660*/  F2FP.F16.F32.PACK_AB R33, R0, R33 ;  /* 0x000000210021723e */ /* 0x010fe400000000ff */
[----:B--2---:R-:W-:Y:S02]  /*1c670*/  F2FP.F16.F32.PACK_AB R32, R3, R32 ;  /* 0x000000200320723e */ /* 0x004fe400000000ff */
[----:B------:R-:W-:Y:S02]  /*1c680*/  F2FP.F16.F32.PACK_AB R39, R53, R39 ;  /* 0x000000273527723e */ /* 0x000fe400000000ff */
[----:B------:R-:W-:Y:S02]  /*1c690*/  F2FP.F16.F32.PACK_AB R38, R52, R38 ;  /* 0x000000263426723e */ /* 0x000fe400000000ff */
[----:B------:R-:W-:Y:S02]  /*1c6a0*/  F2FP.F16.F32.PACK_AB R47, R49, R47 ;  /* 0x0000002f312f723e */ /* 0x000fe400000000ff */
[----:B-1----:R-:W-:-:S07]  /*1c6b0*/  F2FP.F16.F32.PACK_AB R46, R48, R46 ;  /* 0x0000002e302e723e */ /* 0x002fce00000000ff */
.L_x_0:
[----:B------:R-:W1:Y:S01]  /*1c6c0*/  S2R R0, SR_TID.X ;  /* 0x0000000000007919 */ /* 0x000e620000002100 */
[----:B------:R-:W2:Y:S01]  /*1c6d0*/  S2UR UR5, SR_CgaCtaId ;  /* 0x00000000000579c3 */ /* 0x000ea20000008800 */
[----:B------:R-:W-:Y:S01]  /*1c6e0*/  UMOV UR4, 0x400 ;  /* 0x0000040000047882 */ /* 0x000fe20000000000 */
[----:B------:R-:W-:Y:S01]  /*1c6f0*/  ULDC.64 UR24, c[0x0][0x228] ;  /* 0x00008a0000187ab9 */ /* 0x000fe20000000a00 */
[----:B-----5:R-:W3:Y:S01]  /*1c700*/  LDL R3, [R1+0x418] ;  /* 0x0004180001037983 */ /* 0x020ee20000100800 */
[----:B------:R-:W-:Y:S01]  /*1c710*/  ULDC.64 UR6, c[0x0][0x220] ;  /* 0x0000880000067ab9 */ /* 0x000fe20000000a00 */
[----:B------:R-:W-:Y:S01]  /*1c720*/  ULDC.64 UR28, c[0x0][0x228] ;  /* 0x00008a00001c7ab9 */ /* 0x000fe20000000a00 */
[----:B------:R-:W-:Y:S01]  /*1c730*/  ULDC UR26, c[0x0][0x248] ;  /* 0x00009200001a7ab9 */ /* 0x000fe20000000800 */
[----:B------:R-:W-:Y:S01]  /*1c740*/  ULDC.64 UR14, c[0x0][0x228] ;  /* 0x00008a00000e7ab9 */ /* 0x000fe20000000a00 */
[----:B------:R-:W4:Y:S01]  /*1c750*/  LDC R61, c[0x0][0x244] ;  /* 0x00009100ff3d7b82 */ /* 0x000f220000000800 */
[----:B------:R-:W-:Y:S01]  /*1c760*/  ULDC.64 UR12, c[0x0][0x228] ;  /* 0x00008a00000c7ab9 */ /* 0x000fe20000000a00 */
[----:B------:R-:W-:Y:S01]  /*1c770*/  ULDC.64 UR10, c[0x0][0x228] ;  /* 0x00008a00000a7ab9 */ /* 0x000fe20000000a00 */
[----:B------:R-:W-:Y:S01]  /*1c780*/  ULDC.64 UR22, c[0x0][0x228] ;  /* 0x00008a0000167ab9 */ /* 0x000fe20000000a00 */
[----:B------:R-:W-:Y:S01]  /*1c790*/  ULDC.64 UR20, c[0x0][0x228] ;  /* 0x00008a0000147ab9 */ /* 0x000fe20000000a00 */
[----:B------:R-:W-:Y:S01]  /*1c7a0*/  ULDC.64 UR18, c[0x0][0x228] ;  /* 0x00008a0000127ab9 */ /* 0x000fe20000000a00 */
[----:B------:R-:W-:Y:S01]  /*1c7b0*/  ULDC.64 UR16, c[0x0][0x228] ;  /* 0x00008a0000107ab9 */ /* 0x000fe20000000a00 */
[----:B--2---:R-:W-:Y:S01]  /*1c7c0*/  ULEA UR4, UR5, UR4, 0x18 ;  /* 0x0000000405047291 */ /* 0x004fe2000f8ec03f */
[----:B-1----:R-:W-:-:S05]  /*1c7d0*/  LOP3.LUT R0, R0, 0x1f, RZ, 0xc0, !PT ;  /* 0x0000001f00007812 */ /* 0x002fca00078ec0ff */
[----:B------:R-:W-:Y:S01]  /*1c7e0*/  LEA R0, R0, UR4, 0x4 ;  /* 0x0000000400007c11 */ /* 0x000fe2000f8e20ff */
[----:B------:R-:W-:Y:S06]  /*1c7f0*/  BAR.SYNC.DEFER_BLOCKING 0x0 ;  /* 0x0000000000007b1d */ /* 0x000fec0000010000 */
[----:B------:R-:W-:Y:S01]  /*1c800*/  ULDC UR4, c[0x0][0x22c] ;  /* 0x00008b0000047ab9 */ /* 0x000fe20000000800 */
[----:B------:R-:W-:Y:S01]  /*1c810*/  STSM.16.M88.4 [R0], R44 ;  /* 0x0000002c00007844 */ /* 0x000fe20000000200 */
[----:B------:R-:W-:-:S03]  /*1c820*/  NOP ;  /* 0x0000000000007918 */ /* 0x000fc60000000000 */
[----:B------:R-:W1:Y:S01]  /*1c830*/  LDS.128 R44, [R0] ;  /* 0x00000000002c7984 */ /* 0x000e620000000c00 */
[----:B------:R-:W-:-:S03]  /*1c840*/  NOP ;  /* 0x0000000000007918 */ /* 0x000fc60000000000 */
[----:B------:R-:W-:Y:S01]  /*1c850*/  STSM.16.M88.4 [R0], R36 ;  /* 0x0000002400007844 */ /* 0x000fe20000000200 */
[----:B------:R-:W-:-:S03]  /*1c860*/  NOP ;  /* 0x0000000000007918 */ /* 0x000fc60000000000 */
[----:B------:R-:W2:Y:S01]  /*1c870*/  LDS.128 R36, [R0] ;  /* 0x0000000000247984 */ /* 0x000ea20000000c00 */
[----:B------:R-:W-:-:S03]  /*1c880*/  NOP ;  /* 0x0000000000007918 */ /* 0x000fc60000000000 */
[----:B------:R-:W-:Y:S01]  /*1c890*/  STSM.16.M88.4 [R0], R32 ;  /* 0x0000002000007844 */ /* 0x000fe20000000200 */
[----:B------:R-:W-:-:S03]  /*1c8a0*/  NOP ;  /* 0x0000000000007918 */ /* 0x000fc60000000000 */
[----:B------:R-:W0:Y:S01]  /*1c8b0*/  LDS.128 R32, [R0] ;  /* 0x0000000000207984 */ /* 0x000e220000000c00 */
[----:B------:R-:W-:-:S03]  /*1c8c0*/  NOP ;  /* 0x0000000000007918 */ /* 0x000fc60000000000 */
[----:B------:R-:W-:Y:S01]  /*1c8d0*/  STSM.16.M88.4 [R0], R28 ;  /* 0x0000001c00007844 */ /* 0x000fe20000000200 */
[----:B------:R-:W-:-:S03]  /*1c8e0*/  NOP ;  /* 0x0000000000007918 */ /* 0x000fc60000000000 */
[----:B------:R-:W4:Y:S01]  /*1c8f0*/  LDS.128 R28, [R0] ;  /* 0x00000000001c7984 */ /* 0x000f220000000c00 */
        /* <DEDUP_REMOVED lines=13> */
[----:B-1----:R-:W-:Y:S04]  /*1c9d0*/  STL.64 [R1+0x40], R44 ;  /* 0x0000402c01007387 */ /* 0x002fe80000100a00 */
[----:B------:R-:W-:Y:S04]  /*1c9e0*/  STSM.16.M88.4 [R0], R12 ;  /* 0x0000000c00007844 */ /* 0x000fe80000000200 */
[----:B------:R-:W-:Y:S01]  /*1c9f0*/  STL.64 [R1+0x48], R46 ;  /* 0x0000482e01007387 */ /* 0x000fe20000100a00 */
[----:B------:R-:W-:-:S03]  /*1ca00*/  NOP ;  /* 0x0000000000007918 */ /* 0x000fc60000000000 */
[----:B------:R-:W1:Y:S01]  /*1ca10*/  LDS.128 R44, [R0] ;  /* 0x00000000002c7984 */ /* 0x000e620000000c00 */
[----:B------:R-:W-:-:S03]  /*1ca20*/  NOP ;  /* 0x0000000000007918 */ /* 0x000fc60000000000 */
[----:B------:R-:W-:Y:S01]  /*1ca30*/  STSM.16.M88.4 [R0], R8 ;  /* 0x0000000800007844 */ /* 0x000fe20000000200 */
[----:B------:R-:W-:-:S03]  /*1ca40*/  NOP ;  /* 0x0000000000007918 */ /* 0x000fc60000000000 */
[----:B------:R-:W1:Y:S01]  /*1ca50*/  LDS.128 R8, [R0] ;  /* 0x0000000000087984 */ /* 0x000e620000000c00 */
[----:B------:R-:W-:-:S03]  /*1ca60*/  NOP ;  /* 0x0000000000007918 */ /* 0x000fc60000000000 */
[----:B------:R-:W-:Y:S01]  /*1ca70*/  STSM.16.M88.4 [R0], R4 ;  /* 0x0000000400007844 */ /* 0x000fe20000000200 */
[----:B------:R-:W-:-:S03]  /*1ca80*/  NOP ;  /* 0x0000000000007918 */ /* 0x000fc60000000000 */
[----:B------:R-:W1:Y:S01]  /*1ca90*/  LDS.128 R4, [R0] ;  /* 0x0000000000047984 */ /* 0x000e620000000c00 */
[----:B------:R-:W-:-:S03]  /*1caa0*/  NOP ;  /* 0x0000000000007918 */ /* 0x000fc60000000000 */
[----:B--2---:R-:W-:Y:S04]  /*1cab0*/  STL.64 [R1+0x30], R36 ;  /* 0x0000302401007387 */ /* 0x004fe80000100a00 */
[----:B------:R-:W-:Y:S04]  /*1cac0*/  STL.64 [R1+0x38], R38 ;  /* 0x0000382601007387 */ /* 0x000fe80000100a00 */
[----:B0-----:R-:W-:Y:S04]  /*1cad0*/  STL.64 [R1+0x20], R32 ;  /* 0x0000202001007387 */ /* 0x001fe80000100a00 */
[----:B------:R-:W-:Y:S04]  /*1cae0*/  STL.64 [R1+0x28], R34 ;  /* 0x0000282201007387 */ /* 0x000fe80000100a00 */
[----:B----4-:R0:W-:Y:S04]  /*1caf0*/  STL.64 [R1+0x10], R28 ;  /* 0x0000101c01007387 */ /* 0x0101e80000100a00 */
[----:B------:R2:W-:Y:S04]  /*1cb00*/  STL.64 [R1+0x18], R30 ;  /* 0x0000181e01007387 */ /* 0x0005e80000100a00 */
[----:B------:R4:W-:Y:S04]  /*1cb10*/  STL.64 [R1], R24 ;  /* 0x0000001801007387 */ /* 0x0009e80000100a00 */
[----:B------:R4:W-:Y:S04]  /*1cb20*/  STL.64 [R1+0x8], R26 ;  /* 0x0000081a01007387 */ /* 0x0009e80000100a00 */
[----:B------:R-:W-:Y:S04]  /*1cb30*/  STL.64 [R1+0xc48], R52 ;  /* 0x000c483401007387 */ /* 0x000fe80000100a00 */
[----:B------:R-:W-:Y:S04]  /*1cb40*/  STL.64 [R1+0xc18], R54 ;  /* 0x000c183601007387 */ /* 0x000fe80000100a00 */
[----:B------:R-:W-:Y:S04]  /*1cb50*/  STL.64 [R1+0xc50], R48 ;  /* 0x000c503001007387 */ /* 0x000fe80000100a00 */
[----:B------:R-:W-:Y:S04]  /*1cb60*/  STL.64 [R1+0xc20], R50 ;  /* 0x000c203201007387 */ /* 0x000fe80000100a00 */
[----:B------:R-:W-:Y:S04]  /*1cb70*/  STL [R1+0xc58], R50 ;  /* 0x000c583201007387 */ /* 0x000fe80000100800 */
[----:B-1----:R-:W-:Y:S04]  /*1cb80*/  STL.64 [R1+0xc38], R44 ;  /* 0x000c382c01007387 */ /* 0x002fe80000100a00 */
[----:B------:R-:W-:Y:S04]  /*1cb90*/  STL.64 [R1+0xc10], R46 ;  /* 0x000c102e01007387 */ /* 0x000fe80000100a00 */
[----:B------:R-:W-:Y:S04]  /*1cba0*/  STL.64 [R1+0xa0], R8 ;  /* 0x0000a00801007387 */ /* 0x000fe80000100a00 */
[----:B------:R-:W-:Y:S04]  /*1cbb0*/  STL.64 [R1+0xa8], R10 ;  /* 0x0000a80a01007387 */ /* 0x000fe80000100a00 */
[----:B0-----:R-:W4:Y:S04]  /*1cbc0*/  LDL.LU R28, [R1+0xb0] ;  /* 0x0000b000011c7983 */ /* 0x001f280000300800 */
[----:B------:R-:W-:Y:S04]  /*1cbd0*/  STL.64 [R1+0x90], R4 ;  /* 0x0000900401007387 */ /* 0x000fe80000100a00 */
[----:B------:R-:W-:Y:S04]  /*1cbe0*/  STL.64 [R1+0x98], R6 ;  /* 0x0000980601007387 */ /* 0x000fe80000100a00 */
[----:B------:R-:W4:Y:S04]  /*1cbf0*/  LDL.LU R29, [R1+0xb4] ;  /* 0x0000b400011d7983 */ /* 0x000f280000300800 */
[----:B--2---:R-:W2:Y:S04]  /*1cc00*/  LDL.LU R30, [R1+0xb8] ;  /* 0x0000b800011e7983 */ /* 0x004ea80000300800 */
[----:B------:R-:W2:Y:S04]  /*1cc10*/  LDL.LU R31, [R1+0xbc] ;  /* 0x0000bc00011f7983 */ /* 0x000ea80000300800 */
[----:B------:R-:W2:Y:S01]  /*1cc20*/  LDL.LU R20, [R1+0x70] ;  /* 0x0000700001147983 */ /* 0x000ea20000300800 */
[----:B---3--:R-:W-:-:S03]  /*1cc30*/  VIADD R2, R3, 0x3f ;  /* 0x0000003f03027836 */ /* 0x008fc60000000000 */
[----:B------:R-:W2:Y:S01]  /*1cc40*/  LDL.LU R21, [R1+0x74] ;  /* 0x0000740001157983 */ /* 0x000ea20000300800 */
[----:B------:R-:W-:-:S03]  /*1cc50*/  VIADD R3, R3, 0x1 ;  /* 0x0000000103037836 */ /* 0x000fc60000000000 */
[----:B------:R-:W2:Y:S01]  /*1cc60*/  LDL.LU R22, [R1+0x78] ;  /* 0x0000780001167983 */ /* 0x000ea20000300800 */
[----:B------:R-:W-:Y:S02]  /*1cc70*/  ISETP.GE.AND P0, PT, R2, UR25, PT ;  /* 0x0000001902007c0c */ /* 0x000fe4000bf06270 */
[----:B------:R-:W-:Y:S01]  /*1cc80*/  ISETP.GE.AND P1, PT, R3, UR4, PT ;  /* 0x0000000403007c0c */ /* 0x000fe2000bf26270 */
[----:B------:R-:W2:Y:S01]  /*1cc90*/  LDL.LU R23, [R1+0x7c] ;  /* 0x00007c0001177983 */ /* 0x000ea20000300800 */
[----:B------:R-:W-:-:S03]  /*1cca0*/  ULDC.64 UR4, c[0x0][0x228] ;  /* 0x00008a0000047ab9 */ /* 0x000fc60000000a00 */
[----:B----4-:R-:W3:Y:S04]  /*1ccb0*/  LDL.LU R24, [R1+0x80] ;  /* 0x0000800001187983 */ /* 0x010ee80000300800 */
[----:B------:R-:W3:Y:S04]  /*1ccc0*/  LDL.LU R25, [R1+0x84] ;  /* 0x0000840001197983 */ /* 0x000ee80000300800 */
[----:B------:R-:W3:Y:S04]  /*1ccd0*/  LDL.LU R26, [R1+0x88] ;  /* 0x00008800011a7983 */ /* 0x000ee80000300800 */
[----:B------:R-:W3:Y:S04]  /*1cce0*/  LDL.LU R27, [R1+0x8c] ;  /* 0x00008c00011b7983 */ /* 0x000ee80000300800 */
[----:B------:R-:W4:Y:S04]  /*1ccf0*/  LDL.LU R32, [R1+0xc0] ;  /* 0x0000c00001207983 */ /* 0x000f280000300800 */
[----:B------:R-:W4:Y:S04]  /*1cd00*/  LDL.LU R33, [R1+0xc4] ;  /* 0x0000c40001217983 */ /* 0x000f280000300800 */
[----:B------:R-:W4:Y:S04]  /*1cd10*/  LDL.LU R34, [R1+0xc8] ;  /* 0x0000c80001227983 */ /* 0x000f280000300800 */
[----:B------:R-:W4:Y:S04]  /*1cd20*/  LDL.LU R35, [R1+0xcc] ;  /* 0x0000cc0001237983 */ /* 0x000f280000300800 */
[----:B------:R-:W-:Y:S01]  /*1cd30*/  STSM.16.M88.4 [R0], R40 ;  /* 0x0000002800007844 */ /* 0x000fe20000000200 */
[----:B------:R-:W-:-:S03]  /*1cd40*/  NOP ;  /* 0x0000000000007918 */ /* 0x000fc60000000000 */
[----:B------:R-:W0:Y:S01]  /*1cd50*/  LDS.128 R40, [R0] ;  /* 0x0000000000287984 */ /* 0x000e220000000c00 */
[----:B------:R-:W-:-:S03]  /*1cd60*/  NOP ;  /* 0x0000000000007918 */ /* 0x000fc60000000000 */
[----:B------:R-:W-:Y:S01]  /*1cd70*/  STSM.16.M88.4 [R0], R56 ;  /* 0x0000003800007844 */ /* 0x000fe20000000200 */
[----:B------:R-:W-:-:S03]  /*1cd80*/  NOP ;  /* 0x0000000000007918 */ /* 0x000fc60000000000 */
[----:B------:R-:W1:Y:S01]  /*1cd90*/  LDS.128 R36, [R0] ;  /* 0x0000000000247984 */ /* 0x000e620000000c00 */
[----:B------:R-:W-:-:S03]  /*1cda0*/  NOP ;  /* 0x0000000000007918 */ /* 0x000fc60000000000 */
[----:B0-----:R-:W-:Y:S04]  /*1cdb0*/  STL [R1+0xbf8], R40 ;  /* 0x000bf82801007387 */ /* 0x001fe80000100800 */
[----:B------:R-:W-:Y:S04]  /*1cdc0*/  STL [R1+0xbf4], R41 ;  /* 0x000bf42901007387 */ /* 0x000fe80000100800 */
[----:B------:R-:W-:Y:S04]  /*1cdd0*/  STL.64 [R1+0xc30], R40 ;  /* 0x000c302801007387 */ /* 0x000fe80000100a00 */
[----:B------:R-:W-:Y:S04]  /*1cde0*/  STL.64 [R1+0xc68], R40 ;  /* 0x000c682801007387 */ /* 0x000fe80000100a00 */
[----:B------:R-:W-:Y:S04]  /*1cdf0*/  STL.64 [R1+0xc78], R40 ;  /* 0x000c782801007387 */ /* 0x000fe80000100a00 */
[----:B------:R-:W-:Y:S04]  /*1ce00*/  STL.64 [R1+0xc88], R40 ;  /* 0x000c882801007387 */ /* 0x000fe80000100a00 */
[----:B------:R-:W-:Y:S04]  /*1ce10*/  STL [R1+0xbf0], R42 ;  /* 0x000bf02a01007387 */ /* 0x000fe80000100800 */
[----:B------:R-:W-:Y:S04]  /*1ce20*/  STL [R1+0xc5c], R42 ;  /* 0x000c5c2a01007387 */ /* 0x000fe80000100800 */
[----:B------:R-:W-:Y:S04]  /*1ce30*/  STL [R1+0xbec], R43 ;  /* 0x000bec2b01007387 */ /* 0x000fe80000100800 */
[----:B-1----:R-:W-:Y:S04]  /*1ce40*/  STL.64 [R1+0xc08], R36 ;  /* 0x000c082401007387 */ /* 0x002fe80000100a00 */
[----:B------:R-:W-:Y:S04]  /*1ce50*/  STL.64 [R1+0xc28], R36 ;  /* 0x000c282401007387 */ /* 0x000fe80000100a00 */
[----:B------:R-:W-:Y:S04]  /*1ce60*/  STL.64 [R1+0xc40], R36 ;  /* 0x000c402401007387 */ /* 0x000fe80000100a00 */
[----:B------:R-:W-:Y:S04]  /*1ce70*/  STL.64 [R1+0xc60], R36 ;  /* 0x000c602401007387 */ /* 0x000fe80000100a00 */
[----:B------:R-:W-:Y:S04]  /*1ce80*/  STL.64 [R1+0xc70], R36 ;  /* 0x000c702401007387 */ /* 0x000fe80000100a00 */
[----:B------:R-:W-:Y:S04]  /*1ce90*/  STL.64 [R1+0xc80], R36 ;  /* 0x000c802401007387 */ /* 0x000fe80000100a00 */
[----:B------:R-:W-:Y:S04]  /*1cea0*/  STL.64 [R1+0xc00], R38 ;  /* 0x000c002601007387 */ /* 0x000fe80000100a00 */
[----:B--2---:R-:W-:Y:S01]  /*1ceb0*/  STSM.16.M88.4 [R0], R20 ;  /* 0x0000001400007844 */ /* 0x004fe20000000200 */
[----:B------:R-:W-:-:S03]  /*1cec0*/  NOP ;  /* 0x0000000000007918 */ /* 0x000fc60000000000 */
[----:B------:R-:W0:Y:S01]  /*1ced0*/  LDS.128 R4, [R0] ;  /* 0x0000000000047984 */ /* 0x000e220000000c00 */
[----:B------:R-:W-:-:S03]  /*1cee0*/  NOP ;  /* 0x0000000000007918 */ /* 0x000fc60000000000 */
[----:B---3--:R1:W-:Y:S04]  /*1cef0*/  STSM.16.M88.4 [R0], R24 ;  /* 0x0000001800007844 */ /* 0x0083e80000000200 */
[----:B0-----:R-:W-:Y:S04]  /*1cf00*/  STL.64 [R1+0x70], R4 ;  /* 0x0000700401007387 */ /* 0x001fe80000100a00 */
[----:B------:R-:W-:Y:S01]  /*1cf10*/  STL.64 [R1+0x78], R6 ;  /* 0x0000780601007387 */ /* 0x000fe20000100a00 */
[----:B------:R-:W-:-:S03]  /*1cf20*/  NOP ;  /* 0x0000000000007918 */ /* 0x000fc60000000000 */
[----:B-1----:R-:W2:Y:S04]  /*1cf30*/  LDL.LU R24, [R1+0xd0] ;  /* 0x0000d00001187983 */ /* 0x002ea80000300800 */
[----:B------:R-:W2:Y:S04]  /*1cf40*/  LDL.LU R25, [R1+0xd4] ;  /* 0x0000d40001197983 */ /* 0x000ea80000300800 */
[----:B------:R-:W2:Y:S04]  /*1cf50*/  LDL.LU R26, [R1+0xd8] ;  /* 0x0000d800011a7983 */ /* 0x000ea80000300800 */
[----:B------:R-:W2:Y:S04]  /*1cf60*/  LDL.LU R27, [R1+0xdc] ;  /* 0x0000dc00011b7983 */ /* 0x000ea80000300800 */
[----:B------:R-:W0:Y:S01]  /*1cf70*/  LDS.128 R4, [R0] ;  /* 0x0000000000047984 */ /* 0x000e220000000c00 */
[----:B------:R-:W-:-:S03]  /*1cf80*/  NOP ;  /* 0x0000000000007918 */ /* 0x000fc60000000000 */
[----:B----4-:R1:W-:Y:S04]  /*1cf90*/  STSM.16.M88.4 [R0], R32 ;  /* 0x0000002000007844 */ /* 0x0103e80000000200 */
[----:B0-----:R-:W-:Y:S04]  /*1cfa0*/  STL.64 [R1+0xe0], R4 ;  /* 0x0000e00401007387 */ /* 0x001fe80000100a00 */
[----:B------:R-:W-:Y:S01]  /*1cfb0*/  STL.64 [R1+0xe8], R6 ;  /* 0x0000e80601007387 */ /* 0x000fe20000100a00 */
[----:B------:R-:W-:-:S03]  /*1cfc0*/  NOP ;  /* 0x0000000000007918 */ /* 0x000fc60000000000 */
[----:B-1----:R-:W3:Y:S04]  /*1cfd0*/  LDL.LU R32, [R1+0x100] ;  /* 0x0001000001207983 */ /* 0x002ee80000300800 */
[----:B------:R-:W0:Y:S01]  /*1cfe0*/  LDS.128 R4, [R0] ;  /* 0x0000000000047984 */ /* 0x000e220000000c00 */
[----:B------:R-:W-:-:S03]  /*1cff0*/  NOP ;  /* 0x0000000000007918 */ /* 0x000fc60000000000 */
[----:B------:R-:W3:Y:S04]  /*1d000*/  LDL.LU R33, [R1+0x104] ;  /* 0x0001040001217983 */ /* 0x000ee80000300800 */
[----:B------:R-:W3:Y:S04]  /*1d010*/  LDL.LU R34, [R1+0x108] ;  /* 0x0001080001227983 */ /* 0x000ee80000300800 */
[----:B------:R-:W3:Y:S04]  /*1d020*/  LDL.LU R35, [R1+0x10c] ;  /* 0x00010c0001237983 */ /* 0x000ee80000300800 */
[----:B0-----:R-:W-:Y:S04]  /*1d030*/  STL.64 [R1+0x80], R4 ;  /* 0x0000800401007387 */ /* 0x001fe80000100a00 */
[----:B------:R-:W-:Y:S04]  /*1d040*/  STL.64 [R1+0x88], R6 ;  /* 0x0000880601007387 */ /* 0x000fe80000100a00 */
        /* <DEDUP_REMOVED lines=12> */
[----:B------:R0:W-:Y:S01]  /*1d110*/  STSM.16.M88.4 [R0], R28 ;  /* 0x0000001c00007844 */ /* 0x0001e20000000200 */
[----:B------:R-:W-:-:S03]  /*1d120*/  NOP ;  /* 0x0000000000007918 */ /* 0x000fc60000000000 */
[----:B------:R-:W1:Y:S01]  /*1d130*/  LDS.128 R4, [R0] ;  /* 0x0000000000047984 */ /* 0x000e620000000c00 */
[----:B------:R-:W-:-:S03]  /*1d140*/  NOP ;  /* 0x0000000000007918 */ /* 0x000fc60000000000 */
[----:B0-----:R-:W4:Y:S04]  /*1d150*/  LDL.LU R28, [R1+0x1f0] ;  /* 0x0001f000011c7983 */ /* 0x001f280000300800 */
[----:B------:R-:W4:Y:S04]  /*1d160*/  LDL.LU R29, [R1+0x1f4] ;  /* 0x0001f400011d7983 */ /* 0x000f280000300800 */
[----:B------:R-:W4:Y:S04]  /*1d170*/  LDL.LU R30, [R1+0x1f8] ;  /* 0x0001f800011e7983 */ /* 0x000f280000300800 */
[----:B------:R-:W4:Y:S04]  /*1d180*/  LDL.LU R31, [R1+0x1fc] ;  /* 0x0001fc00011f7983 */ /* 0x000f280000300800 */
[----:B-1----:R-:W-:Y:S04]  /*1d190*/  STL.64 [R1+0xb0], R4 ;  /* 0x0000b00401007387 */ /* 0x002fe80000100a00 */
[----:B------:R-:W-:Y:S04]  /*1d1a0*/  STL.64 [R1+0xb8], R6 ;  /* 0x0000b80601007387 */ /* 0x000fe80000100a00 */
[----:B--2---:R0:W-:Y:S01]  /*1d1b0*/  STSM.16.M88.4 [R0], R24 ;  /* 0x0000001800007844 */ /* 0x0041e20000000200 */
[----:B------:R-:W-:-:S03]  /*1d1c0*/  NOP ;  /* 0x0000000000007918 */ /* 0x000fc60000000000 */
[----:B------:R-:W1:Y:S01]  /*1d1d0*/  LDS.128 R4, [R0] ;  /* 0x0000000000047984 */ /* 0x000e620000000c00 */
[----:B------:R-:W-:-:S03]  /*1d1e0*/  NOP ;  /* 0x0000000000007918 */ /* 0x000fc60000000000 */
[----:B0-----:R-:W2:Y:S04]  /*1d1f0*/  LDL.LU R24, [R1+0x240] ;  /* 0x0002400001187983 */ /* 0x001ea80000300800 */
[----:B------:R-:W2:Y:S04]  /*1d200*/  LDL.LU R25, [R1+0x244] ;  /* 0x0002440001197983 */ /* 0x000ea80000300800 */
[----:B------:R-:W2:Y:S04]  /*1d210*/  LDL.LU R26, [R1+0x248] ;  /* 0x00024800011a7983 */ /* 0x000ea80000300800 */
[----:B------:R-:W2:Y:S04]  /*1d220*/  LDL.LU R27, [R1+0x24c] ;  /* 0x00024c00011b7983 */ /* 0x000ea80000300800 */
[----:B-1----:R-:W-:Y:S04]  /*1d230*/  STL.64 [R1+0xc0], R4 ;  /* 0x0000c00401007387 */ /* 0x002fe80000100a00 */
[----:B------:R-:W-:Y:S04]  /*1d240*/  STL.64 [R1+0xc8], R6 ;  /* 0x0000c80601007387 */ /* 0x000fe80000100a00 */
[----:B---3--:R0:W-:Y:S01]  /*1d250*/  STSM.16.M88.4 [R0], R32 ;  /* 0x0000002000007844 */ /* 0x0081e20000000200 */
[----:B------:R-:W-:-:S03]  /*1d260*/  NOP ;  /* 0x0000000000007918 */ /* 0x000fc60000000000 */
[----:B------:R-:W1:Y:S01]  /*1d270*/  LDS.128 R4, [R0] ;  /* 0x0000000000047984 */ /* 0x000e620000000c00 */
[----:B------:R-:W-:-:S03]  /*1d280*/  NOP ;  /* 0x0000000000007918 */ /* 0x000fc60000000000 */
[----:B0-----:R-:W3:Y:S04]  /*1d290*/  LDL.LU R32, [R1+0x230] ;  /* 0x0002300001207983 */ /* 0x001ee80000300800 */
[----:B------:R-:W3:Y:S04]  /*1d2a0*/  LDL.LU R33, [R1+0x234] ;  /* 0x0002340001217983 */ /* 0x000ee80000300800 */
[----:B------:R-:W3:Y:S04]  /*1d2b0*/  LDL.LU R34, [R1+0x238] ;  /* 0x0002380001227983 */ /* 0x000ee80000300800 */
[----:B------:R-:W3:Y:S04]  /*1d2c0*/  LDL.LU R35, [R1+0x23c] ;  /* 0x00023c0001237983 */ /* 0x000ee80000300800 */
[----:B----4-:R-:W-:Y:S04]  /*1d2d0*/  STSM.16.M88.4 [R0], R16 ;  /* 0x0000001000007844 */ /* 0x010fe80000000200 */
[----:B-1----:R-:W-:Y:S04]  /*1d2e0*/  STL.64 [R1+0xf0], R4 ;  /* 0x0000f00401007387 */ /* 0x002fe80000100a00 */
[----:B------:R-:W-:Y:S01]  /*1d2f0*/  STL.64 [R1+0xf8], R6 ;  /* 0x0000f80601007387 */ /* 0x000fe20000100a00 */
[----:B------:R-:W-:-:S03]  /*1d300*/  NOP ;  /* 0x0000000000007918 */ /* 0x000fc60000000000 */
[----:B------:R-:W0:Y:S01]  /*1d310*/  LDS.128 R4, [R0] ;  /* 0x0000000000047984 */ /* 0x000e220000000c00 */
[----:B------:R-:W-:-:S03]  /*1d320*/  NOP ;  /* 0x0000000000007918 */ /* 0x000fc60000000000 */
[----:B------:R-:W-:Y:S04]  /*1d330*/  STSM.16.M88.4 [R0], R52 ;  /* 0x0000003400007844 */ /* 0x000fe80000000200 */
[----:B0-----:R-:W-:Y:S04]  /*1d340*/  STL.64 [R1+0xd0], R4 ;  /* 0x0000d00401007387 */ /* 0x001fe80000100a00 */
        /* <DEDUP_REMOVED lines=10> */
[----:B------:R1:W-:Y:S04]  /*1d3f0*/  STSM.16.M88.4 [R0], R28 ;  /* 0x0000001c00007844 */ /* 0x0003e80000000200 */
[----:B0-----:R-:W-:Y:S04]  /*1d400*/  STL.64 [R1+0x130], R4 ;  /* 0x0001300401007387 */ /* 0x001fe80000100a00 */
[----:B------:R-:W-:Y:S01]  /*1d410*/  STL.64 [R1+0x138], R6 ;  /* 0x0001380601007387 */ /* 0x000fe20000100a00 */
[----:B------:R-:W-:-:S03]  /*1d420*/  NOP ;  /* 0x0000000000007918 */ /* 0x000fc60000000000 */
[----:B------:R-:W0:Y:S01]  /*1d430*/  LDS.128 R4, [R0] ;  /* 0x0000000000047984 */ /* 0x000e220000000c00 */
[----:B------:R-:W-:-:S03]  /*1d440*/  NOP ;  /* 0x0000000000007918 */ /* 0x000fc60000000000 */
[----:B-1----:R-:W4:Y:S04]  /*1d450*/  LDL.LU R28, [R1+0x2b0] ;  /* 0x0002b000011c7983 */ /* 0x002f280000300800 */
[----:B------:R-:W4:Y:S04]  /*1d460*/  LDL.LU R29, [R1+0x2b4] ;  /* 0x0002b400011d7983 */ /* 0x000f280000300800 */
[----:B------:R-:W4:Y:S04]  /*1d470*/  LDL.LU R30, [R1+0x2b8] ;  /* 0x0002b800011e7983 */ /* 0x000f280000300800 */
[----:B------:R-:W4:Y:S04]  /*1d480*/  LDL.LU R31, [R1+0x2bc] ;  /* 0x0002bc00011f7983 */ /* 0x000f280000300800 */
[----:B0-----:R-:W-:Y:S04]  /*1d490*/  STL.64 [R1+0x120], R4 ;  /* 0x0001200401007387 */ /* 0x001fe80000100a00 */
[----:B--2---:R-:W-:Y:S04]  /*1d4a0*/  STSM.16.M88.4 [R0], R24 ;  /* 0x0000001800007844 */ /* 0x004fe80000000200 */
[----:B------:R-:W-:Y:S01]  /*1d4b0*/  STL.64 [R1+0x128], R6 ;  /* 0x0001280601007387 */ /* 0x000fe20000100a00 */
[----:B------:R-:W-:-:S03]  /*1d4c0*/  NOP ;  /* 0x0000000000007918 */ /* 0x000fc60000000000 */
[----:B------:R-:W0:Y:S01]  /*1d4d0*/  LDS.128 R4, [R0] ;  /* 0x0000000000047984 */ /* 0x000e220000000c00 */
[----:B------:R-:W-:-:S03]  /*1d4e0*/  NOP ;  /* 0x0000000000007918 */ /* 0x000fc60000000000 */
[----:B------:R-:W2:Y:S04]  /*1d4f0*/  LDL.LU R20, [R1+0x360] ;  /* 0x0003600001147983 */ /* 0x000ea80000300800 */
[----:B------:R-:W2:Y:S04]  /*1d500*/  LDL.LU R21, [R1+0x364] ;  /* 0x0003640001157983 */ /* 0x000ea80000300800 */
[----:B------:R-:W2:Y:S04]  /*1d510*/  LDL.LU R22, [R1+0x368] ;  /* 0x0003680001167983 */ /* 0x000ea80000300800 */
[----:B------:R-:W2:Y:S04]  /*1d520*/  LDL.LU R23, [R1+0x36c] ;  /* 0x00036c0001177983 */ /* 0x000ea80000300800 */
[----:B0-----:R-:W-:Y:S04]  /*1d530*/  STL.64 [R1+0x110], R4 ;  /* 0x0001100401007387 */ /* 0x001fe80000100a00 */
[----:B------:R-:W-:Y:S04]  /*1d540*/  STL.64 [R1+0x118], R6 ;  /* 0x0001180601007387 */ /* 0x000fe80000100a00 */
        /* <DEDUP_REMOVED lines=20> */
[----:B---3--:R-:W-:Y:S01]  /*1d690*/  STSM.16.M88.4 [R0], R32 ;  /* 0x0000002000007844 */ /* 0x008fe20000000200 */
[----:B------:R-:W-:-:S03]  /*1d6a0*/  NOP ;  /* 0x0000000000007918 */ /* 0x000fc60000000000 */
[----:B------:R-:W-:Y:S01]  /*1d6b0*/  LDS.128 R32, [R0] ;  /* 0x0000000000207984 */ /* 0x000fe20000000c00 */
[----:B------:R-:W-:-:S03]  /*1d6c0*/  NOP ;  /* 0x0000000000007918 */ /* 0x000fc60000000000 */
[----:B------:R-:W3:Y:S04]  /*1d6d0*/  LDL.LU R48, [R1+0x450] ;  /* 0x0004500001307983 */ /* 0x000ee80000300800 */
[----:B------:R-:W3:Y:S04]  /*1d6e0*/  LDL.LU R49, [R1+0x454] ;  /* 0x0004540001317983 */ /* 0x000ee80000300800 */
[----:B------:R-:W3:Y:S04]  /*1d6f0*/  LDL.LU R50, [R1+0x458] ;  /* 0x0004580001327983 */ /* 0x000ee80000300800 */
[----:B------:R-:W3:Y:S04]  /*1d700*/  LDL.LU R51, [R1+0x45c] ;  /* 0x00045c0001337983 */ /* 0x000ee80000300800 */
[----:B----4-:R-:W-:Y:S01]  /*1d710*/  STSM.16.M88.4 [R0], R28 ;  /* 0x0000001c00007844 */ /* 0x010fe20000000200 */
[----:B------:R-:W-:-:S03]  /*1d720*/  NOP ;  /* 0x0000000000007918 */ /* 0x000fc60000000000 */
[----:B------:R-:W-:Y:S01]  /*1d730*/  LDS.128 R28, [R0] ;  /* 0x00000000001c7984 */ /* 0x000fe20000000c00 */
[----:B------:R-:W-:-:S03]  /*1d740*/  NOP ;  /* 0x0000000000007918 */ /* 0x000fc60000000000 */
[----:B--2---:R-:W-:Y:S01]  /*1d750*/  STSM.16.M88.4 [R0], R20 ;  /* 0x0000001400007844 */ /* 0x004fe20000000200 */
[----:B------:R-:W-:-:S03]  /*1d760*/  NOP ;  /* 0x0000000000007918 */ /* 0x000fc60000000000 */
[----:B------:R-:W-:Y:S01]  /*1d770*/  LDS.128 R20, [R0] ;  /* 0x0000000000147984 */ /* 0x000fe20000000c00 */
[----:B------:R-:W-:-:S03]  /*1d780*/  NOP ;  /* 0x0000000000007918 */ /* 0x000fc60000000000 */
[----:B------:R-:W-:Y:S01]  /*1d790*/  STSM.16.M88.4 [R0], R24 ;  /* 0x0000001800007844 */ /* 0x000fe20000000200 */
        /* <DEDUP_REMOVED lines=19> */
[----:B0-----:R0:W-:Y:S04]  /*1d8d0*/  STL [R1+0xbe4], R7 ;  /* 0x000be40701007387 */ /* 0x0011e80000100800 */
[----:B0-----:R-:W4:Y:S04]  /*1d8e0*/  LDL.LU R7, [R1+0x5c8] ;  /* 0x0005c80001077983 */ /* 0x001f280000300800 */
[----:B-1----:R-:W-:Y:S04]  /*1d8f0*/  STL [R1+0xbe0], R11 ;  /* 0x000be00b01007387 */ /* 0x002fe80000100800 */
[----:B------:R-:W4:Y:S04]  /*1d900*/  LDL.LU R55, [R1+0x40] ;  /* 0x0000400001377983 */ /* 0x000f280000300800 */
[----:B--2---:R0:W-:Y:S04]  /*1d910*/  STL [R1+0xbe8], R14 ;  /* 0x000be80e01007387 */ /* 0x0041e80000100800 */
[----:B0-----:R-:W2:Y:S04]  /*1d920*/  LDL.LU R14, [R1+0x418] ;  /* 0x00041800010e7983 */ /* 0x001ea80000300800 */
[----:B------:R0:W-:Y:S04]  /*1d930*/  STL [R1+0xbdc], R15 ;  /* 0x000bdc0f01007387 */ /* 0x0001e80000100800 */
[----:B------:R-:W2:Y:S04]  /*1d940*/  LDL.LU R52, [R1+0x30] ;  /* 0x0000300001347983 */ /* 0x000ea80000300800 */
[----:B------:R-:W2:Y:S04]  /*1d950*/  LDL.LU R53, [R1+0x20] ;  /* 0x0000200001357983 */ /* 0x000ea80000300800 */
[----:B------:R-:W2:Y:S04]  /*1d960*/  LDL R43, [R1+0x928] ;  /* 0x00092800012b7983 */ /* 0x000ea80000100800 */
[----:B------:R-:W2:Y:S04]  /*1d970*/  LDL.LU R11, [R1+0x8b0] ;  /* 0x0008b000010b7983 */ /* 0x000ea80000300800 */
[----:B0-----:R-:W2:Y:S04]  /*1d980*/  LDL.LU R15, [R1+0x8a0] ;  /* 0x0008a000010f7983 */ /* 0x001ea80000300800 */
[----:B---3--:R0:W-:Y:S04]  /*1d990*/  STSM.16.M88.4 [R0], R48 ;  /* 0x0000003000007844 */ /* 0x0081e80000000200 */
[----:B------:R-:W3:Y:S01]  /*1d9a0*/  LDL.LU R54, [R1+0x10] ;  /* 0x0000100001367983 */ /* 0x000ee20000300800 */
[----:B------:R-:W-:Y:S01]  /*1d9b0*/  NOP ;  /* 0x0000000000007918 */ /* 0x000fe20000000000 */
[C---:B----4-:R-:W-:Y:S01]  /*1d9c0*/  IMAD R3, R7.reuse, R61, RZ ;  /* 0x0000003d07037224 */ /* 0x050fe200078e02ff */
[----:B------:R-:W-:-:S03]  /*1d9d0*/  ISETP.GE.AND P3, PT, R7, UR4, PT ;  /* 0x0000000407007c0c */ /* 0x000fc6000bf66270 */
[----:B------:R-:W-:Y:S01]  /*1d9e0*/  IMAD R57, R61, 0x20, R3 ;  /* 0x000000203d397824 */ /* 0x000fe200078e0203 */
[----:B------:R-:W-:-:S03]  /*1d9f0*/  LEA R2, P4, R3, UR6, 0x1 ;  /* 0x0000000603027c11 */ /* 0x000fc6000f8808ff */
[----:B------:R-:W-:Y:S01]  /*1da00*/  IMAD R59, R61, 0x20, R57 ;  /* 0x000000203d3b7824 */ /* 0x000fe200078e0239 */
[----:B------:R-:W-:Y:S02]  /*1da10*/  LEA R56, P5, R57, UR6, 0x1 ;  /* 0x0000000639387c11 */ /* 0x000fe4000f8a08ff */
[----:B------:R-:W-:Y:S02]  /*1da20*/  LEA.HI.X.SX32 R3, R3, UR7, 0x1, P4 ;  /* 0x0000000703037c11 */ /* 0x000fe4000a0f0eff */
[----:B------:R-:W-:Y:S01]  /*1da30*/  LEA R58, P4, R59, UR6, 0x1 ;  /* 0x000000063b3a7c11 */ /* 0x000fe2000f8808ff */
[----:B------:R-:W-:Y:S01]  /*1da40*/  IMAD R61, R61, 0x20, R59 ;  /* 0x000000203d3d7824 */ /* 0x000fe200078e023b */
[----:B------:R-:W-:Y:S02]  /*1da50*/  LEA.HI.X.SX32 R57, R57, UR7, 0x1, P5 ;  /* 0x0000000739397c11 */ /* 0x000fe4000a8f0eff */
[----:B------:R-:W-:Y:S02]  /*1da60*/  LEA.HI.X.SX32 R59, R59, UR7, 0x1, P4 ;  /* 0x000000073b3b7c11 */ /* 0x000fe4000a0f0eff */
[----:B------:R-:W-:-:S02]  /*1da70*/  PRMT R40, R55, 0x7632, R40 ;  /* 0x0000763237287816 */ /* 0x000fc40000000028 */
[C---:B--2---:R-:W-:Y:S01]  /*1da80*/  ISETP.GE.AND P2, PT, R14.reuse, UR5, PT ;  /* 0x000000050e007c0c */ /* 0x044fe2000bf46270 */
[----:B------:R-:W-:Y:S01]  /*1da90*/  ULDC.64 UR4, c[0x0][0x228] ;  /* 0x00008a0000047ab9 */ /* 0x000fe20000000a00 */
[C---:B------:R-:W-:Y:S01]  /*1daa0*/  ISETP.LT.AND P3, PT, R14.reuse, UR29, !P3 ;  /* 0x0000001d0e007c0c */ /* 0x040fe2000df61270 */
[----:B------:R-:W-:-:S04]  /*1dab0*/  IMAD R44, R14, UR26, RZ ;  /* 0x0000001a0e2c7c24 */ /* 0x000fc8000f8e02ff */
[----:B0-----:R-:W-:Y:S01]  /*1dac0*/  IMAD.WIDE R48, R44, 0x2, R2 ;  /* 0x000000022c307825 */ /* 0x001fe200078e0202 */
[----:B------:R-:W-:-:S03]  /*1dad0*/  ISETP.LT.AND P6, PT, R43, UR4, !P2 ;  /* 0x000000042b007c0c */ /* 0x000fc6000d7c1270 */
[----:B------:R-:W-:Y:S01]  /*1dae0*/  IMAD.WIDE R46, R44, 0x2, R56 ;  /* 0x000000022c2e7825 */ /* 0x000fe200078e0238 */
[----:B------:R-:W-:-:S03]  /*1daf0*/  ISETP.LT.AND P4, PT, R11, UR14, !P2 ;  /* 0x0000000e0b007c0c */ /* 0x000fc6000d781270 */
[----:B------:R0:W-:Y:S01]  /*1db00*/  @P3 STG.E.U16 desc[UR8][R48.64], R55 ;  /* 0x0000003730003986 */ /* 0x0001e2000c101508 */
[----:B------:R-:W-:Y:S01]  /*1db10*/  PRMT R37, R52, 0x7632, R37 ;  /* 0x0000763234257816 */ /* 0x000fe20000000025 */
[----:B------:R-:W-:Y:S01]  /*1db20*/  ULDC UR4, c[0x0][0x22c] ;  /* 0x00008b0000047ab9 */ /* 0x000fe20000000800 */
[----:B------:R-:W-:Y:S01]  /*1db30*/  LEA R60, P5, R61, UR6, 0x1 ;  /* 0x000000063d3c7c11 */ /* 0x000fe2000f8a08ff */
[----:B------:R-:W-:Y:S02]  /*1db40*/  ULDC UR14, c[0x0][0x228] ;  /* 0x00008a00000e7ab9 */ /* 0x000fe40000000800 */
[----:B------:R1:W-:Y:S04]  /*1db50*/  @P6 STG.E.U16 desc[UR8][R46.64], R40 ;  /* 0x000000282e006986 */ /* 0x0003e8000c101508 */
[----:B0-----:R-:W2:Y:S01]  /*1db60*/  LDL.LU R55, [R1+0x44] ;  /* 0x0000440001377983 */ /* 0x001ea20000300800 */
[----:B-1----:R-:W-:-:S05]  /*1db70*/  IMAD.WIDE R40, R44, 0x2, R58 ;  /* 0x000000022c287825 */ /* 0x002fca00078e023a */
[----:B------:R0:W-:Y:S04]  /*1db80*/  @P4 STG.E.U16 desc[UR8][R40.64], R52 ;  /* 0x0000003428004986 */ /* 0x0001e8000c101508 */
[----:B0-----:R-:W4:Y:S04]  /*1db90*/  LDL.LU.64 R40, [R1+0xc88] ;  /* 0x000c880001287983 */ /* 0x001f280000300a00 */
[----:B------:R-:W2:Y:S01]  /*1dba0*/  LDL.LU R52, [R1+0x34] ;  /* 0x0000340001347983 */ /* 0x000ea20000300800 */
[----:B------:R-:W-:Y:S01]  /*1dbb0*/  LEA.HI.X.SX32 R61, R61, UR7, 0x1, P5 ;  /* 0x000000073d3d7c11 */ /* 0x000fe2000a8f0eff */
[----:B------:R-:W-:Y:S01]  /*1dbc0*/  ULDC.64 UR6, c[0x0][0x228] ;  /* 0x00008a0000067ab9 */ /* 0x000fe20000000a00 */
[----:B------:R-:W-:Y:S01]  /*1dbd0*/  ISETP.LT.AND P3, PT, R15, UR12, !P2 ;  /* 0x0000000c0f007c0c */ /* 0x000fe2000d761270 */
[C---:B------:R-:W-:Y:S01]  /*1dbe0*/  VIADD R46, R44.reuse, UR26 ;  /* 0x0000001a2c2e7c36 */ /* 0x040fe20008000000 */
[----:B------:R-:W-:Y:S01]  /*1dbf0*/  ISETP.LT.AND P5, PT, R7, UR10, !P1 ;  /* 0x0000000a07007c0c */ /* 0x000fe2000cfa1270 */
[----:B------:R-:W-:Y:S01]  /*1dc00*/  IMAD.WIDE R50, R44, 0x2, R60 ;  /* 0x000000022c327825 */ /* 0x000fe200078e023c */
[----:B------:R-:W-:Y:S01]  /*1dc10*/  ISETP.LT.AND P6, PT, R43, UR6, !P1 ;  /* 0x000000062b007c0c */ /* 0x000fe2000cfc1270 */
[----:B------:R-:W-:Y:S01]  /*1dc20*/  ULDC UR6, c[0x0][0x228] ;  /* 0x00008a0000067ab9 */ /* 0x000fe20000000800 */
[----:B------:R-:W-:Y:S01]  /*1dc30*/  ISETP.LT.AND P4, PT, R11, UR22, !P1 ;  /* 0x000000160b007c0c */ /* 0x000fe2000cf81270 */
[C---:B------:R-:W-:Y:S01]  /*1dc40*/  IMAD.WIDE R48, R46.reuse, 0x2, R2 ;  /* 0x000000022e307825 */ /* 0x040fe200078e0202 */
[----:B------:R-:W-:Y:S01]  /*1dc50*/  PRMT R36, R53, 0x7632, R36 ;  /* 0x0000763235247816 */ /* 0x000fe20000000024 */
[----:B------:R-:W-:Y:S01]  /*1dc60*/  ULDC UR10, c[0x0][0x228] ;  /* 0x00008a00000a7ab9 */ /* 0x000fe20000000800 */
[----:B------:R-:W-:Y:S01]  /*1dc70*/  ULDC UR12, c[0x0][0x228] ;  /* 0x00008a00000c7ab9 */ /* 0x000fe20000000800 */
[----:B------:R-:W-:-:S02]  /*1dc80*/  IMAD.WIDE R44, R46, 0x2, R56 ;  /* 0x000000022e2c7825 */ /* 0x000fc400078e0238 */
[----:B------:R-:W-:Y:S04]  /*1dc90*/  @P3 STG.E.U16 desc[UR8][R50.64], R37 ;  /* 0x0000002532003986 */ /* 0x000fe8000c101508 */
[----:B------:R0:W-:Y:S04]  /*1dca0*/  @P5 STG.E.U16 desc[UR8][R48.64], R53 ;  /* 0x0000003530005986 */ /* 0x0001e8000c101508 */
[----:B------:R1:W-:Y:S01]  /*1dcb0*/  @P6 STG.E.U16 desc[UR8][R44.64], R36 ;  /* 0x000000242c006986 */ /* 0x0003e2000c101508 */
[----:B------:R-:W-:Y:S01]  /*1dcc0*/  VIADD R47, R14, 0x2 ;  /* 0x000000020e2f7836 */ /* 0x000fe20000000000 */
[----:B------:R-:W-:-:S02]  /*1dcd0*/  ISETP.LT.AND P3, PT, R15, UR20, !P1 ;  /* 0x000000140f007c0c */ /* 0x000fc4000cf61270 */
[----:B0-----:R-:W2:Y:S01]  /*1dce0*/  LDL.LU R53, [R1+0x24] ;  /* 0x0000240001357983 */ /* 0x001ea20000300800 */
[----:B-1----:R-:W-:-:S05]  /*1dcf0*/  IMAD.WIDE R36, R46, 0x2, R58 ;  /* 0x000000022e247825 */ /* 0x002fca00078e023a */
[----:B---3--:R0:W-:Y:S01]  /*1dd00*/  @P4 STG.E.U16 desc[UR8][R36.64], R54 ;  /* 0x0000003624004986 */ /* 0x0081e2000c101508 */
[----:B------:R-:W-:Y:S01]  /*1dd10*/  ISETP.GE.AND P2, PT, R47, UR4, PT ;  /* 0x000000042f007c0c */ /* 0x000fe2000bf46270 */
[C---:B------:R-:W-:Y:S01]  /*1dd20*/  IMAD.WIDE R50, R46.reuse, 0x2, R60 ;  /* 0x000000022e327825 */ /* 0x040fe200078e023c */
[----:B------:R-:W-:Y:S01]  /*1dd30*/  ULDC UR4, c[0x0][0x22c] ;  /* 0x00008b0000047ab9 */ /* 0x000fe20000000800 */
[----:B0-----:R-:W3:Y:S01]  /*1dd40*/  LDL.LU.64 R36, [R1+0xc80] ;  /* 0x000c800001247983 */ /* 0x001ee20000300a00 */
[----:B------:R-:W-:Y:S02]  /*1dd50*/  ISETP.LT.AND P5, PT, R7, UR18, !P2 ;  /* 0x0000001207007c0c */ /* 0x000fe4000d7a1270 */
[----:B------:R-:W-:Y:S01]  /*1dd60*/  ISETP.LT.AND P6, PT, R43, UR16, !P2 ;  /* 0x000000102b007c0c */ /* 0x000fe2000d7c1270 */
[----:B------:R-:W-:Y:S01]  /*1dd70*/  VIADD R44, R46, UR26 ;  /* 0x0000001a2e2c7c36 */ /* 0x000fe20008000000 */
[----:B------:R-:W-:Y:S01]  /*1dd80*/  ISETP.LT.AND P4, PT, R15, UR24, !P2 ;  /* 0x000000180f007c0c */ /* 0x000fe2000d781270 */
[----:B------:R-:W-:-:S02]  /*1dd90*/  ULDC.64 UR24, c[0x0][0x228] ;  /* 0x00008a0000187ab9 */ /* 0x000fc40000000a00 */
[----:B------:R-:W-:-:S04]  /*1dda0*/  IMAD.WIDE R48, R44, 0x2, R2 ;  /* 0x000000022c307825 */ /* 0x000fc800078e0202 */
[----:B------:R-:W-:Y:S01]  /*1ddb0*/  IMAD.WIDE R46, R44, 0x2, R56 ;  /* 0x000000022c2e7825 */ /* 0x000fe200078e0238 */
[----:B----4-:R-:W-:Y:S02]  /*1ddc0*/  PRMT R41, R54, 0x7632, R41 ;  /* 0x0000763236297816 */ /* 0x010fe40000000029 */
[----:B------:R-:W4:Y:S01]  /*1ddd0*/  LDL.LU R54, [R1+0x14] ;  /* 0x0000140001367983 */ /* 0x000f220000300800 */
[----:B--2---:R-:W-:-:S03]  /*1dde0*/  PRMT R40, R55, 0x7632, R40 ;  /* 0x0000763237287816 */ /* 0x004fc60000000028 */
[----:B------:R-:W-:Y:S01]  /*1ddf0*/  @P3 STG.E.U16 desc[UR8][R50.64], R41 ;  /* 0x0000002932003986 */ /* 0x000fe2000c101508 */
[----:B------:R-:W-:-:S03]  /*1de00*/  ISETP.LT.AND P3, PT, R11, UR24, !P2 ;  /* 0x000000180b007c0c */ /* 0x000fc6000d761270 */
[----:B------:R0:W-:Y:S04]  /*1de10*/  @P5 STG.E.U16 desc[UR8][R48.64], R55 ;  /* 0x0000003730005986 */ /* 0x0001e8000c101508 */
[----:B------:R1:W-:Y:S04]  /*1de20*/  @P6 STG.E.U16 desc[UR8][R46.64], R40 ;  /* 0x000000282e006986 */ /* 0x0003e8000c101508 */
[----:B0-----:R-:W2:Y:S01]  /*1de30*/  LDL.LU R55, [R1+0x48] ;  /* 0x0000480001377983 */ /* 0x001ea20000300800 */
[----:B-1----:R-:W-:-:S05]  /*1de40*/  IMAD.WIDE R40, R44, 0x2, R58 ;  /* 0x000000022c287825 */ /* 0x002fca00078e023a */
[----:B------:R0:W-:Y:S04]  /*1de50*/  @P3 STG.E.U16 desc[UR8][R40.64], R52 ;  /* 0x0000003428003986 */ /* 0x0001e8000c101508 */
[----:B0-----:R-:W2:Y:S01]  /*1de60*/  LDL.LU.64 R40, [R1+0xc78] ;  /* 0x000c780001287983 */ /* 0x001ea20000300a00 */
[C---:B------:R-:W-:Y:S02]  /*1de70*/  VIADD R45, R14.reuse, 0x3 ;  /* 0x000000030e2d7836 */ /* 0x040fe40000000000 */
[----:B------:R-:W-:-:S03]  /*1de80*/  VIADD R47, R14, 0x4 ;  /* 0x000000040e2f7836 */ /* 0x000fc60000000000 */
[----:B------:R-:W-:Y:S01]  /*1de90*/  ISETP.GE.AND P1, PT, R45, UR4, PT ;  /* 0x000000042d007c0c */ /* 0x000fe2000bf26270 */
[----:B------:R-:W-:Y:S01]  /*1dea0*/  ULDC UR4, c[0x0][0x228] ;  /* 0x00008a0000047ab9 */ /* 0x000fe20000000800 */
[----:B------:R-:W-:Y:S02]  /*1deb0*/  IMAD.WIDE R50, R44, 0x2, R60 ;  /* 0x000000022c327825 */ /* 0x000fe400078e023c */
[----:B------:R-:W-:Y:S02]  /*1dec0*/  ISETP.LT.AND P5, PT, R7, UR28, !P1 ;  /* 0x0000001c07007c0c */ /* 0x000fe4000cfa1270 */
[----:B------:R-:W-:Y:S01]  /*1ded0*/  ISETP.LT.AND P6, PT, R43, UR4, !P1 ;  /* 0x000000042b007c0c */ /* 0x000fe2000cfc1270 */
[----:B------:R-:W-:Y:S01]  /*1dee0*/  ULDC UR4, c[0x0][0x22c] ;  /* 0x00008b0000047ab9 */ /* 0x000fe20000000800 */
[----:B---3--:R-:W-:Y:S01]  /*1def0*/  PRMT R37, R52, 0x7632, R37 ;  /* 0x0000763234257816 */ /* 0x008fe20000000025 */
[----:B------:R-:W-:Y:S01]  /*1df00*/  VIADD R46, R44, UR26 ;  /* 0x0000001a2c2e7c36 */ /* 0x000fe20008000000 */
[----:B------:R-:W-:Y:S01]  /*1df10*/  ISETP.GE.AND P2, PT, R47, UR4, PT ;  /* 0x000000042f007c0c */ /* 0x000fe2000bf46270 */
[----:B------:R-:W-:Y:S01]  /*1df20*/  ULDC UR4, c[0x0][0x228] ;  /* 0x00008a0000047ab9 */ /* 0x000fe20000000800 */
[----:B------:R-:W-:Y:S01]  /*1df30*/  PRMT R36, R53, 0x7632, R36 ;  /* 0x0000763235247816 */ /* 0x000fe20000000024 */
[----:B------:R-:W-:Y:S01]  /*1df40*/  @P4 STG.E.U16 desc[UR8][R50.64], R37 ;  /* 0x0000002532004986 */ /* 0x000fe2000c101508 */
[----:B------:R-:W-:Y:S01]  /*1df50*/  ISETP.LT.AND P4, PT, R11, UR4, !P1 ;  /* 0x000000040b007c0c */ /* 0x000fe2000cf81270 */
[C---:B------:R-:W-:Y:S01]  /*1df60*/  IMAD.WIDE R48, R46.reuse, 0x2, R2 ;  /* 0x000000022e307825 */ /* 0x040fe200078e0202 */
[----:B------:R-:W-:Y:S01]  /*1df70*/  ISETP.LT.AND P3, PT, R15, UR6, !P1 ;  /* 0x000000060f007c0c */ /* 0x000fe2000cf61270 */
[----:B------:R-:W3:Y:S01]  /*1df80*/  LDL.LU R52, [R1+0x38] ;  /* 0x0000380001347983 */ /* 0x000ee20000300800 */
[----:B------:R-:W-:Y:S01]  /*1df90*/  ULDC UR4, c[0x0][0x22c] ;  /* 0x00008b0000047ab9 */ /* 0x000fe20000000800 */
[C---:B------:R-:W-:Y:S01]  /*1dfa0*/  IMAD.WIDE R44, R46.reuse, 0x2, R56 ;  /* 0x000000022e2c7825 */ /* 0x040fe200078e0238 */
[----:B------:R-:W-:Y:S01]  /*1dfb0*/  ULDC UR6, c[0x0][0x228] ;  /* 0x00008a0000067ab9 */ /* 0x000fe20000000800 */
[----:B------:R0:W-:Y:S04]  /*1dfc0*/  @P5 STG.E.U16 desc[UR8][R48.64], R53 ;  /* 0x0000003530005986 */ /* 0x0001e8000c101508 */
[----:B------:R1:W-:Y:S04]  /*1dfd0*/  @P6 STG.E.U16 desc[UR8][R44.64], R36 ;  /* 0x000000242c006986 */ /* 0x0003e8000c101508 */
[----:B0-----:R-:W3:Y:S01]  /*1dfe0*/  LDL.LU R53, [R1+0x28] ;  /* 0x0000280001357983 */ /* 0x001ee20000300800 */
[----:B-1----:R-:W-:-:S05]  /*1dff0*/  IMAD.WIDE R36, R46, 0x2, R58 ;  /* 0x000000022e247825 */ /* 0x002fca00078e023a */
[----:B----4-:R0:W-:Y:S04]  /*1e000*/  @P4 STG.E.U16 desc[UR8][R36.64], R54 ;  /* 0x0000003624004986 */ /* 0x0101e8000c101508 */
[----:B0-----:R-:W4:Y:S01]  /*1e010*/  LDL.LU.64 R36, [R1+0xc70] ;  /* 0x000c700001247983 */ /* 0x001f220000300a00 */
[----:B--2---:R-:W-:-:S03]  /*1e020*/  PRMT R41, R54, 0x7632, R41 ;  /* 0x0000763236297816 */ /* 0x004fc60000000029 */
[----:B------:R-:W2:Y:S01]  /*1e030*/  LDL.LU R54, [R1+0x18] ;  /* 0x0000180001367983 */ /* 0x000ea20000300800 */
[----:B------:R-:W-:Y:S01]  /*1e040*/  VIADD R45, R14, 0x5 ;  /* 0x000000050e2d7836 */ /* 0x000fe20000000000 */
[----:B------:R-:W-:Y:S01]  /*1e050*/  ISETP.LT.AND P5, PT, R7, UR10, !P2 ;  /* 0x0000000a07007c0c */ /* 0x000fe2000d7a1270 */
[C---:B------:R-:W-:Y:S01]  /*1e060*/  VIADD R44, R46.reuse, UR26 ;  /* 0x0000001a2e2c7c36 */ /* 0x040fe20008000000 */
[----:B------:R-:W-:Y:S01]  /*1e070*/  ISETP.LT.AND P6, PT, R43, UR12, !P2 ;  /* 0x0000000c2b007c0c */ /* 0x000fe2000d7c1270 */
[----:B------:R-:W-:Y:S01]  /*1e080*/  IMAD.WIDE R50, R46, 0x2, R60 ;  /* 0x000000022e327825 */ /* 0x000fe200078e023c */
[----:B------:R-:W-:Y:S01]  /*1e090*/  ISETP.GE.AND P1, PT, R45, UR4, PT ;  /* 0x000000042d007c0c */ /* 0x000fe2000bf26270 */
[----:B------:R-:W-:Y:S01]  /*1e0a0*/  ULDC UR4, c[0x0][0x228] ;  /* 0x00008a0000047ab9 */ /* 0x000fe20000000800 */
[----:B------:R-:W-:Y:S01]  /*1e0b0*/  PRMT R40, R55, 0x7632, R40 ;  /* 0x0000763237287816 */ /* 0x000fe20000000028 */
[C---:B------:R-:W-:Y:S01]  /*1e0c0*/  IMAD.WIDE R48, R44.reuse, 0x2, R2 ;  /* 0x000000022c307825 */ /* 0x040fe200078e0202 */
[----:B------:R-:W-:Y:S01]  /*1e0d0*/  ISETP.LT.AND P4, PT, R11, UR4, !P2 ;  /* 0x000000040b007c0c */ /* 0x000fe2000d781270 */
[----:B------:R-:W-:Y:S01]  /*1e0e0*/  ULDC UR10, c[0x0][0x228] ;  /* 0x00008a00000a7ab9 */ /* 0x000fe20000000800 */
[----:B------:R-:W-:Y:S01]  /*1e0f0*/  ULDC UR12, c[0x0][0x228] ;  /* 0x00008a00000c7ab9 */ /* 0x000fe20000000800 */
[----:B------:R-:W-:Y:S01]  /*1e100*/  IMAD.WIDE R46, R44, 0x2, R56 ;  /* 0x000000022c2e7825 */ /* 0x000fe200078e0238 */
[----:B------:R0:W-:Y:S01]  /*1e110*/  @P3 STG.E.U16 desc[UR8][R50.64], R41 ;  /* 0x0000002932003986 */ /* 0x0001e2000c101508 */
[----:B------:R-:W-:Y:S01]  /*1e120*/  ISETP.LT.AND P3, PT, R15, UR6, !P2 ;  /* 0x000000060f007c0c */ /* 0x000fe2000d761270 */
[----:B------:R-:W-:Y:S01]  /*1e130*/  ULDC UR6, c[0x0][0x228] ;  /* 0x00008a0000067ab9 */ /* 0x000fe20000000800 */
[----:B------:R-:W-:Y:S01]  /*1e140*/  ULDC UR4, c[0x0][0x22c] ;  /* 0x00008b0000047ab9 */ /* 0x000fe20000000800 */
[----:B------:R1:W-:Y:S01]  /*1e150*/  @P5 STG.E.U16 desc[UR8][R48.64], R55 ;  /* 0x0000003730005986 */ /* 0x0003e2000c101508 */
[----:B------:R-:W-:Y:S01]  /*1e160*/  ISETP.LT.AND P5, PT, R7, UR10, !P1 ;  /* 0x0000000a07007c0c */ /* 0x000fe2000cfa1270 */
[----:B------:R-:W-:-:S02]  /*1e170*/  ULDC UR10, c[0x0][0x228] ;  /* 0x00008a00000a7ab9 */ /* 0x000fc40000000800 */
[----:B------:R3:W-:Y:S01]  /*1e180*/  @P6 STG.E.U16 desc[UR8][R46.64], R40 ;  /* 0x000000282e006986 */ /* 0x0007e2000c101508 */
[----:B------:R-:W-:Y:S01]  /*1e190*/  ISETP.LT.AND P6, PT, R43, UR12, !P1 ;  /* 0x0000000c2b007c0c */ /* 0x000fe2000cfc1270 */
[----:B------:R-:W-:Y:S01]  /*1e1a0*/  ULDC UR12, c[0x0][0x228] ;  /* 0x00008a00000c7ab9 */ /* 0x000fe20000000800 */
[C---:B0-----:R-:W-:Y:S01]  /*1e1b0*/  IMAD.WIDE R50, R44.reuse, 0x2, R60 ;  /* 0x000000022c327825 */ /* 0x041fe200078e023c */
[----:B-1----:R-:W2:Y:S03]  /*1e1c0*/  LDL.LU R55, [R1+0x4c] ;  /* 0x00004c0001377983 */ /* 0x002ea60000300800 */
[----:B---3--:R-:W-:-:S04]  /*1e1d0*/  IMAD.WIDE R40, R44, 0x2, R58 ;  /* 0x000000022c287825 */ /* 0x008fc800078e023a */
[----:B------:R-:W-:Y:S01]  /*1e1e0*/  VIADD R46, R44, UR26 ;  /* 0x0000001a2c2e7c36 */ /* 0x000fe20008000000 */
[----:B------:R0:W-:Y:S01]  /*1e1f0*/  @P4 STG.E.U16 desc[UR8][R40.64], R52 ;  /* 0x0000003428004986 */ /* 0x0001e2000c101508 */
[----:B------:R-:W-:Y:S02]  /*1e200*/  ISETP.LT.AND P4, PT, R11, UR6, !P1 ;  /* 0x000000060b007c0c */ /* 0x000fe4000cf81270 */
[----:B----4-:R-:W-:Y:S01]  /*1e210*/  PRMT R37, R52, 0x7632, R37 ;  /* 0x0000763234257816 */ /* 0x010fe20000000025 */
[----:B0-----:R-:W3:Y:S01]  /*1e220*/  LDL.LU.64 R40, [R1+0xc68] ;  /* 0x000c680001287983 */ /* 0x001ee20000300a00 */
[C---:B------:R-:W-:Y:S01]  /*1e230*/  IMAD.WIDE R48, R46.reuse, 0x2, R2 ;  /* 0x000000022e307825 */ /* 0x040fe200078e0202 */
[----:B------:R-:W-:Y:S01]  /*1e240*/  PRMT R36, R53, 0x7632, R36 ;  /* 0x0000763235247816 */ /* 0x000fe20000000024 */
[----:B------:R-:W-:Y:S01]  /*1e250*/  ULDC UR6, c[0x0][0x228] ;  /* 0x00008a0000067ab9 */ /* 0x000fe20000000800 */
[----:B------:R-:W4:Y:S01]  /*1e260*/  LDL.LU R52, [R1+0x3c] ;  /* 0x00003c0001347983 */ /* 0x000f220000300800 */
[----:B------:R-:W-:-:S03]  /*1e270*/  IMAD.WIDE R44, R46, 0x2, R56 ;  /* 0x000000022e2c7825 */ /* 0x000fc600078e0238 */
[----:B------:R-:W-:Y:S04]  /*1e280*/  @P3 STG.E.U16 desc[UR8][R50.64], R37 ;  /* 0x0000002532003986 */ /* 0x000fe8000c101508 */
[----:B------:R0:W-:Y:S04]  /*1e290*/  @P5 STG.E.U16 desc[UR8][R48.64], R53 ;  /* 0x0000003530005986 */ /* 0x0001e8000c101508 */
[----:B------:R1:W-:Y:S04]  /*1e2a0*/  @P6 STG.E.U16 desc[UR8][R44.64], R36 ;  /* 0x000000242c006986 */ /* 0x0003e8000c101508 */
[----:B0-----:R-:W4:Y:S01]  /*1e2b0*/  LDL.LU R53, [R1+0x2c] ;  /* 0x00002c0001357983 */ /* 0x001f220000300800 */
[----:B-1----:R-:W-:Y:S01]  /*1e2c0*/  IMAD.WIDE R36, R46, 0x2, R58 ;  /* 0x000000022e247825 */ /* 0x002fe200078e023a */
[----:B--2---:R-:W-:-:S04]  /*1e2d0*/  PRMT R42, R54, 0x7632, R42 ;  /* 0x00007632362a7816 */ /* 0x004fc8000000002a */
[----:B------:R0:W-:Y:S04]  /*1e2e0*/  @P4 STG.E.U16 desc[UR8][R36.64], R54 ;  /* 0x0000003624004986 */ /* 0x0001e8000c101508 */
[----:B0-----:R-:W2:Y:S04]  /*1e2f0*/  LDL.LU.64 R36, [R1+0xc60] ;  /* 0x000c600001247983 */ /* 0x001ea80000300a00 */
[----:B------:R-:W2:Y:S01]  /*1e300*/  LDL.LU R54, [R1+0x1c] ;  /* 0x00001c0001367983 */ /* 0x000ea20000300800 */
[C---:B------:R-:W-:Y:S01]  /*1e310*/  VIADD R47, R14.reuse, 0x6 ;  /* 0x000000060e2f7836 */ /* 0x040fe20000000000 */
[----:B------:R-:W-:Y:S01]  /*1e320*/  ISETP.LT.AND P3, PT, R15, UR10, !P1 ;  /* 0x0000000a0f007c0c */ /* 0x000fe2000cf61270 */
[----:B------:R-:W-:Y:S01]  /*1e330*/  VIADD R45, R14, 0x7 ;  /* 0x000000070e2d7836 */ /* 0x000fe20000000000 */
[----:B------:R-:W-:-:S02]  /*1e340*/  ULDC UR10, c[0x0][0x228] ;  /* 0x00008a00000a7ab9 */ /* 0x000fc40000000800 */
[----:B------:R-:W-:Y:S01]  /*1e350*/  ISETP.GE.AND P2, PT, R47, UR4, PT ;  /* 0x000000042f007c0c */ /* 0x000fe2000bf46270 */
[----:B------:R-:W-:Y:S01]  /*1e360*/  ULDC UR4, c[0x0][0x22c] ;  /* 0x00008b0000047ab9 */ /* 0x000fe20000000800 */
[C---:B------:R-:W-:Y:S02]  /*1e370*/  IMAD.WIDE R50, R46.reuse, 0x2, R60 ;  /* 0x000000022e327825 */ /* 0x040fe400078e023c */
[----:B------:R-:W-:Y:S01]  /*1e380*/  ISETP.LT.AND P5, PT, R7, UR12, !P2 ;  /* 0x0000000c07007c0c */ /* 0x000fe2000d7a1270 */
[----:B------:R-:W-:Y:S01]  /*1e390*/  ULDC UR12, c[0x0][0x228] ;  /* 0x00008a00000c7ab9 */ /* 0x000fe20000000800 */
[----:B------:R-:W-:Y:S01]  /*1e3a0*/  ISETP.GE.AND P1, PT, R45, UR4, PT ;  /* 0x000000042d007c0c */ /* 0x000fe2000bf26270 */
[----:B------:R-:W-:Y:S01]  /*1e3b0*/  ULDC UR4, c[0x0][0x228] ;  /* 0x00008a0000047ab9 */ /* 0x000fe20000000800 */
[----:B------:R-:W-:Y:S01]  /*1e3c0*/  ISETP.LT.AND P6, PT, R43, UR14, !P2 ;  /* 0x0000000e2b007c0c */ /* 0x000fe2000d7c1270 */
[----:B------:R-:W-:Y:S01]  /*1e3d0*/  VIADD R44, R46, UR26 ;  /* 0x0000001a2e2c7c36 */ /* 0x000fe20008000000 */
[----:B------:R0:W-:Y:S01]  /*1e3e0*/  @P3 STG.E.U16 desc[UR8][R50.64], R42 ;  /* 0x0000002a32003986 */ /* 0x0001e2000c101508 */
[----:B------:R-:W-:Y:S01]  /*1e3f0*/  ISETP.LT.AND P4, PT, R11, UR4, !P2 ;  /* 0x000000040b007c0c */ /* 0x000fe2000d781270 */
[----:B------:R-:W-:Y:S01]  /*1e400*/  ULDC UR4, c[0x0][0x22c] ;  /* 0x00008b0000047ab9 */ /* 0x000fe20000000800 */
[----:B------:R-:W-:Y:S01]  /*1e410*/  ISETP.LT.AND P3, PT, R15, UR6, !P2 ;  /* 0x000000060f007c0c */ /* 0x000fe2000d761270 */
[----:B------:R-:W-:Y:S01]  /*1e420*/  IMAD.WIDE R48, R44, 0x2, R2 ;  /* 0x000000022c307825 */ /* 0x000fe200078e0202 */
[----:B------:R-:W-:-:S03]  /*1e430*/  ULDC UR6, c[0x0][0x228] ;  /* 0x00008a0000067ab9 */ /* 0x000fc60000000800 */
[----:B------:R-:W-:Y:S01]  /*1e440*/  IMAD.WIDE R46, R44, 0x2, R56 ;  /* 0x000000022c2e7825 */ /* 0x000fe200078e0238 */
[----:B------:R1:W-:Y:S03]  /*1e450*/  @P5 STG.E.U16 desc[UR8][R48.64], R55 ;  /* 0x0000003730005986 */ /* 0x0003e6000c101508 */
[----:B0-----:R-:W-:Y:S01]  /*1e460*/  VIADD R42, R14, 0x8 ;  /* 0x000000080e2a7836 */ /* 0x001fe20000000000 */
[----:B------:R-:W-:Y:S01]  /*1e470*/  ISETP.LT.AND P5, PT, R7, UR10, !P1 ;  /* 0x0000000a07007c0c */ /* 0x000fe2000cfa1270 */
[----:B------:R-:W-:Y:S01]  /*1e480*/  IMAD.WIDE R50, R44, 0x2, R58 ;  /* 0x000000022c327825 */ /* 0x000fe200078e023a */
[----:B------:R-:W-:Y:S02]  /*1e490*/  ULDC UR10, c[0x0][0x228] ;  /* 0x00008a00000a7ab9 */ /* 0x000fe40000000800 */
[----:B------:R-:W-:Y:S01]  /*1e4a0*/  ISETP.GE.AND P2, PT, R42, UR4, PT ;  /* 0x000000042a007c0c */ /* 0x000fe2000bf46270 */
[----:B------:R-:W-:Y:S01]  /*1e4b0*/  ULDC UR4, c[0x0][0x228] ;  /* 0x00008a0000047ab9 */ /* 0x000fe20000000800 */
[----:B-1----:R-:W-:Y:S01]  /*1e4c0*/  IMAD.WIDE R48, R44, 0x2, R60 ;  /* 0x000000022c307825 */ /* 0x002fe200078e023c */
[----:B---3--:R-:W-:-:S02]  /*1e4d0*/  PRMT R41, R55, 0x7632, R41 ;  /* 0x0000763237297816 */ /* 0x008fc40000000029 */
[----:B------:R-:W3:Y:S01]  /*1e4e0*/  LDL.LU R55, [R1] ;  /* 0x0000000001377983 */ /* 0x000ee20000300800 */
[----:B----4-:R-:W-:-:S03]  /*1e4f0*/  PRMT R40, R52, 0x7632, R40 ;  /* 0x0000763234287816 */ /* 0x010fc60000000028 */
[----:B------:R0:W-:Y:S01]  /*1e500*/  @P6 STG.E.U16 desc[UR8][R46.64], R41 ;  /* 0x000000292e006986 */ /* 0x0001e2000c101508 */
[----:B------:R-:W-:Y:S01]  /*1e510*/  ISETP.LT.AND P6, PT, R43, UR12, !P1 ;  /* 0x0000000c2b007c0c */ /* 0x000fe2000cfc1270 */
[----:B------:R-:W-:Y:S02]  /*1e520*/  ULDC UR12, c[0x0][0x228] ;  /* 0x00008a00000c7ab9 */ /* 0x000fe40000000800 */
[----:B------:R1:W-:Y:S01]  /*1e530*/  @P4 STG.E.U16 desc[UR8][R50.64], R52 ;  /* 0x0000003432004986 */ /* 0x0003e2000c101508 */
[----:B------:R-:W-:Y:S01]  /*1e540*/  ISETP.LT.AND P4, PT, R11, UR4, !P1 ;  /* 0x000000040b007c0c */ /* 0x000fe2000cf81270 */
[----:B------:R-:W-:Y:S02]  /*1e550*/  ULDC UR4, c[0x0][0x22c] ;  /* 0x00008b0000047ab9 */ /* 0x000fe40000000800 */
[----:B------:R4:W-:Y:S01]  /*1e560*/  @P3 STG.E.U16 desc[UR8][R48.64], R40 ;  /* 0x0000002830003986 */ /* 0x0009e2000c101508 */
[----:B------:R-:W-:Y:S01]  /*1e570*/  ISETP.LT.AND P3, PT, R15, UR6, !P1 ;  /* 0x000000060f007c0c */ /* 0x000fe2000cf61270 */
[----:B------:R-:W-:Y:S01]  /*1e580*/  ULDC UR6, c[0x0][0x228] ;  /* 0x00008a0000067ab9 */ /* 0x000fe20000000800 */
[----:B0-----:R-:W-:Y:S01]  /*1e590*/  VIADD R41, R44, UR26 ;  /* 0x0000001a2c297c36 */ /* 0x001fe20008000000 */
[----:B------:R-:W3:Y:S03]  /*1e5a0*/  LDL.LU R42, [R1+0xc5c] ;  /* 0x000c5c00012a7983 */ /* 0x000ee60000300800 */
[----:B------:R-:W-:Y:S01]  /*1e5b0*/  IMAD.WIDE R46, R41, 0x2, R2 ;  /* 0x00000002292e7825 */ /* 0x000fe200078e0202 */
[----:B-1----:R-:W3:Y:S01]  /*1e5c0*/  LDL.LU R50, [R1+0xc58] ;  /* 0x000c580001327983 */ /* 0x002ee20000300800 */
[----:B------:R-:W-:-:S02]  /*1e5d0*/  PRMT R38, R53, 0x7632, R38 ;  /* 0x0000763235267816 */ /* 0x000fc40000000026 */
[C---:B------:R-:W-:Y:S01]  /*1e5e0*/  IMAD.WIDE R44, R41.reuse, 0x2, R56 ;  /* 0x00000002292c7825 */ /* 0x040fe200078e0238 */
[----:B------:R0:W-:Y:S03]  /*1e5f0*/  @P5 STG.E.U16 desc[UR8][R46.64], R53 ;  /* 0x000000352e005986 */ /* 0x0001e6000c101508 */
[C---:B----4-:R-:W-:Y:S01]  /*1e600*/  IMAD.WIDE R48, R41.reuse, 0x2, R58 ;  /* 0x0000000229307825 */ /* 0x050fe200078e023a */
[----:B------:R-:W-:Y:S03]  /*1e610*/  @P6 STG.E.U16 desc[UR8][R44.64], R38 ;  /* 0x000000262c006986 */ /* 0x000fe6000c101508 */
[----:B0-----:R-:W-:Y:S01]  /*1e620*/  IMAD.WIDE R52, R41, 0x2, R60 ;  /* 0x0000000229347825 */ /* 0x001fe200078e023c */
[----:B--2---:R-:W-:Y:S01]  /*1e630*/  PRMT R37, R54, 0x7632, R37 ;  /* 0x0000763236257816 */ /* 0x004fe20000000025 */
[----:B------:R0:W-:Y:S04]  /*1e640*/  @P4 STG.E.U16 desc[UR8][R48.64], R54 ;  /* 0x0000003630004986 */ /* 0x0001e8000c101508 */
[----:B------:R1:W-:Y:S04]  /*1e650*/  @P3 STG.E.U16 desc[UR8][R52.64], R37 ;  /* 0x0000002534003986 */ /* 0x0003e8000c101508 */
[----:B0-----:R-:W2:Y:S04]  /*1e660*/  LDL.LU.64 R48, [R1+0xc50] ;  /* 0x000c500001307983 */ /* 0x001ea80000300a00 */
[----:B-1----:R-:W4:Y:S01]  /*1e670*/  LDL.LU.64 R52, [R1+0xc48] ;  /* 0x000c480001347983 */ /* 0x002f220000300a00 */
[----:B------:R-:W-:Y:S01]  /*1e680*/  VIADD R38, R14, 0x9 ;  /* 0x000000090e267836 */ /* 0x000fe20000000000 */
[----:B------:R-:W-:Y:S01]  /*1e690*/  ISETP.LT.AND P5, PT, R7, UR10, !P2 ;  /* 0x0000000a07007c0c */ /* 0x000fe2000d7a1270 */
[----:B------:R-:W-:Y:S01]  /*1e6a0*/  VIADD R40, R41, UR26 ;  /* 0x0000001a29287c36 */ /* 0x000fe20008000000 */
[----:B------:R-:W-:Y:S01]  /*1e6b0*/  ISETP.LT.AND P6, PT, R43, UR12, !P2 ;  /* 0x0000000c2b007c0c */ /* 0x000fe2000d7c1270 */
[----:B------:R-:W-:Y:S01]  /*1e6c0*/  ULDC UR10, c[0x0][0x228] ;  /* 0x00008a00000a7ab9 */ /* 0x000fe20000000800 */
[----:B------:R-:W-:Y:S01]  /*1e6d0*/  ISETP.GE.AND P1, PT, R38, UR4, PT ;  /* 0x0000000426007c0c */ /* 0x000fe2000bf26270 */
[----:B------:R-:W-:Y:S01]  /*1e6e0*/  ULDC UR4, c[0x0][0x228] ;  /* 0x00008a0000047ab9 */ /* 0x000fe20000000800 */
[C---:B------:R-:W-:Y:S01]  /*1e6f0*/  IMAD.WIDE R46, R40.reuse, 0x2, R2 ;  /* 0x00000002282e7825 */ /* 0x040fe200078e0202 */
[----:B------:R-:W-:Y:S01]  /*1e700*/  ISETP.LT.AND P4, PT, R11, UR4, !P2 ;  /* 0x000000040b007c0c */ /* 0x000fe2000d781270 */
[----:B------:R-:W-:Y:S01]  /*1e710*/  ULDC UR12, c[0x0][0x228] ;  /* 0x00008a00000c7ab9 */ /* 0x000fe20000000800 */
[----:B------:R-:W-:Y:S01]  /*1e720*/  ISETP.LT.AND P3, PT, R15, UR6, !P2 ;  /* 0x000000060f007c0c */ /* 0x000fe2000d761270 */
[C---:B------:R-:W-:Y:S01]  /*1e730*/  IMAD.WIDE R44, R40.reuse, 0x2, R56 ;  /* 0x00000002282c7825 */ /* 0x040fe200078e0238 */
[----:B------:R-:W-:Y:S01]  /*1e740*/  ULDC UR4, c[0x0][0x22c] ;  /* 0x00008b0000047ab9 */ /* 0x000fe20000000800 */
[----:B------:R-:W-:Y:S01]  /*1e750*/  ULDC UR6, c[0x0][0x228] ;  /* 0x00008a0000067ab9 */ /* 0x000fe20000000800 */
[----:B---3--:R-:W-:Y:S01]  /*1e760*/  PRMT R36, R55, 0x7632, R36 ;  /* 0x0000763237247816 */ /* 0x008fe20000000024 */
[----:B------:R0:W-:Y:S04]  /*1e770*/  @P5 STG.E.U16 desc[UR8][R46.64], R55 ;  /* 0x000000372e005986 */ /* 0x0001e8000c101508 */
[----:B------:R1:W-:Y:S04]  /*1e780*/  @P6 STG.E.U16 desc[UR8][R44.64], R36 ;  /* 0x000000242c006986 */ /* 0x0003e8000c101508 */
[----:B0-----:R-:W3:Y:S01]  /*1e790*/  LDL.LU R55, [R1+0x4] ;  /* 0x0000040001377983 */ /* 0x001ee20000300800 */
[----:B-1----:R-:W-:-:S04]  /*1e7a0*/  IMAD.WIDE R36, R40, 0x2, R58 ;  /* 0x0000000228247825 */ /* 0x002fc800078e023a */
[----:B------:R-:W-:Y:S01]  /*1e7b0*/  IMAD.WIDE R44, R40, 0x2, R60 ;  /* 0x00000002282c7825 */ /* 0x000fe200078e023c */
[----:B----4-:R-:W-:Y:S01]  /*1e7c0*/  PRMT R50, R52, 0x7632, R50 ;  /* 0x0000763234327816 */ /* 0x010fe20000000032 */
[----:B------:R0:W-:Y:S04]  /*1e7d0*/  @P4 STG.E.U16 desc[UR8][R36.64], R52 ;  /* 0x0000003424004986 */ /* 0x0001e8000c101508 */
[----:B------:R1:W-:Y:S04]  /*1e7e0*/  @P3 STG.E.U16 desc[UR8][R44.64], R50 ;  /* 0x000000322c003986 */ /* 0x0003e8000c101508 */
[----:B0-----:R-:W3:Y:S04]  /*1e7f0*/  LDL.LU.64 R36, [R1+0xc40] ;  /* 0x000c400001247983 */ /* 0x001ee80000300a00 */
        /* <DEDUP_REMOVED lines=8> */
[----:B------:R-:W-:Y:S01]  /*1e880*/  IMAD.WIDE R46, R38, 0x2, R2 ;  /* 0x00000002262e7825 */ /* 0x000fe200078e0202 */
[----:B------:R-:W-:Y:S01]  /*1e890*/  ISETP.LT.AND P4, PT, R11, UR4, !P1 ;  /* 0x000000040b007c0c */ /* 0x000fe2000cf81270 */
[----:B------:R-:W-:Y:S01]  /*1e8a0*/  ULDC UR12, c[0x0][0x228] ;  /* 0x00008a00000c7ab9 */ /* 0x000fe20000000800 */
[----:B--2---:R-:W-:Y:S01]  /*1e8b0*/  PRMT R39, R48, 0x7632, R39 ;  /* 0x0000763230277816 */ /* 0x004fe20000000027 */
[----:B------:R-:W-:Y:S01]  /*1e8c0*/  IMAD.WIDE R40, R38, 0x2, R56 ;  /* 0x0000000226287825 */ /* 0x000fe200078e0238 */
[----:B------:R-:W-:Y:S01]  /*1e8d0*/  ISETP.LT.AND P3, PT, R15, UR6, !P1 ;  /* 0x000000060f007c0c */ /* 0x000fe2000cf61270 */
[----:B------:R-:W-:Y:S01]  /*1e8e0*/  ULDC UR4, c[0x0][0x22c] ;  /* 0x00008b0000047ab9 */ /* 0x000fe20000000800 */
[----:B------:R0:W-:Y:S01]  /*1e8f0*/  @P5 STG.E.U16 desc[UR8][R46.64], R48 ;  /* 0x000000302e005986 */ /* 0x0001e2000c101508 */
[----:B------:R-:W-:Y:S01]  /*1e900*/  VIADD R52, R14, 0xb ;  /* 0x0000000b0e347836 */ /* 0x000fe20000000000 */
[----:B------:R-:W-:Y:S01]  /*1e910*/  ISETP.LT.AND P5, PT, R7, UR10, !P2 ;  /* 0x0000000a07007c0c */ /* 0x000fe2000d7a1270 */
[----:B------:R-:W-:Y:S01]  /*1e920*/  IMAD.WIDE R50, R38, 0x2, R60 ;  /* 0x0000000226327825 */ /* 0x000fe200078e023c */
[----:B------:R1:W-:Y:S01]  /*1e930*/  @P6 STG.E.U16 desc[UR8][R40.64], R39 ;  /* 0x0000002728006986 */ /* 0x0003e2000c101508 */
[----:B------:R-:W-:Y:S01]  /*1e940*/  ISETP.LT.AND P6, PT, R43, UR12, !P2 ;  /* 0x0000000c2b007c0c */ /* 0x000fe2000d7c1270 */
[----:B------:R-:W-:Y:S01]  /*1e950*/  ULDC UR6, c[0x0][0x228] ;  /* 0x00008a0000067ab9 */ /* 0x000fe20000000800 */
[----:B------:R-:W-:Y:S01]  /*1e960*/  ISETP.GE.AND P1, PT, R52, UR4, PT ;  /* 0x0000000434007c0c */ /* 0x000fe2000bf26270 */
[----:B------:R-:W-:Y:S01]  /*1e970*/  ULDC UR4, c[0x0][0x228] ;  /* 0x00008a0000047ab9 */ /* 0x000fe20000000800 */
[----:B------:R-:W-:Y:S01]  /*1e980*/  ULDC UR10, c[0x0][0x228] ;  /* 0x00008a00000a7ab9 */ /* 0x000fe20000000800 */
[C---:B0-----:R-:W-:Y:S01]  /*1e990*/  VIADD R48, R38.reuse, UR26 ;  /* 0x0000001a26307c36 */ /* 0x041fe20008000000 */
[----:B------:R-:W-:Y:S01]  /*1e9a0*/  ULDC UR12, c[0x0][0x228] ;  /* 0x00008a00000c7ab9 */ /* 0x000fe20000000800 */
[----:B-1----:R-:W-:-:S04]  /*1e9b0*/  IMAD.WIDE R40, R38, 0x2, R58 ;  /* 0x0000000226287825 */ /* 0x002fc800078e023a */
[----:B------:R-:W-:-:S04]  /*1e9c0*/  IMAD.WIDE R46, R48, 0x2, R2 ;  /* 0x00000002302e7825 */ /* 0x000fc800078e0202 */
[----:B------:R-:W-:Y:S01]  /*1e9d0*/  IMAD.WIDE R38, R48, 0x2, R56 ;  /* 0x0000000230267825 */ /* 0x000fe200078e0238 */
[----:B---3--:R-:W-:Y:S01]  /*1e9e0*/  PRMT R36, R55, 0x7632, R36 ;  /* 0x0000763237247816 */ /* 0x008fe20000000024 */
[----:B----4-:R0:W-:Y:S01]  /*1e9f0*/  @P4 STG.E.U16 desc[UR8][R40.64], R44 ;  /* 0x0000002c28004986 */ /* 0x0101e2000c101508 */
[----:B------:R-:W-:Y:S02]  /*1ea00*/  PRMT R37, R44, 0x7632, R37 ;  /* 0x000076322c257816 */ /* 0x000fe40000000025 */
[----:B------:R-:W-:Y:S01]  /*1ea10*/  ISETP.LT.AND P4, PT, R11, UR4, !P2 ;  /* 0x000000040b007c0c */ /* 0x000fe2000d781270 */
[----:B------:R-:W-:Y:S01]  /*1ea20*/  VIADD R52, R14, 0xc ;  /* 0x0000000c0e347836 */ /* 0x000fe20000000000 */
[----:B------:R-:W-:Y:S01]  /*1ea30*/  ULDC UR4, c[0x0][0x22c] ;  /* 0x00008b0000047ab9 */ /* 0x000fe20000000800 */
[----:B------:R-:W-:Y:S04]  /*1ea40*/  @P3 STG.E.U16 desc[UR8][R50.64], R37 ;  /* 0x0000002532003986 */ /* 0x000fe8000c101508 */
[----:B0-----:R-:W2:Y:S04]  /*1ea50*/  LDL.LU.64 R40, [R1+0xc30] ;  /* 0x000c300001287983 */ /* 0x001ea80000300a00 */
[----:B------:R0:W-:Y:S04]  /*1ea60*/  @P5 STG.E.U16 desc[UR8][R46.64], R55 ;  /* 0x000000372e005986 */ /* 0x0001e8000c101508 */
[----:B------:R1:W-:Y:S04]  /*1ea70*/  @P6 STG.E.U16 desc[UR8][R38.64], R36 ;  /* 0x0000002426006986 */ /* 0x0003e8000c101508 */
[----:B0-----:R-:W3:Y:S01]  /*1ea80*/  LDL.LU R47, [R1+0x8] ;  /* 0x00000800012f7983 */ /* 0x001ee20000300800 */
[----:B-1----:R-:W-:-:S05]  /*1ea90*/  IMAD.WIDE R36, R48, 0x2, R58 ;  /* 0x0000000230247825 */ /* 0x002fca00078e023a */
[----:B------:R0:W-:Y:S04]  /*1eaa0*/  @P4 STG.E.U16 desc[UR8][R36.64], R53 ;  /* 0x0000003524004986 */ /* 0x0001e8000c101508 */
[----:B0-----:R-:W4:Y:S01]  /*1eab0*/  LDL.LU.64 R36, [R1+0xc28] ;  /* 0x000c280001247983 */ /* 0x001f220000300a00 */
[----:B------:R-:W-:Y:S01]  /*1eac0*/  ISETP.LT.AND P3, PT, R15, UR6, !P2 ;  /* 0x000000060f007c0c */ /* 0x000fe2000d761270 */
[----:B------:R-:W-:Y:S01]  /*1ead0*/  IMAD.WIDE R54, R48, 0x2, R60 ;  /* 0x0000000230367825 */ /* 0x000fe200078e023c */
[----:B------:R-:W-:Y:S01]  /*1eae0*/  ISETP.LT.AND P5, PT, R7, UR10, !P1 ;  /* 0x0000000a07007c0c */ /* 0x000fe2000cfa1270 */
[----:B------:R-:W-:Y:S01]  /*1eaf0*/  ULDC UR6, c[0x0][0x228] ;  /* 0x00008a0000067ab9 */ /* 0x000fe20000000800 */
[----:B------:R-:W-:Y:S01]  /*1eb00*/  ISETP.GE.AND P2, PT, R52, UR4, PT ;  /* 0x0000000434007c0c */ /* 0x000fe2000bf46270 */
[----:B------:R-:W-:Y:S01]  /*1eb10*/  VIADD R44, R48, UR26 ;  /* 0x0000001a302c7c36 */ /* 0x000fe20008000000 */
[----:B------:R-:W-:Y:S01]  /*1eb20*/  ULDC UR4, c[0x0][0x228] ;  /* 0x00008a0000047ab9 */ /* 0x000fe20000000800 */
[----:B------:R-:W-:Y:S01]  /*1eb30*/  ISETP.LT.AND P6, PT, R43, UR12, !P1 ;  /* 0x0000000c2b007c0c */ /* 0x000fe2000cfc1270 */
[----:B------:R-:W-:Y:S01]  /*1eb40*/  ULDC UR10, c[0x0][0x228] ;  /* 0x00008a00000a7ab9 */ /* 0x000fe20000000800 */
[----:B------:R-:W-:Y:S01]  /*1eb50*/  ISETP.LT.AND P4, PT, R11, UR4, !P1 ;  /* 0x000000040b007c0c */ /* 0x000fe2000cf81270 */
[C---:B------:R-:W-:Y:S01]  /*1eb60*/  IMAD.WIDE R50, R44.reuse, 0x2, R2 ;  /* 0x000000022c327825 */ /* 0x040fe200078e0202 */
[----:B------:R-:W-:Y:S01]  /*1eb70*/  PRMT R48, R49, 0x7632, R48 ;  /* 0x0000763231307816 */ /* 0x000fe20000000030 */
[----:B------:R-:W-:Y:S01]  /*1eb80*/  ULDC UR4, c[0x0][0x22c] ;  /* 0x00008b0000047ab9 */ /* 0x000fe20000000800 */
[----:B------:R-:W-:Y:S01]  /*1eb90*/  ULDC UR12, c[0x0][0x228] ;  /* 0x00008a00000c7ab9 */ /* 0x000fe20000000800 */
[----:B------:R-:W-:Y:S01]  /*1eba0*/  IMAD.WIDE R38, R44, 0x2, R56 ;  /* 0x000000022c267825 */ /* 0x000fe200078e0238 */
[----:B--2---:R-:W-:-:S05]  /*1ebb0*/  PRMT R41, R53, 0x7632, R41 ;  /* 0x0000763235297816 */ /* 0x004fca0000000029 */
[----:B------:R0:W-:Y:S01]  /*1ebc0*/  @P3 STG.E.U16 desc[UR8][R54.64], R41 ;  /* 0x0000002936003986 */ /* 0x0001e2000c101508 */
[----:B------:R-:W-:Y:S01]  /*1ebd0*/  ISETP.LT.AND P3, PT, R15, UR6, !P1 ;  /* 0x000000060f007c0c */ /* 0x000fe2000cf61270 */
[----:B------:R-:W-:Y:S02]  /*1ebe0*/  ULDC UR6, c[0x0][0x228] ;  /* 0x00008a0000067ab9 */ /* 0x000fe40000000800 */
[----:B------:R1:W-:Y:S04]  /*1ebf0*/  @P5 STG.E.U16 desc[UR8][R50.64], R49 ;  /* 0x0000003132005986 */ /* 0x0003e8000c101508 */
[----:B------:R-:W-:Y:S01]  /*1ec00*/  @P6 STG.E.U16 desc[UR8][R38.64], R48 ;  /* 0x0000003026006986 */ /* 0x000fe2000c101508 */
[----:B0-----:R-:W-:-:S04]  /*1ec10*/  IMAD.WIDE R54, R44, 0x2, R60 ;  /* 0x000000022c367825 */ /* 0x001fc800078e023c */
[----:B-1----:R-:W-:-:S05]  /*1ec20*/  IMAD.WIDE R50, R44, 0x2, R58 ;  /* 0x000000022c327825 */ /* 0x002fca00078e023a */
[----:B------:R0:W-:Y:S01]  /*1ec30*/  @P4 STG.E.U16 desc[UR8][R50.64], R45 ;  /* 0x0000002d32004986 */ /* 0x0001e2000c101508 */
[----:B----4-:R-:W-:-:S03]  /*1ec40*/  PRMT R37, R45, 0x7632, R37 ;  /* 0x000076322d257816 */ /* 0x010fc60000000025 */
[----:B0-----:R-:W2:Y:S04]  /*1ec50*/  LDL.LU.64 R50, [R1+0xc20] ;  /* 0x000c200001327983 */ /* 0x001ea80000300a00 */
[----:B------:R0:W-:Y:S04]  /*1ec60*/  @P3 STG.E.U16 desc[UR8][R54.64], R37 ;  /* 0x0000002536003986 */ /* 0x0001e8000c101508 */
[----:B0-----:R-:W4:Y:S01]  /*1ec70*/  LDL.LU.64 R54, [R1+0xc18] ;  /* 0x000c180001367983 */ /* 0x001f220000300a00 */
[----:B------:R-:W-:Y:S01]  /*1ec80*/  VIADD R49, R14, 0xd ;  /* 0x0000000d0e317836 */ /* 0x000fe20000000000 */
[----:B------:R-:W-:Y:S01]  /*1ec90*/  ISETP.LT.AND P5, PT, R7, UR10, !P2 ;  /* 0x0000000a07007c0c */ /* 0x000fe2000d7a1270 */
[----:B------:R-:W-:Y:S01]  /*1eca0*/  VIADD R48, R44, UR26 ;  /* 0x0000001a2c307c36 */ /* 0x000fe20008000000 */
[----:B------:R-:W-:Y:S01]  /*1ecb0*/  ISETP.LT.AND P6, PT, R43, UR12, !P2 ;  /* 0x0000000c2b007c0c */ /* 0x000fe2000d7c1270 */
[----:B------:R-:W2:Y:S01]  /*1ecc0*/  LDL.LU R41, [R1+0xc] ;  /* 0x00000c0001297983 */ /* 0x000ea20000300800 */
[----:B------:R-:W-:Y:S01]  /*1ecd0*/  ISETP.GE.AND P1, PT, R49, UR4, PT ;  /* 0x0000000431007c0c */ /* 0x000fe2000bf26270 */
[----:B------:R-:W-:Y:S01]  /*1ece0*/  ULDC UR4, c[0x0][0x228] ;  /* 0x00008a0000047ab9 */ /* 0x000fe20000000800 */
[C---:B------:R-:W-:Y:S01]  /*1ecf0*/  IMAD.WIDE R38, R48.reuse, 0x2, R2 ;  /* 0x0000000230267825 */ /* 0x040fe200078e0202 */
[----:B------:R-:W-:Y:S01]  /*1ed00*/  ISETP.LT.AND P4, PT, R11, UR4, !P2 ;  /* 0x000000040b007c0c */ /* 0x000fe2000d781270 */
[----:B------:R-:W-:Y:S01]  /*1ed10*/  ULDC UR10, c[0x0][0x228] ;  /* 0x00008a00000a7ab9 */ /* 0x000fe20000000800 */
[----:B---3--:R-:W-:Y:S01]  /*1ed20*/  PRMT R44, R47, 0x7632, R44 ;  /* 0x000076322f2c7816 */ /* 0x008fe2000000002c */
[----:B------:R-:W-:Y:S01]  /*1ed30*/  IMAD.WIDE R52, R48, 0x2, R56 ;  /* 0x0000000230347825 */ /* 0x000fe200078e0238 */
[----:B------:R-:W-:Y:S01]  /*1ed40*/  ISETP.LT.AND P3, PT, R15, UR6, !P2 ;  /* 0x000000060f007c0c */ /* 0x000fe2000d761270 */
[----:B------:R-:W-:Y:S01]  /*1ed50*/  ULDC UR12, c[0x0][0x228] ;  /* 0x00008a00000c7ab9 */ /* 0x000fe20000000800 */
[----:B------:R0:W-:Y:S01]  /*1ed60*/  @P5 STG.E.U16 desc[UR8][R38.64], R47 ;  /* 0x0000002f26005986 */ /* 0x0001e2000c101508 */
[----:B------:R-:W-:Y:S01]  /*1ed70*/  VIADD R37, R14, 0xe ;  /* 0x0000000e0e257836 */ /* 0x000fe20000000000 */
[----:B------:R-:W-:Y:S01]  /*1ed80*/  ULDC UR4, c[0x0][0x22c] ;  /* 0x00008b0000047ab9 */ /* 0x000fe20000000800 */
[C---:B------:R-:W-:Y:S01]  /*1ed90*/  VIADD R49, R48.reuse, UR26 ;  /* 0x0000001a30317c36 */ /* 0x040fe20008000000 */
[----:B------:R-:W-:Y:S01]  /*1eda0*/  @P6 STG.E.U16 desc[UR8][R52.64], R44 ;  /* 0x0000002c34006986 */ /* 0x000fe2000c101508 */
[----:B------:R-:W-:Y:S01]  /*1edb0*/  ULDC UR6, c[0x0][0x228] ;  /* 0x00008a0000067ab9 */ /* 0x000fe20000000800 */
[----:B0-----:R-:W-:-:S05]  /*1edc0*/  IMAD.WIDE R46, R48, 0x2, R58 ;  /* 0x00000002302e7825 */ /* 0x001fca00078e023a */
[----:B----4-:R0:W-:Y:S04]  /*1edd0*/  @P4 STG.E.U16 desc[UR8][R46.64], R54 ;  /* 0x000000362e004986 */ /* 0x0101e8000c101508 */
[----:B0-----:R-:W3:Y:S01]  /*1ede0*/  LDL.LU.64 R46, [R1+0xc10] ;  /* 0x000c1000012e7983 */ /* 0x001ee20000300a00 */
[----:B------:R-:W-:Y:S01]  /*1edf0*/  ISETP.LT.AND P5, PT, R7, UR10, !P1 ;  /* 0x0000000a07007c0c */ /* 0x000fe2000cfa1270 */
[----:B------:R-:W-:Y:S01]  /*1ee00*/  IMAD.WIDE R38, R48, 0x2, R60 ;  /* 0x0000000230267825 */ /* 0x000fe200078e023c */
[----:B------:R-:W-:Y:S01]  /*1ee10*/  ISETP.LT.AND P6, PT, R43, UR12, !P1 ;  /* 0x0000000c2b007c0c */ /* 0x000fe2000cfc1270 */
[----:B------:R-:W-:Y:S01]  /*1ee20*/  ULDC UR10, c[0x0][0x228] ;  /* 0x00008a00000a7ab9 */ /* 0x000fe20000000800 */
[----:B------:R-:W-:Y:S02]  /*1ee30*/  PRMT R36, R54, 0x7632, R36 ;  /* 0x0000763236247816 */ /* 0x000fe40000000024 */
[----:B------:R-:W-:Y:S01]  /*1ee40*/  ISETP.GE.AND P2, PT, R37, UR4, PT ;  /* 0x0000000425007c0c */ /* 0x000fe2000bf46270 */
[----:B------:R-:W-:Y:S01]  /*1ee50*/  ULDC UR4, c[0x0][0x228] ;  /* 0x00008a0000047ab9 */ /* 0x000fe20000000800 */
[----:B------:R-:W-:Y:S01]  /*1ee60*/  IMAD.WIDE R52, R49, 0x2, R2 ;  /* 0x0000000231347825 */ /* 0x000fe200078e0202 */
[----:B------:R0:W-:Y:S01]  /*1ee70*/  @P3 STG.E.U16 desc[UR8][R38.64], R36 ;  /* 0x0000002426003986 */ /* 0x0001e2000c101508 */
[----:B------:R-:W-:Y:S01]  /*1ee80*/  ISETP.LT.AND P4, PT, R11, UR4, !P1 ;  /* 0x000000040b007c0c */ /* 0x000fe2000cf81270 */
[----:B------:R-:W-:Y:S01]  /*1ee90*/  ULDC UR12, c[0x0][0x228] ;  /* 0x00008a00000c7ab9 */ /* 0x000fe20000000800 */
[----:B------:R-:W-:Y:S01]  /*1eea0*/  ISETP.LT.AND P3, PT, R15, UR6, !P1 ;  /* 0x000000060f007c0c */ /* 0x000fe2000cf61270 */
[----:B------:R-:W-:Y:S01]  /*1eeb0*/  IMAD.WIDE R44, R49, 0x2, R56 ;  /* 0x00000002312c7825 */ /* 0x000fe200078e0238 */
[----:B--2---:R-:W-:Y:S01]  /*1eec0*/  PRMT R48, R50, 0x7632, R48 ;  /* 0x0000763232307816 */ /* 0x004fe20000000030 */
[----:B------:R1:W-:Y:S01]  /*1eed0*/  @P5 STG.E.U16 desc[UR8][R52.64], R50 ;  /* 0x0000003234005986 */ /* 0x0003e2000c101508 */
[----:B------:R-:W-:Y:S01]  /*1eee0*/  ISETP.LT.AND P5, PT, R7, UR10, !P2 ;  /* 0x0000000a07007c0c */ /* 0x000fe2000d7a1270 */
[----:B------:R-:W-:Y:S01]  /*1eef0*/  ULDC UR4, c[0x0][0x22c] ;  /* 0x00008b0000047ab9 */ /* 0x000fe20000000800 */
[----:B------:R-:W-:Y:S01]  /*1ef00*/  ULDC UR6, c[0x0][0x228] ;  /* 0x00008a0000067ab9 */ /* 0x000fe20000000800 */
[----:B------:R2:W-:Y:S01]  /*1ef10*/  @P6 STG.E.U16 desc[UR8][R44.64], R48 ;  /* 0x000000302c006986 */ /* 0x0005e2000c101508 */
[----:B------:R-:W-:Y:S01]  /*1ef20*/  ISETP.LT.AND P6, PT, R43, UR12, !P2 ;  /* 0x0000000c2b007c0c */ /* 0x000fe2000d7c1270 */
[----:B0-----:R-:W-:Y:S01]  /*1ef30*/  IMAD.WIDE R36, R49, 0x2, R58 ;  /* 0x0000000231247825 */ /* 0x001fe200078e023a */
[----:B------:R-:W-:Y:S01]  /*1ef40*/  ULDC UR10, c[0x0][0x228] ;  /* 0x00008a00000a7ab9 */ /* 0x000fe20000000800 */
[----:B------:R-:W-:-:S02]  /*1ef50*/  ULDC UR12, c[0x0][0x228] ;  /* 0x00008a00000c7ab9 */ /* 0x000fc40000000800 */
[----:B-1----:R-:W-:Y:S02]  /*1ef60*/  VIADD R50, R14, 0xf ;  /* 0x0000000f0e327836 */ /* 0x002fe40000000000 */
[----:B------:R-:W-:-:S03]  /*1ef70*/  IMAD.WIDE R38, R49, 0x2, R60 ;  /* 0x0000000231267825 */ /* 0x000fc600078e023c */
[----:B------:R-:W-:Y:S01]  /*1ef80*/  ISETP.GE.AND P1, PT, R50, UR4, PT ;  /* 0x0000000432007c0c */ /* 0x000fe2000bf26270 */
[----:B--2---:R-:W-:Y:S01]  /*1ef90*/  VIADD R48, R49, UR26 ;  /* 0x0000001a31307c36 */ /* 0x004fe20008000000 */
[----:B------:R-:W-:Y:S01]  /*1efa0*/  ULDC UR4, c[0x0][0x228] ;  /* 0x00008a0000047ab9 */ /* 0x000fe20000000800 */
[----:B------:R-:W-:Y:S02]  /*1efb0*/  PRMT R49, R41, 0x7632, R49 ;  /* 0x0000763229317816 */ /* 0x000fe40000000031 */
[----:B------:R-:W-:-:S04]  /*1efc0*/  IMAD.WIDE R52, R48, 0x2, R2 ;  /* 0x0000000230347825 */ /* 0x000fc800078e0202 */
[----:B------:R-:W-:Y:S01]  /*1efd0*/  IMAD.WIDE R44, R48, 0x2, R56 ;  /* 0x00000002302c7825 */ /* 0x000fe200078e0238 */
[----:B------:R-:W-:-:S03]  /*1efe0*/  PRMT R42, R55, 0x7632, R42 ;  /* 0x00007632372a7816 */ /* 0x000fc6000000002a */
[----:B------:R-:W-:Y:S01]  /*1eff0*/  VIADD R50, R14, 0x10 ;  /* 0x000000100e327836 */ /* 0x000fe20000000000 */
[----:B---3--:R-:W-:Y:S01]  /*1f000*/  PRMT R54, R46, 0x7632, R54 ;  /* 0x000076322e367816 */ /* 0x008fe20000000036 */
        /* <DEDUP_REMOVED lines=8> */
[----:B------:R-:W-:-:S02]  /*1f090*/  ULDC UR10, c[0x0][0x228] ;  /* 0x00008a00000a7ab9 */ /* 0x000fc40000000800 */
[----:B------:R3:W-:Y:S01]  /*1f0a0*/  @P6 STG.E.U16 desc[UR8][R44.64], R49 ;  /* 0x000000312c006986 */ /* 0x0007e2000c101508 */
[----:B------:R-:W-:Y:S01]  /*1f0b0*/  ISETP.LT.AND P6, PT, R43, UR12, !P1 ;  /* 0x0000000c2b007c0c */ /* 0x000fe2000cfc1270 */
[C---:B0-----:R-:W-:Y:S02]  /*1f0c0*/  VIADD R46, R48.reuse, UR26 ;  /* 0x0000001a302e7c36 */ /* 0x041fe40008000000 */
[----:B-1----:R-:W-:Y:S01]  /*1f0d0*/  IMAD.WIDE R38, R48, 0x2, R58 ;  /* 0x0000000230267825 */ /* 0x002fe200078e023a */
[----:B------:R-:W-:Y:S01]  /*1f0e0*/  ISETP.GE.AND P2, PT, R50, UR4, PT ;  /* 0x0000000432007c0c */ /* 0x000fe2000bf46270 */
[----:B------:R-:W-:Y:S01]  /*1f0f0*/  ULDC UR4, c[0x0][0x228] ;  /* 0x00008a0000047ab9 */ /* 0x000fe20000000800 */
[----:B------:R-:W4:Y:S01]  /*1f100*/  LDL.LU.64 R36, [R1+0xc08] ;  /* 0x000c080001247983 */ /* 0x000f220000300a00 */
[----:B--2---:R-:W-:Y:S01]  /*1f110*/  IMAD.WIDE R52, R48, 0x2, R60 ;  /* 0x0000000230347825 */ /* 0x004fe200078e023c */
[----:B------:R-:W-:Y:S01]  /*1f120*/  PRMT R54, R51, 0x7632, R54 ;  /* 0x0000763233367816 */ /* 0x000fe20000000036 */
[----:B------:R-:W-:Y:S01]  /*1f130*/  ULDC UR12, c[0x0][0x228] ;  /* 0x00008a00000c7ab9 */ /* 0x000fe20000000800 */
[----:B------:R0:W-:Y:S01]  /*1f140*/  @P4 STG.E.U16 desc[UR8][R38.64], R55 ;  /* 0x0000003726004986 */ /* 0x0001e2000c101508 */
[----:B------:R-:W-:Y:S01]  /*1f150*/  ISETP.LT.AND P4, PT, R11, UR4, !P1 ;  /* 0x000000040b007c0c */ /* 0x000fe2000cf81270 */
[C---:B---3--:R-:W-:Y:S01]  /*1f160*/  IMAD.WIDE R48, R46.reuse, 0x2, R2 ;  /* 0x000000022e307825 */ /* 0x048fe200078e0202 */
[----:B------:R-:W-:Y:S01]  /*1f170*/  PRMT R40, R47, 0x7632, R40 ;  /* 0x000076322f287816 */ /* 0x000fe20000000028 */
[----:B------:R1:W-:Y:S01]  /*1f180*/  @P3 STG.E.U16 desc[UR8][R52.64], R42 ;  /* 0x0000002a34003986 */ /* 0x0003e2000c101508 */
[----:B------:R-:W-:Y:S01]  /*1f190*/  ISETP.LT.AND P3, PT, R15, UR6, !P1 ;  /* 0x000000060f007c0c */ /* 0x000fe2000cf61270 */
[----:B------:R-:W-:Y:S01]  /*1f1a0*/  IMAD.WIDE R44, R46, 0x2, R56 ;  /* 0x000000022e2c7825 */ /* 0x000fe200078e0238 */
[----:B------:R-:W-:Y:S01]  /*1f1b0*/  ULDC UR4, c[0x0][0x22c] ;  /* 0x00008b0000047ab9 */ /* 0x000fe20000000800 */
[----:B------:R-:W2:Y:S01]  /*1f1c0*/  LDL.LU R41, [R1+0xa0] ;  /* 0x0000a00001297983 */ /* 0x000ea20000300800 */
[----:B------:R-:W-:-:S03]  /*1f1d0*/  ULDC UR6, c[0x0][0x228] ;  /* 0x00008a0000067ab9 */ /* 0x000fc60000000800 */
[----:B0-----:R-:W3:Y:S04]  /*1f1e0*/  LDL.LU.64 R38, [R1+0xc00] ;  /* 0x000c000001267983 */ /* 0x001ee80000300a00 */
[----:B-1----:R-:W4:Y:S01]  /*1f1f0*/  LDL.LU R42, [R1+0x90] ;  /* 0x00009000012a7983 */ /* 0x002f220000300800 */
[----:B------:R-:W-:-:S03]  /*1f200*/  IMAD.WIDE R52, R46, 0x2, R58 ;  /* 0x000000022e347825 */ /* 0x000fc600078e023a */
[----:B------:R-:W-:Y:S04]  /*1f210*/  @P5 STG.E.U16 desc[UR8][R48.64], R51 ;  /* 0x0000003330005986 */ /* 0x000fe8000c101508 */
[----:B------:R0:W-:Y:S04]  /*1f220*/  @P6 STG.E.U16 desc[UR8][R44.64], R54 ;  /* 0x000000362c006986 */ /* 0x0001e8000c101508 */
[----:B------:R-:W-:Y:S01]  /*1f230*/  @P4 STG.E.U16 desc[UR8][R52.64], R47 ;  /* 0x0000002f34004986 */ /* 0x000fe2000c101508 */
[----:B0-----:R-:W-:-:S05]  /*1f240*/  IMAD.WIDE R44, R46, 0x2, R60 ;  /* 0x000000022e2c7825 */ /* 0x001fca00078e023c */
[----:B------:R0:W-:Y:S04]  /*1f250*/  @P3 STG.E.U16 desc[UR8][R44.64], R40 ;  /* 0x000000282c003986 */ /* 0x0001e8000c101508 */
[----:B0-----:R-:W3:Y:S01]  /*1f260*/  LDL.LU R40, [R1+0xbf8] ;  /* 0x000bf80001287983 */ /* 0x001ee20000300800 */
[----:B------:R-:W-:Y:S01]  /*1f270*/  VIADD R55, R14, 0x11 ;  /* 0x000000110e377836 */ /* 0x000fe20000000000 */
[----:B------:R-:W-:Y:S01]  /*1f280*/  ISETP.LT.AND P5, PT, R7, UR10, !P2 ;  /* 0x0000000a07007c0c */ /* 0x000fe2000d7a1270 */
[----:B------:R-:W-:Y:S01]  /*1f290*/  VIADD R54, R46, UR26 ;  /* 0x0000001a2e367c36 */ /* 0x000fe20008000000 */
[----:B------:R-:W-:Y:S01]  /*1f2a0*/  ISETP.LT.AND P6, PT, R43, UR12, !P2 ;  /* 0x0000000c2b007c0c */ /* 0x000fe2000d7c1270 */
[----:B------:R-:W-:Y:S01]  /*1f2b0*/  ULDC UR10, c[0x0][0x228] ;  /* 0x00008a00000a7ab9 */ /* 0x000fe20000000800 */
[----:B------:R-:W-:Y:S01]  /*1f2c0*/  ISETP.GE.AND P1, PT, R55, UR4, PT ;  /* 0x0000000437007c0c */ /* 0x000fe2000bf26270 */
[----:B------:R-:W-:Y:S01]  /*1f2d0*/  ULDC UR4, c[0x0][0x228] ;  /* 0x00008a0000047ab9 */ /* 0x000fe20000000800 */
[----:B------:R-:W-:Y:S01]  /*1f2e0*/  ISETP.LT.AND P3, PT, R15, UR6, !P2 ;  /* 0x000000060f007c0c */ /* 0x000fe2000d761270 */
[C---:B------:R-:W-:Y:S01]  /*1f2f0*/  IMAD.WIDE R48, R54.reuse, 0x2, R2 ;  /* 0x0000000236307825 */ /* 0x040fe200078e0202 */
[----:B------:R-:W-:Y:S01]  /*1f300*/  ISETP.LT.AND P4, PT, R11, UR4, !P2 ;  /* 0x000000040b007c0c */ /* 0x000fe2000d781270 */
[----:B------:R-:W-:Y:S01]  /*1f310*/  ULDC UR12, c[0x0][0x228] ;  /* 0x00008a00000c7ab9 */ /* 0x000fe20000000800 */
[----:B------:R-:W-:Y:S01]  /*1f320*/  ULDC UR4, c[0x0][0x22c] ;  /* 0x00008b0000047ab9 */ /* 0x000fe20000000800 */
[----:B------:R-:W-:Y:S01]  /*1f330*/  IMAD.WIDE R50, R54, 0x2, R56 ;  /* 0x0000000236327825 */ /* 0x000fe200078e0238 */
[----:B------:R-:W-:-:S03]  /*1f340*/  ULDC UR6, c[0x0][0x228] ;  /* 0x00008a0000067ab9 */ /* 0x000fc60000000800 */
[----:B------:R-:W-:Y:S02]  /*1f350*/  VIADD R53, R14, 0x12 ;  /* 0x000000120e357836 */ /* 0x000fe40000000000 */
[----:B------:R-:W-:-:S03]  /*1f360*/  IMAD.WIDE R44, R54, 0x2, R58 ;  /* 0x00000002362c7825 */ /* 0x000fc600078e023a */
[----:B------:R-:W-:Y:S01]  /*1f370*/  ISETP.GE.AND P2, PT, R53, UR4, PT ;  /* 0x0000000435007c0c */ /* 0x000fe2000bf46270 */
[----:B------:R-:W-:Y:S01]  /*1f380*/  VIADD R52, R54, UR26 ;  /* 0x0000001a36347c36 */ /* 0x000fe20008000000 */
[----:B------:R-:W-:Y:S01]  /*1f390*/  ULDC UR4, c[0x0][0x228] ;  /* 0x00008a0000047ab9 */ /* 0x000fe20000000800 */
[----:B--2---:R-:W-:Y:S01]  /*1f3a0*/  PRMT R46, R41, 0x7632, R46 ;  /* 0x00007632292e7816 */ /* 0x004fe2000000002e */
[----:B------:R0:W-:Y:S01]  /*1f3b0*/  @P5 STG.E.U16 desc[UR8][R48.64], R41 ;  /* 0x0000002930005986 */ /* 0x0001e2000c101508 */
[----:B------:R-:W-:Y:S02]  /*1f3c0*/  ISETP.LT.AND P5, PT, R7, UR10, !P1 ;  /* 0x0000000a07007c0c */ /* 0x000fe4000cfa1270 */
[----:B----4-:R-:W-:Y:S01]  /*1f3d0*/  PRMT R55, R42, 0x7632, R55 ;  /* 0x000076322a377816 */ /* 0x010fe20000000037 */
[----:B------:R1:W-:Y:S01]  /*1f3e0*/  @P6 STG.E.U16 desc[UR8][R50.64], R46 ;  /* 0x0000002e32006986 */ /* 0x0003e2000c101508 */
[----:B------:R-:W-:Y:S01]  /*1f3f0*/  ISETP.LT.AND P6, PT, R43, UR12, !P1 ;  /* 0x0000000c2b007c0c */ /* 0x000fe2000cfc1270 */
[----:B------:R-:W-:Y:S01]  /*1f400*/  VIADD R53, R14, 0x13 ;  /* 0x000000130e357836 */ /* 0x000fe20000000000 */
[----:B------:R-:W-:Y:S01]  /*1f410*/  ULDC UR10, c[0x0][0x228] ;  /* 0x00008a00000a7ab9 */ /* 0x000fe20000000800 */
[----:B------:R2:W-:Y:S01]  /*1f420*/  @P4 STG.E.U16 desc[UR8][R44.64], R42 ;  /* 0x0000002a2c004986 */ /* 0x0005e2000c101508 */
[----:B------:R-:W-:Y:S01]  /*1f430*/  ISETP.LT.AND P4, PT, R11, UR4, !P1 ;  /* 0x000000040b007c0c */ /* 0x000fe2000cf81270 */
[----:B0-----:R-:W-:Y:S01]  /*1f440*/  IMAD.WIDE R48, R52, 0x2, R2 ;  /* 0x0000000234307825 */ /* 0x001fe200078e0202 */
[----:B------:R-:W-:Y:S01]  /*1f450*/  ULDC UR4, c[0x0][0x22c] ;  /* 0x00008b0000047ab9 */ /* 0x000fe20000000800 */
[----:B------:R-:W4:Y:S01]  /*1f460*/  LDL.LU R41, [R1+0xbf4] ;  /* 0x000bf40001297983 */ /* 0x000f220000300800 */
[----:B------:R-:W-:Y:S01]  /*1f470*/  ULDC UR12, c[0x0][0x228] ;  /* 0x00008a00000c7ab9 */ /* 0x000fe20000000800 */
[----:B-1----:R-:W-:-:S02]  /*1f480*/  IMAD.WIDE R46, R54, 0x2, R60 ;  /* 0x00000002362e7825 */ /* 0x002fc400078e023c */
[----:B------:R-:W4:Y:S04]  /*1f490*/  LDL.LU R43, [R1+0xa4] ;  /* 0x0000a400012b7983 */ /* 0x000f280000300800 */
[----:B------:R0:W-:Y:S01]  /*1f4a0*/  @P3 STG.E.U16 desc[UR8][R46.64], R55 ;  /* 0x000000372e003986 */ /* 0x0001e2000c101508 */
[----:B------:R-:W-:Y:S01]  /*1f4b0*/  ISETP.LT.AND P3, PT, R15, UR6, !P1 ;  /* 0x000000060f007c0c */ /* 0x000fe2000cf61270 */
[C---:B------:R-:W-:Y:S02]  /*1f4c0*/  IMAD.WIDE R50, R52.reuse, 0x2, R56 ;  /* 0x0000000234327825 */ /* 0x040fe400078e0238 */
[----:B--2---:R-:W2:Y:S01]  /*1f4d0*/  LDL.LU R42, [R1+0xbf0] ;  /* 0x000bf000012a7983 */ /* 0x004ea20000300800 */
[----:B------:R-:W-:Y:S01]  /*1f4e0*/  ULDC UR6, c[0x0][0x228] ;  /* 0x00008a0000067ab9 */ /* 0x000fe20000000800 */
[----:B------:R-:W-:-:S02]  /*1f4f0*/  IMAD.WIDE R44, R52, 0x2, R58 ;  /* 0x00000002342c7825 */ /* 0x000fc400078e023a */
[----:B0-----:R-:W2:Y:S02]  /*1f500*/  LDL.LU R55, [R1+0x928] ;  /* 0x0009280001377983 */ /* 0x001ea40000300800 */
[----:B------:R-:W-:Y:S01]  /*1f510*/  IMAD.WIDE R46, R52, 0x2, R60 ;  /* 0x00000002342e7825 */ /* 0x000fe200078e023c */
[----:B---3--:R-:W-:Y:S01]  /*1f520*/  PRMT R54, R40, 0x7632, R54 ;  /* 0x0000763228367816 */ /* 0x008fe20000000036 */
[----:B------:R-:W-:Y:S04]  /*1f530*/  @P5 STG.E.U16 desc[UR8][R48.64], R40 ;  /* 0x0000002830005986 */ /* 0x000fe8000c101508 */
[----:B------:R0:W-:Y:S04]  /*1f540*/  @P6 STG.E.U16 desc[UR8][R50.64], R54 ;  /* 0x0000003632006986 */ /* 0x0001e8000c101508 */
[----:B------:R-:W-:Y:S01]  /*1f550*/  @P4 STG.E.U16 desc[UR8][R44.64], R36 ;  /* 0x000000242c004986 */ /* 0x000fe2000c101508 */
[----:B0-----:R-:W-:-:S05]  /*1f560*/  PRMT R54, R36, 0x7632, R54 ;  /* 0x0000763224367816 */ /* 0x001fca0000000036 */
[----:B------:R0:W-:Y:S04]  /*1f570*/  @P3 STG.E.U16 desc[UR8][R46.64], R54 ;  /* 0x000000362e003986 */ /* 0x0001e8000c101508 */
[----:B0-----:R-:W3:Y:S01]  /*1f580*/  LDL.LU R54, [R1+0x94] ;  /* 0x0000940001367983 */ /* 0x001ee20000300800 */
[----:B------:R-:W-:Y:S01]  /*1f590*/  ISETP.GE.AND P1, PT, R53, UR4, PT ;  /* 0x0000000435007c0c */ /* 0x000fe2000bf26270 */
[----:B------:R-:W-:Y:S01]  /*1f5a0*/  ULDC UR4, c[0x0][0x228] ;  /* 0x00008a0000047ab9 */ /* 0x000fe20000000800 */
[----:B------:R-:W-:Y:S01]  /*1f5b0*/  ISETP.LT.AND P5, PT, R7, UR10, !P2 ;  /* 0x0000000a07007c0c */ /* 0x000fe2000d7a1270 */
[----:B------:R-:W-:Y:S01]  /*1f5c0*/  VIADD R40, R52, UR26 ;  /* 0x0000001a34287c36 */ /* 0x000fe20008000000 */
[----:B------:R-:W-:Y:S01]  /*1f5d0*/  ISETP.LT.AND P4, PT, R11, UR4, !P2 ;  /* 0x000000040b007c0c */ /* 0x000fe2000d781270 */
[----:B------:R-:W-:Y:S01]  /*1f5e0*/  ULDC UR10, c[0x0][0x228] ;  /* 0x00008a00000a7ab9 */ /* 0x000fe20000000800 */
[----:B------:R-:W-:Y:S01]  /*1f5f0*/  ISETP.LT.AND P3, PT, R15, UR6, !P2 ;  /* 0x000000060f007c0c */ /* 0x000fe2000d761270 */
[----:B------:R-:W-:Y:S01]  /*1f600*/  IMAD.WIDE R48, R40, 0x2, R2 ;  /* 0x0000000228307825 */ /* 0x000fe200078e0202 */
[----:B------:R-:W-:Y:S01]  /*1f610*/  ULDC UR4, c[0x0][0x22c] ;  /* 0x00008b0000047ab9 */ /* 0x000fe20000000800 */
[----:B------:R-:W-:-:S02]  /*1f620*/  ULDC UR6, c[0x0][0x228] ;  /* 0x00008a0000067ab9 */ /* 0x000fc40000000800 */
[----:B------:R-:W-:-:S04]  /*1f630*/  IMAD.WIDE R50, R40, 0x2, R56 ;  /* 0x0000000228327825 */ /* 0x000fc800078e0238 */
[----:B------:R-:W-:-:S04]  /*1f640*/  IMAD.WIDE R44, R40, 0x2, R58 ;  /* 0x00000002282c7825 */ /* 0x000fc800078e023a */
[----:B------:R-:W-:Y:S01]  /*1f650*/  IMAD.WIDE R46, R40, 0x2, R60 ;  /* 0x00000002282e7825 */ /* 0x000fe200078e023c */
[----:B----4-:R-:W-:Y:S01]  /*1f660*/  PRMT R52, R43, 0x7632, R52 ;  /* 0x000076322b347816 */ /* 0x010fe20000000034 */
[----:B------:R0:W-:Y:S04]  /*1f670*/  @P5 STG.E.U16 desc[UR8][R48.64], R43 ;  /* 0x0000002b30005986 */ /* 0x0001e8000c101508 */
[----:B0-----:R-:W4:Y:S01]  /*1f680*/  LDL.LU R43, [R1+0xbec] ;  /* 0x000bec00012b7983 */ /* 0x001f220000300800 */
[----:B--2---:R-:W-:Y:S01]  /*1f690*/  ISETP.LT.AND P6, PT, R55, UR12, !P2 ;  /* 0x0000000c37007c0c */ /* 0x004fe2000d7c1270 */
[----:B------:R-:W-:-:S12]  /*1f6a0*/  ULDC UR12, c[0x0][0x228] ;  /* 0x00008a00000c7ab9 */ /* 0x000fd80000000800 */
[----:B------:R-:W-:Y:S01]  /*1f6b0*/  @P6 STG.E.U16 desc[UR8][R50.64], R52 ;  /* 0x0000003432006986 */ /* 0x000fe2000c101508 */
[----:B---3--:R-:W-:-:S03]  /*1f6c0*/  PRMT R53, R54, 0x7632, R53 ;  /* 0x0000763236357816 */ /* 0x008fc60000000035 */
[----:B------:R0:W-:Y:S04]  /*1f6d0*/  @P4 STG.E.U16 desc[UR8][R44.64], R54 ;  /* 0x000000362c004986 */ /* 0x0001e8000c101508 */
[----:B------:R1:W-:Y:S04]  /*1f6e0*/  @P3 STG.E.U16 desc[UR8][R46.64], R53 ;  /* 0x000000352e003986 */ /* 0x0003e8000c101508 */
[----:B0-----:R-:W2:Y:S04]  /*1f6f0*/  LDL.LU R54, [R1+0x98] ;  /* 0x0000980001367983 */ /* 0x001ea80000300800 */
[----:B-1----:R-:W3:Y:S01]  /*1f700*/  LDL.LU R53, [R1+0xa8] ;  /* 0x0000a80001357983 */ /* 0x002ee20000300800 */
[----:B------:R-:W-:Y:S01]  /*1f710*/  ISETP.LT.AND P5, PT, R7, UR10, !P1 ;  /* 0x0000000a07007c0c */ /* 0x000fe2000cfa1270 */
[----:B------:R-:W-:Y:S01]  /*1f720*/  VIADD R52, R14, 0x14 ;  /* 0x000000140e347836 */ /* 0x000fe20000000000 */
[----:B------:R-:W-:Y:S01]  /*1f730*/  ISETP.LT.AND P6, PT, R55, UR12, !P1 ;  /* 0x0000000c37007c0c */ /* 0x000fe2000cfc1270 */
[----:B------:R-:W-:Y:S01]  /*1f740*/  VIADD R36, R40, UR26 ;  /* 0x0000001a28247c36 */ /* 0x000fe20008000000 */
[----:B------:R-:W-:-:S02]  /*1f750*/  ULDC UR10, c[0x0][0x228] ;  /* 0x00008a00000a7ab9 */ /* 0x000fc40000000800 */
[----:B------:R-:W-:Y:S01]  /*1f760*/  ISETP.GE.AND P2, PT, R52, UR4, PT ;  /* 0x0000000434007c0c */ /* 0x000fe2000bf46270 */
[----:B------:R-:W-:Y:S01]  /*1f770*/  ULDC UR4, c[0x0][0x228] ;  /* 0x00008a0000047ab9 */ /* 0x000fe20000000800 */
[C---:B------:R-:W-:Y:S01]  /*1f780*/  IMAD.WIDE R48, R36.reuse, 0x2, R2 ;  /* 0x0000000224307825 */ /* 0x040fe200078e0202 */
[----:B------:R-:W-:Y:S01]  /*1f790*/  PRMT R40, R41, 0x7632, R40 ;  /* 0x0000763229287816 */ /* 0x000fe20000000028 */
[----:B------:R-:W-:Y:S01]  /*1f7a0*/  ULDC UR12, c[0x0][0x228] ;  /* 0x00008a00000c7ab9 */ /* 0x000fe20000000800 */
[----:B------:R-:W-:Y:S01]  /*1f7b0*/  ISETP.LT.AND P4, PT, R11, UR4, !P1 ;  /* 0x000000040b007c0c */ /* 0x000fe2000cf81270 */
[C---:B------:R-:W-:Y:S01]  /*1f7c0*/  IMAD.WIDE R50, R36.reuse, 0x2, R56 ;  /* 0x0000000224327825 */ /* 0x040fe200078e0238 */
[----:B------:R-:W-:Y:S01]  /*1f7d0*/  @P5 STG.E.U16 desc[UR8][R48.64], R41 ;  /* 0x0000002930005986 */ /* 0x000fe2000c101508 */
[----:B------:R-:W-:Y:S01]  /*1f7e0*/  ISETP.LT.AND P3, PT, R15, UR6, !P1 ;  /* 0x000000060f007c0c */ /* 0x000fe2000cf61270 */
[----:B------:R-:W-:Y:S01]  /*1f7f0*/  ULDC UR4, c[0x0][0x22c] ;  /* 0x00008b0000047ab9 */ /* 0x000fe20000000800 */
[----:B------:R-:W-:Y:S01]  /*1f800*/  ISETP.LT.AND P5, PT, R7, UR10, !P2 ;  /* 0x0000000a07007c0c */ /* 0x000fe2000d7a1270 */
[----:B------:R0:W-:Y:S01]  /*1f810*/  @P6 STG.E.U16 desc[UR8][R50.64], R40 ;  /* 0x0000002832006986 */ /* 0x0001e2000c101508 */
[----:B------:R-:W-:Y:S01]  /*1f820*/  ISETP.LT.AND P6, PT, R55, UR12, !P2 ;  /* 0x0000000c37007c0c */ /* 0x000fe2000d7c1270 */
[----:B------:R-:W-:Y:S01]  /*1f830*/  IMAD.WIDE R44, R36, 0x2, R60 ;  /* 0x00000002242c7825 */ /* 0x000fe200078e023c */
[----:B------:R-:W-:Y:S01]  /*1f840*/  PRMT R52, R37, 0x7632, R52 ;  /* 0x0000763225347816 */ /* 0x000fe20000000034 */
[----:B------:R-:W-:Y:S01]  /*1f850*/  ULDC UR6, c[0x0][0x228] ;  /* 0x00008a0000067ab9 */ /* 0x000fe20000000800 */
[----:B------:R-:W-:Y:S01]  /*1f860*/  ULDC UR10, c[0x0][0x228] ;  /* 0x00008a00000a7ab9 */ /* 0x000fe20000000800 */
[----:B------:R-:W-:Y:S01]  /*1f870*/  ULDC UR12, c[0x0][0x228] ;  /* 0x00008a00000c7ab9 */ /* 0x000fe20000000800 */
[----:B0-----:R-:W-:-:S02]  /*1f880*/  VIADD R51, R14, 0x15 ;  /* 0x000000150e337836 */ /* 0x001fc40000000000 */
[----:B------:R-:W-:-:S03]  /*1f890*/  IMAD.WIDE R40, R36, 0x2, R58 ;  /* 0x0000000224287825 */ /* 0x000fc600078e023a */
[----:B------:R-:W-:Y:S01]  /*1f8a0*/  ISETP.GE.AND P1, PT, R51, UR4, PT ;  /* 0x0000000433007c0c */ /* 0x000fe2000bf26270 */
[----:B------:R-:W-:Y:S01]  /*1f8b0*/  VIADD R50, R36, UR26 ;  /* 0x0000001a24327c36 */ /* 0x000fe20008000000 */
[----:B------:R-:W-:Y:S01]  /*1f8c0*/  ULDC UR4, c[0x0][0x228] ;  /* 0x00008a0000047ab9 */ /* 0x000fe20000000800 */
[----:B------:R-:W-:Y:S01]  /*1f8d0*/  @P4 STG.E.U16 desc[UR8][R40.64], R37 ;  /* 0x0000002528004986 */ /* 0x000fe2000c101508 */
[----:B------:R-:W-:Y:S01]  /*1f8e0*/  ISETP.LT.AND P4, PT, R11, UR4, !P2 ;  /* 0x000000040b007c0c */ /* 0x000fe2000d781270 */
[----:B------:R-:W-:Y:S01]  /*1f8f0*/  IMAD.WIDE R46, R50, 0x2, R2 ;  /* 0x00000002322e7825 */ /* 0x000fe200078e0202 */
[----:B------:R-:W-:-:S03]  /*1f900*/  ULDC UR4, c[0x0][0x22c] ;  /* 0x00008b0000047ab9 */ /* 0x000fc60000000800 */
[----:B------:R-:W-:Y:S01]  /*1f910*/  IMAD.WIDE R48, R50, 0x2, R56 ;  /* 0x0000000232307825 */ /* 0x000fe200078e0238 */
[----:B------:R-:W-:Y:S01]  /*1f920*/  @P3 STG.E.U16 desc[UR8][R44.64], R52 ;  /* 0x000000342c003986 */ /* 0x000fe2000c101508 */
[----:B---3--:R-:W-:-:S03]  /*1f930*/  PRMT R36, R53, 0x7632, R36 ;  /* 0x0000763235247816 */ /* 0x008fc60000000024 */
[----:B------:R0:W-:Y:S04]  /*1f940*/  @P5 STG.E.U16 desc[UR8][R46.64], R53 ;  /* 0x000000352e005986 */ /* 0x0001e8000c101508 */
[----:B------:R1:W-:Y:S01]  /*1f950*/  @P6 STG.E.U16 desc[UR8][R48.64], R36 ;  /* 0x0000002430006986 */ /* 0x0003e2000c101508 */
[----:B--2---:R-:W-:-:S03]  /*1f960*/  PRMT R51, R54, 0x7632, R51 ;  /* 0x0000763236337816 */ /* 0x004fc60000000033 */
[----:B0-----:R-:W2:Y:S01]  /*1f970*/  LDL.LU R53, [R1+0xac] ;  /* 0x0000ac0001357983 */ /* 0x001ea20000300800 */
[----:B-1----:R-:W-:-:S05]  /*1f980*/  IMAD.WIDE R36, R50, 0x2, R58 ;  /* 0x0000000232247825 */ /* 0x002fca00078e023a */
[----:B------:R0:W-:Y:S04]  /*1f990*/  @P4 STG.E.U16 desc[UR8][R36.64], R54 ;  /* 0x0000003624004986 */ /* 0x0001e8000c101508 */
[----:B0-----:R-:W3:Y:S01]  /*1f9a0*/  LDL.LU R54, [R1+0x9c] ;  /* 0x00009c0001367983 */ /* 0x001ee20000300800 */
[----:B------:R-:W-:Y:S01]  /*1f9b0*/  VIADD R49, R14, 0x16 ;  /* 0x000000160e317836 */ /* 0x000fe20000000000 */
[----:B------:R-:W-:Y:S02]  /*1f9c0*/  ISETP.LT.AND P3, PT, R15, UR6, !P2 ;  /* 0x000000060f007c0c */ /* 0x000fe4000d761270 */
[----:B------:R-:W-:Y:S01]  /*1f9d0*/  ISETP.LT.AND P5, PT, R7, UR10, !P1 ;  /* 0x0000000a07007c0c */ /* 0x000fe2000cfa1270 */
[C---:B------:R-:W-:Y:S01]  /*1f9e0*/  VIADD R48, R50.reuse, UR26 ;  /* 0x0000001a32307c36 */ /* 0x040fe20008000000 */
[----:B------:R-:W-:Y:S01]  /*1f9f0*/  ISETP.GE.AND P2, PT, R49, UR4, PT ;  /* 0x0000000431007c0c */ /* 0x000fe2000bf46270 */
[----:B------:R-:W-:Y:S01]  /*1fa00*/  ULDC UR4, c[0x0][0x228] ;  /* 0x00008a0000047ab9 */ /* 0x000fe20000000800 */
[----:B------:R-:W-:Y:S01]  /*1fa10*/  ISETP.LT.AND P6, PT, R55, UR12, !P1 ;  /* 0x0000000c37007c0c */ /* 0x000fe2000cfc1270 */
[----:B------:R-:W-:Y:S01]  /*1fa20*/  IMAD.WIDE R40, R50, 0x2, R60 ;  /* 0x0000000232287825 */ /* 0x000fe200078e023c */
[----:B------:R-:W-:Y:S01]  /*1fa30*/  ISETP.LT.AND P4, PT, R11, UR4, !P1 ;  /* 0x000000040b007c0c */ /* 0x000fe2000cf81270 */
[----:B------:R-:W-:Y:S01]  /*1fa40*/  ULDC UR6, c[0x0][0x228] ;  /* 0x00008a0000067ab9 */ /* 0x000fe20000000800 */
[----:B------:R-:W-:Y:S01]  /*1fa50*/  ULDC UR10, c[0x0][0x228] ;  /* 0x00008a00000a7ab9 */ /* 0x000fe20000000800 */
[----:B------:R-:W-:Y:S01]  /*1fa60*/  IMAD.WIDE R44, R48, 0x2, R2 ;  /* 0x00000002302c7825 */ /* 0x000fe200078e0202 */
[----:B------:R-:W-:Y:S01]  /*1fa70*/  PRMT R50, R42, 0x7632, R50 ;  /* 0x000076322a327816 */ /* 0x000fe20000000032 */
[----:B------:R0:W-:Y:S01]  /*1fa80*/  @P3 STG.E.U16 desc[UR8][R40.64], R51 ;  /* 0x0000003328003986 */ /* 0x0001e2000c101508 */
[----:B------:R-:W-:Y:S01]  /*1fa90*/  ISETP.LT.AND P3, PT, R15, UR6, !P1 ;  /* 0x000000060f007c0c */ /* 0x000fe2000cf61270 */
[----:B------:R-:W-:Y:S01]  /*1faa0*/  VIADD R49, R14, 0x17 ;  /* 0x000000170e317836 */ /* 0x000fe20000000000 */
[----:B------:R-:W-:Y:S01]  /*1fab0*/  ULDC UR4, c[0x0][0x22c] ;  /* 0x00008b0000047ab9 */ /* 0x000fe20000000800 */
[C---:B------:R-:W-:Y:S01]  /*1fac0*/  IMAD.WIDE R46, R48.reuse, 0x2, R56 ;  /* 0x00000002302e7825 */ /* 0x040fe200078e0238 */
[----:B------:R1:W-:Y:S01]  /*1fad0*/  @P5 STG.E.U16 desc[UR8][R44.64], R42 ;  /* 0x0000002a2c005986 */ /* 0x0003e2000c101508 */
[----:B------:R-:W-:Y:S01]  /*1fae0*/  ISETP.LT.AND P5, PT, R7, UR10, !P2 ;  /* 0x0000000a07007c0c */ /* 0x000fe2000d7a1270 */
[----:B------:R-:W-:Y:S01]  /*1faf0*/  ULDC UR12, c[0x0][0x228] ;  /* 0x00008a00000c7ab9 */ /* 0x000fe20000000800 */
[----:B------:R-:W-:Y:S01]  /*1fb00*/  IMAD.WIDE R36, R48, 0x2, R58 ;  /* 0x0000000230247825 */ /* 0x000fe200078e023a */
[----:B------:R-:W-:Y:S01]  /*1fb10*/  ISETP.GE.AND P1, PT, R49, UR4, PT ;  /* 0x0000000431007c0c */ /* 0x000fe2000bf26270 */
[----:B------:R4:W-:Y:S01]  /*1fb20*/  @P6 STG.E.U16 desc[UR8][R46.64], R50 ;  /* 0x000000322e006986 */ /* 0x0009e2000c101508 */
[----:B------:R-:W-:Y:S01]  /*1fb30*/  ULDC UR4, c[0x0][0x228] ;  /* 0x00008a0000047ab9 */ /* 0x000fe20000000800 */
[----:B------:R-:W-:-:S02]  /*1fb40*/  ISETP.LT.AND P6, PT, R55, UR12, !P2 ;  /* 0x0000000c37007c0c */ /* 0x000fc4000d7c1270 */
[----:B------:R-:W3:Y:S01]  /*1fb50*/  LDL.LU R52, [R1+0x70] ;  /* 0x0000700001347983 */ /* 0x000ee20000300800 */
[C---:B0-----:R-:W-:Y:S01]  /*1fb60*/  IMAD.WIDE R40, R48.reuse, 0x2, R60 ;  /* 0x0000000230287825 */ /* 0x041fe200078e023c */
[----:B------:R-:W-:Y:S01]  /*1fb70*/  ULDC UR6, c[0x0][0x228] ;  /* 0x00008a0000067ab9 */ /* 0x000fe20000000800 */
[----:B------:R-:W-:Y:S01]  /*1fb80*/  ULDC UR10, c[0x0][0x228] ;  /* 0x00008a00000a7ab9 */ /* 0x000fe20000000800 */
[----:B------:R0:W-:Y:S01]  /*1fb90*/  @P4 STG.E.U16 desc[UR8][R36.64], R38 ;  /* 0x0000002624004986 */ /* 0x0001e2000c101508 */
[----:B-1----:R-:W-:Y:S01]  /*1fba0*/  VIADD R42, R48, UR26 ;  /* 0x0000001a302a7c36 */ /* 0x002fe20008000000 */
[----:B------:R-:W-:Y:S01]  /*1fbb0*/  ISETP.LT.AND P4, PT, R11, UR4, !P2 ;  /* 0x000000040b007c0c */ /* 0x000fe2000d781270 */
[----:B------:R-:W-:Y:S01]  /*1fbc0*/  ULDC UR12, c[0x0][0x228] ;  /* 0x00008a00000c7ab9 */ /* 0x000fe20000000800 */
[----:B----4-:R-:W-:Y:S01]  /*1fbd0*/  PRMT R50, R38, 0x7632, R50 ;  /* 0x0000763226327816 */ /* 0x010fe20000000032 */
[----:B------:R-:W-:Y:S01]  /*1fbe0*/  IMAD.WIDE R44, R42, 0x2, R2 ;  /* 0x000000022a2c7825 */ /* 0x000fe200078e0202 */
[----:B------:R-:W-:-:S03]  /*1fbf0*/  ULDC UR4, c[0x0][0x22c] ;  /* 0x00008b0000047ab9 */ /* 0x000fc60000000800 */
[----:B------:R-:W-:Y:S01]  /*1fc00*/  @P3 STG.E.U16 desc[UR8][R40.64], R50 ;  /* 0x0000003228003986 */ /* 0x000fe2000c101508 */
[----:B------:R-:W-:-:S04]  /*1fc10*/  IMAD.WIDE R46, R42, 0x2, R56 ;  /* 0x000000022a2e7825 */ /* 0x000fc800078e0238 */
[----:B0-----:R-:W-:Y:S01]  /*1fc20*/  IMAD.WIDE R36, R42, 0x2, R58 ;  /* 0x000000022a247825 */ /* 0x001fe200078e023a */
[----:B--2---:R-:W-:Y:S01]  /*1fc30*/  PRMT R48, R53, 0x7632, R48 ;  /* 0x0000763235307816 */ /* 0x004fe20000000030 */
[----:B------:R0:W-:Y:S04]  /*1fc40*/  @P5 STG.E.U16 desc[UR8][R44.64], R53 ;  /* 0x000000352c005986 */ /* 0x0001e8000c101508 */
[----:B------:R-:W-:Y:S04]  /*1fc50*/  @P6 STG.E.U16 desc[UR8][R46.64], R48 ;  /* 0x000000302e006986 */ /* 0x000fe8000c101508 */
[----:B0-----:R-:W2:Y:S01]  /*1fc60*/  LDL.LU R53, [R1+0xe0] ;  /* 0x0000e00001357983 */ /* 0x001ea20000300800 */
[----:B---3--:R-:W-:-:S03]  /*1fc70*/  PRMT R49, R54, 0x7632, R49 ;  /* 0x0000763236317816 */ /* 0x008fc60000000031 */
[----:B------:R0:W-:Y:S04]  /*1fc80*/  @P4 STG.E.U16 desc[UR8][R36.64], R54 ;  /* 0x0000003624004986 */ /* 0x0001e8000c101508 */
[----:B0-----:R-:W3:Y:S01]  /*1fc90*/  LDL.LU R54, [R1+0x80] ;  /* 0x0000800001367983 */ /* 0x001ee20000300800 */
[----:B------:R-:W-:Y:S01]  /*1fca0*/  ISETP.LT.AND P3, PT, R15, UR6, !P2 ;  /* 0x000000060f007c0c */ /* 0x000fe2000d761270 */
        /* <DEDUP_REMOVED lines=12> */
[C---:B------:R-:W-:Y:S01]  /*1fd70*/  IMAD.WIDE R46, R38.reuse, 0x2, R56 ;  /* 0x00000002262e7825 */ /* 0x040fe200078e0238 */
[----:B------:R0:W-:Y:S01]  /*1fd80*/  @P3 STG.E.U16 desc[UR8][R40.64], R49 ;  /* 0x0000003128003986 */ /* 0x0001e2000c101508 */
[----:B------:R-:W-:Y:S01]  /*1fd90*/  ISETP.LT.AND P3, PT, R15, UR6, !P1 ;  /* 0x000000060f007c0c */ /* 0x000fe2000cf61270 */
[----:B------:R-:W-:Y:S01]  /*1fda0*/  ULDC UR12, c[0x0][0x228] ;  /* 0x00008a00000c7ab9 */ /* 0x000fe20000000800 */
[C---:B------:R-:W-:Y:S01]  /*1fdb0*/  IMAD.WIDE R36, R38.reuse, 0x2, R58 ;  /* 0x0000000226247825 */ /* 0x040fe200078e023a */
[----:B------:R-:W-:Y:S01]  /*1fdc0*/  @P5 STG.E.U16 desc[UR8][R44.64], R43 ;  /* 0x0000002b2c005986 */ /* 0x000fe2000c101508 */
[----:B------:R-:W-:Y:S01]  /*1fdd0*/  ISETP.LT.AND P5, PT, R7, UR10, !P2 ;  /* 0x0000000a07007c0c */ /* 0x000fe2000d7a1270 */
[----:B------:R-:W-:Y:S01]  /*1fde0*/  ULDC UR4, c[0x0][0x22c] ;  /* 0x00008b0000047ab9 */ /* 0x000fe20000000800 */
[----:B------:R-:W-:Y:S01]  /*1fdf0*/  PRMT R48, R39, 0x7632, R48 ;  /* 0x0000763227307816 */ /* 0x000fe20000000030 */
[----:B------:R1:W-:Y:S01]  /*1fe00*/  @P6 STG.E.U16 desc[UR8][R46.64], R42 ;  /* 0x0000002a2e006986 */ /* 0x0003e2000c101508 */
[----:B------:R-:W-:Y:S01]  /*1fe10*/  ISETP.LT.AND P6, PT, R55, UR12, !P2 ;  /* 0x0000000c37007c0c */ /* 0x000fe2000d7c1270 */
[----:B------:R-:W-:Y:S01]  /*1fe20*/  ULDC UR6, c[0x0][0x228] ;  /* 0x00008a0000067ab9 */ /* 0x000fe20000000800 */
[----:B------:R-:W-:Y:S01]  /*1fe30*/  ULDC UR10, c[0x0][0x228] ;  /* 0x00008a00000a7ab9 */ /* 0x000fe20000000800 */
[----:B0-----:R-:W-:Y:S01]  /*1fe40*/  IMAD.WIDE R40, R38, 0x2, R60 ;  /* 0x0000000226287825 */ /* 0x001fe200078e023c */
[----:B------:R0:W-:Y:S01]  /*1fe50*/  @P4 STG.E.U16 desc[UR8][R36.64], R39 ;  /* 0x0000002724004986 */ /* 0x0001e2000c101508 */
[----:B------:R-:W-:-:S03]  /*1fe60*/  ULDC UR12, c[0x0][0x228] ;  /* 0x00008a00000c7ab9 */ /* 0x000fc60000000800 */
[----:B------:R-:W4:Y:S01]  /*1fe70*/  LDL.LU R51, [R1+0xb0] ;  /* 0x0000b00001337983 */ /* 0x000f220000300800 */
[----:B-1----:R-:W-:Y:S02]  /*1fe80*/  VIADD R47, R14, 0x19 ;  /* 0x000000190e2f7836 */ /* 0x002fe40000000000 */
[----:B------:R-:W-:-:S03]  /*1fe90*/  VIADD R46, R38, UR26 ;  /* 0x0000001a262e7c36 */ /* 0x000fc60008000000 */
[----:B------:R-:W-:Y:S01]  /*1fea0*/  ISETP.GE.AND P1, PT, R47, UR4, PT ;  /* 0x000000042f007c0c */ /* 0x000fe2000bf26270 */
[----:B------:R-:W-:Y:S01]  /*1feb0*/  ULDC UR4, c[0x0][0x228] ;  /* 0x00008a0000047ab9 */ /* 0x000fe20000000800 */
[----:B------:R-:W-:Y:S01]  /*1fec0*/  IMAD.WIDE R42, R46, 0x2, R2 ;  /* 0x000000022e2a7825 */ /* 0x000fe200078e0202 */
[----:B------:R-:W-:Y:S01]  /*1fed0*/  ISETP.LT.AND P4, PT, R11, UR4, !P2 ;  /* 0x000000040b007c0c */ /* 0x000fe2000d781270 */
[----:B------:R-:W-:Y:S01]  /*1fee0*/  @P3 STG.E.U16 desc[UR8][R40.64], R48 ;  /* 0x0000003028003986 */ /* 0x000fe2000c101508 */
[----:B------:R-:W-:Y:S01]  /*1fef0*/  PRMT R38, R52, 0x7632, R38 ;  /* 0x0000763234267816 */ /* 0x000fe20000000026 */
[C---:B------:R-:W-:Y:S01]  /*1ff00*/  IMAD.WIDE R44, R46.reuse, 0x2, R56 ;  /* 0x000000022e2c7825 */ /* 0x040fe200078e0238 */
[----:B------:R-:W-:Y:S01]  /*1ff10*/  ISETP.LT.AND P3, PT, R15, UR6, !P2 ;  /* 0x000000060f007c0c */ /* 0x000fe2000d761270 */
[----:B------:R1:W-:Y:S01]  /*1ff20*/  @P5 STG.E.U16 desc[UR8][R42.64], R52 ;  /* 0x000000342a005986 */ /* 0x0003e2000c101508 */
[----:B------:R-:W-:Y:S01]  /*1ff30*/  ISETP.LT.AND P5, PT, R7, UR10, !P1 ;  /* 0x0000000a07007c0c */ /* 0x000fe2000cfa1270 */
[----:B0-----:R-:W-:Y:S01]  /*1ff40*/  IMAD.WIDE R36, R46, 0x2, R58 ;  /* 0x000000022e247825 */ /* 0x001fe200078e023a */
[----:B------:R-:W-:Y:S01]  /*1ff50*/  ULDC UR4, c[0x0][0x22c] ;  /* 0x00008b0000047ab9 */ /* 0x000fe20000000800 */
[----:B------:R0:W-:Y:S01]  /*1ff60*/  @P6 STG.E.U16 desc[UR8][R44.64], R38 ;  /* 0x000000262c006986 */ /* 0x0001e2000c101508 */
[----:B------:R-:W-:Y:S01]  /*1ff70*/  ULDC UR6, c[0x0][0x228] ;  /* 0x00008a0000067ab9 */ /* 0x000fe20000000800 */
[----:B------:R-:W-:-:S02]  /*1ff80*/  ULDC UR10, c[0x0][0x228] ;  /* 0x00008a00000a7ab9 */ /* 0x000fc40000000800 */
[----:B-1----:R-:W4:Y:S01]  /*1ff90*/  LDL.LU R52, [R1+0x74] ;  /* 0x0000740001347983 */ /* 0x002f220000300800 */
[C---:B0-----:R-:W-:Y:S02]  /*1ffa0*/  VIADD R44, R46.reuse, UR26 ;  /* 0x0000001a2e2c7c36 */ /* 0x041fe40008000000 */
[----:B------:R-:W-:-:S04]  /*1ffb0*/  IMAD.WIDE R38, R46, 0x2, R60 ;  /* 0x000000022e267825 */ /* 0x000fc800078e023c */
[----:B------:R-:W-:Y:S01]  /*1ffc0*/  IMAD.WIDE R40, R44, 0x2, R2 ;  /* 0x000000022c287825 */ /* 0x000fe200078e0202 */
[----:B--2---:R-:W-:Y:S01]  /*1ffd0*/  PRMT R47, R53, 0x7632, R47 ;  /* 0x00007632352f7816 */ /* 0x004fe2000000002f */
[----:B------:R0:W-:Y:S04]  /*1ffe0*/  @P4 STG.E.U16 desc[UR8][R36.64], R53 ;  /* 0x0000003524004986 */ /* 0x0001e8000c101508 */
[----:B------:R-:W-:Y:S04]  /*1fff0*/  @P3 STG.E.U16 desc[UR8][R38.64], R47 ;  /* 0x0000002f26003986 */ /* 0x000fe8000c101508 */
[----:B0-----:R-:W2:Y:S01]  /*20000*/  LDL.LU R53, [R1+0xe4] ;  /* 0x0000e40001357983 */ /* 0x001ea20000300800 */
[----:B---3--:R-:W-:-:S03]  /*20010*/  PRMT R46, R54, 0x7632, R46 ;  /* 0x00007632362e7816 */ /* 0x008fc6000000002e */
[----:B------:R0:W-:Y:S04]  /*20020*/  @P5 STG.E.U16 desc[UR8][R40.64], R54 ;  /* 0x0000003628005986 */ /* 0x0001e8000c101508 */
[----:B0-----:R-:W3:Y:S01]  /*20030*/  LDL.LU R54, [R1+0x84] ;  /* 0x0000840001367983 */ /* 0x001ee20000300800 */
[----:B------:R-:W-:Y:S01]  /*20040*/  VIADD R45, R14, 0x1a ;  /* 0x0000001a0e2d7836 */ /* 0x000fe20000000000 */
[----:B------:R-:W-:Y:S01]  /*20050*/  ISETP.LT.AND P6, PT, R55, UR12, !P1 ;  /* 0x0000000c37007c0c */ /* 0x000fe2000cfc1270 */
[C---:B------:R-:W-:Y:S01]  /*20060*/  IMAD.WIDE R42, R44.reuse, 0x2, R56 ;  /* 0x000000022c2a7825 */ /* 0x040fe200078e0238 */
[----:B------:R-:W-:Y:S01]  /*20070*/  ISETP.LT.AND P3, PT, R15, UR6, !P1 ;  /* 0x000000060f007c0c */ /* 0x000fe2000cf61270 */
[----:B------:R-:W-:Y:S01]  /*20080*/  ULDC UR12, c[0x0][0x228] ;  /* 0x00008a00000c7ab9 */ /* 0x000fe20000000800 */
[----:B------:R-:W-:Y:S01]  /*20090*/  ISETP.GE.AND P2, PT, R45, UR4, PT ;  /* 0x000000042d007c0c */ /* 0x000fe2000bf46270 */
[----:B------:R-:W-:Y:S01]  /*200a0*/  ULDC UR4, c[0x0][0x228] ;  /* 0x00008a0000047ab9 */ /* 0x000fe20000000800 */
[----:B------:R-:W-:Y:S01]  /*200b0*/  IMAD.WIDE R36, R44, 0x2, R58 ;  /* 0x000000022c247825 */ /* 0x000fe200078e023a */
[----:B------:R-:W-:Y:S01]  /*200c0*/  ISETP.LT.AND P4, PT, R11, UR4, !P1 ;  /* 0x000000040b007c0c */ /* 0x000fe2000cf81270 */
[----:B------:R-:W-:Y:S01]  /*200d0*/  ULDC UR4, c[0x0][0x22c] ;  /* 0x00008b0000047ab9 */ /* 0x000fe20000000800 */
[----:B------:R-:W-:-:S04]  /*200e0*/  ISETP.LT.AND P5, PT, R7, UR10, !P2 ;  /* 0x0000000a07007c0c */ /* 0x000fc8000d7a1270 */
[----:B------:R0:W-:Y:S01]  /*200f0*/  @P6 STG.E.U16 desc[UR8][R42.64], R46 ;  /* 0x0000002e2a006986 */ /* 0x0001e2000c101508 */
[C---:B------:R-:W-:Y:S01]  /*20100*/  VIADD R45, R44.reuse, UR26 ;  /* 0x0000001a2c2d7c36 */ /* 0x040fe20008000000 */
[----:B------:R-:W-:Y:S01]  /*20110*/  ISETP.LT.AND P6, PT, R55, UR12, !P2 ;  /* 0x0000000c37007c0c */ /* 0x000fe2000d7c1270 */
[----:B------:R-:W-:Y:S01]  /*20120*/  IMAD.WIDE R38, R44, 0x2, R60 ;  /* 0x000000022c267825 */ /* 0x000fe200078e023c */
[----:B----4-:R-:W-:Y:S01]  /*20130*/  PRMT R47, R51, 0x7632, R47 ;  /* 0x00007632332f7816 */ /* 0x010fe2000000002f */
[----:B------:R-:W-:Y:S01]  /*20140*/  ULDC UR6, c[0x0][0x228] ;  /* 0x00008a0000067ab9 */ /* 0x000fe20000000800 */
[----:B------:R-:W-:Y:S01]  /*20150*/  ULDC UR10, c[0x0][0x228] ;  /* 0x00008a00000a7ab9 */ /* 0x000fe20000000800 */
[----:B0-----:R-:W-:Y:S01]  /*20160*/  VIADD R46, R14, 0x1b ;  /* 0x0000001b0e2e7836 */ /* 0x001fe20000000000 */
[----:B------:R0:W-:Y:S01]  /*20170*/  @P4 STG.E.U16 desc[UR8][R36.64], R51 ;  /* 0x0000003324004986 */ /* 0x0001e2000c101508 */
[----:B------:R-:W-:Y:S01]  /*20180*/  IMAD.WIDE R40, R45, 0x2, R2 ;  /* 0x000000022d287825 */ /* 0x000fe200078e0202 */
[----:B------:R-:W-:-:S02]  /*20190*/  ULDC UR12, c[0x0][0x228] ;  /* 0x00008a00000c7ab9 */ /* 0x000fc40000000800 */
[----:B------:R-:W-:Y:S01]  /*201a0*/  ISETP.GE.AND P1, PT, R46, UR4, PT ;  /* 0x000000042e007c0c */ /* 0x000fe2000bf26270 */
[----:B------:R-:W-:Y:S02]  /*201b0*/  ULDC UR4, c[0x0][0x228] ;  /* 0x00008a0000047ab9 */ /* 0x000fe40000000800 */
[----:B------:R-:W-:Y:S01]  /*201c0*/  ISETP.LT.AND P4, PT, R11, UR4, !P2 ;  /* 0x000000040b007c0c */ /* 0x000fe2000d781270 */
[----:B------:R-:W-:Y:S04]  /*201d0*/  @P3 STG.E.U16 desc[UR8][R38.64], R47 ;  /* 0x0000002f26003986 */ /* 0x000fe8000c101508 */
[----:B0-----:R-:W4:Y:S01]  /*201e0*/  LDL.LU R51, [R1+0xb4] ;  /* 0x0000b40001337983 */ /* 0x001f220000300800 */
[----:B------:R-:W-:Y:S01]  /*201f0*/  IMAD.WIDE R42, R45, 0x2, R56 ;  /* 0x000000022d2a7825 */ /* 0x000fe200078e0238 */
[----:B------:R-:W-:Y:S01]  /*20200*/  ISETP.LT.AND P3, PT, R15, UR6, !P2 ;  /* 0x000000060f007c0c */ /* 0x000fe2000d761270 */
[----:B------:R-:W-:Y:S01]  /*20210*/  ULDC UR4, c[0x0][0x22c] ;  /* 0x00008b0000047ab9 */ /* 0x000fe20000000800 */
[----:B------:R-:W-:Y:S01]  /*20220*/  ULDC UR6, c[0x0][0x228] ;  /* 0x00008a0000067ab9 */ /* 0x000fe20000000800 */
[----:B------:R-:W-:Y:S01]  /*20230*/  PRMT R44, R52, 0x7632, R44 ;  /* 0x00007632342c7816 */ /* 0x000fe2000000002c */
[----:B------:R0:W-:Y:S01]  /*20240*/  @P5 STG.E.U16 desc[UR8][R40.64], R52 ;  /* 0x0000003428005986 */ /* 0x0001e2000c101508 */
[----:B------:R-:W-:Y:S01]  /*20250*/  ISETP.LT.AND P5, PT, R7, UR10, !P1 ;  /* 0x0000000a07007c0c */ /* 0x000fe2000cfa1270 */
[C---:B------:R-:W-:Y:S01]  /*20260*/  IMAD.WIDE R36, R45.reuse, 0x2, R58 ;  /* 0x000000022d247825 */ /* 0x040fe200078e023a */
[----:B------:R-:W-:Y:S01]  /*20270*/  ULDC UR10, c[0x0][0x228] ;  /* 0x00008a00000a7ab9 */ /* 0x000fe20000000800 */
[----:B------:R1:W-:Y:S04]  /*20280*/  @P6 STG.E.U16 desc[UR8][R42.64], R44 ;  /* 0x0000002c2a006986 */ /* 0x0003e8000c101508 */
[----:B0-----:R-:W4:Y:S01]  /*20290*/  LDL.LU R52, [R1+0x78] ;  /* 0x0000780001347983 */ /* 0x001f220000300800 */
[----:B------:R-:W-:-:S04]  /*202a0*/  IMAD.WIDE R38, R45, 0x2, R60 ;  /* 0x000000022d267825 */ /* 0x000fc800078e023c */
[----:B-1----:R-:W-:-:S04]  /*202b0*/  VIADD R44, R45, UR26 ;  /* 0x0000001a2d2c7c36 */ /* 0x002fc80008000000 */
        /* <DEDUP_REMOVED lines=10> */
[----:B------:R-:W-:Y:S01]  /*20360*/  IMAD.WIDE R42, R44, 0x2, R56 ;  /* 0x000000022c2a7825 */ /* 0x000fe200078e0238 */
[----:B------:R-:W-:Y:S01]  /*20370*/  ISETP.LT.AND P3, PT, R15, UR6, !P1 ;  /* 0x000000060f007c0c */ /* 0x000fe2000cf61270 */
[----:B------:R-:W-:Y:S01]  /*20380*/  ULDC UR12, c[0x0][0x228] ;  /* 0x00008a00000c7ab9 */ /* 0x000fe20000000800 */
[----:B------:R-:W-:Y:S01]  /*20390*/  ISETP.GE.AND P2, PT, R46, UR4, PT ;  /* 0x000000042e007c0c */ /* 0x000fe2000bf46270 */
[----:B------:R-:W-:Y:S01]  /*203a0*/  ULDC UR4, c[0x0][0x228] ;  /* 0x00008a0000047ab9 */ /* 0x000fe20000000800 */
[----:B------:R-:W-:Y:S01]  /*203b0*/  IMAD.WIDE R36, R44, 0x2, R58 ;  /* 0x000000022c247825 */ /* 0x000fe200078e023a */
[----:B------:R-:W-:Y:S01]  /*203c0*/  ISETP.LT.AND P4, PT, R11, UR4, !P1 ;  /* 0x000000040b007c0c */ /* 0x000fe2000cf81270 */
[----:B------:R-:W-:Y:S01]  /*203d0*/  ULDC UR4, c[0x0][0x22c] ;  /* 0x00008b0000047ab9 */ /* 0x000fe20000000800 */
[----:B------:R-:W-:Y:S01]  /*203e0*/  ISETP.LT.AND P5, PT, R7, UR10, !P2 ;  /* 0x0000000a07007c0c */ /* 0x000fe2000d7a1270 */
[----:B------:R-:W-:Y:S01]  /*203f0*/  VIADD R46, R14, 0x1d ;  /* 0x0000001d0e2e7836 */ /* 0x000fe20000000000 */
[----:B------:R-:W-:Y:S01]  /*20400*/  ULDC UR6, c[0x0][0x228] ;  /* 0x00008a0000067ab9 */ /* 0x000fe20000000800 */
[----:B------:R-:W-:Y:S01]  /*20410*/  IMAD.WIDE R38, R44, 0x2, R60 ;  /* 0x000000022c267825 */ /* 0x000fe200078e023c */
[----:B------:R0:W-:Y:S01]  /*20420*/  @P6 STG.E.U16 desc[UR8][R42.64], R45 ;  /* 0x0000002d2a006986 */ /* 0x0001e2000c101508 */
[----:B------:R-:W-:Y:S01]  /*20430*/  ISETP.LT.AND P6, PT, R55, UR12, !P2 ;  /* 0x0000000c37007c0c */ /* 0x000fe2000d7c1270 */
[----:B------:R-:W-:Y:S01]  /*20440*/  ULDC UR10, c[0x0][0x228] ;  /* 0x00008a00000a7ab9 */ /* 0x000fe20000000800 */
[----:B------:R-:W-:Y:S01]  /*20450*/  ISETP.GE.AND P1, PT, R46, UR4, PT ;  /* 0x000000042e007c0c */ /* 0x000fe2000bf26270 */
[----:B------:R-:W-:Y:S01]  /*20460*/  ULDC UR4, c[0x0][0x228] ;  /* 0x00008a0000047ab9 */ /* 0x000fe20000000800 */
[----:B0-----:R-:W-:Y:S01]  /*20470*/  VIADD R45, R44, UR26 ;  /* 0x0000001a2c2d7c36 */ /* 0x001fe20008000000 */
[----:B----4-:R-:W-:Y:S01]  /*20480*/  PRMT R47, R51, 0x7632, R47 ;  /* 0x00007632332f7816 */ /* 0x010fe2000000002f */
[----:B------:R0:W-:Y:S01]  /*20490*/  @P4 STG.E.U16 desc[UR8][R36.64], R51 ;  /* 0x0000003324004986 */ /* 0x0001e2000c101508 */
[----:B------:R-:W-:Y:S01]  /*204a0*/  ISETP.LT.AND P4, PT, R11, UR4, !P2 ;  /* 0x000000040b007c0c */ /* 0x000fe2000d781270 */
[----:B------:R-:W-:Y:S01]  /*204b0*/  IMAD.WIDE R40, R45, 0x2, R2 ;  /* 0x000000022d287825 */ /* 0x000fe200078e0202 */
[----:B------:R-:W-:Y:S01]  /*204c0*/  ULDC UR12, c[0x0][0x228] ;  /* 0x00008a00000c7ab9 */ /* 0x000fe20000000800 */
[----:B------:R1:W-:Y:S01]  /*204d0*/  @P3 STG.E.U16 desc[UR8][R38.64], R47 ;  /* 0x0000002f26003986 */ /* 0x0003e2000c101508 */
[----:B------:R-:W-:Y:S01]  /*204e0*/  ISETP.LT.AND P3, PT, R15, UR6, !P2 ;  /* 0x000000060f007c0c */ /* 0x000fe2000d761270 */
[C---:B------:R-:W-:Y:S01]  /*204f0*/  IMAD.WIDE R42, R45.reuse, 0x2, R56 ;  /* 0x000000022d2a7825 */ /* 0x040fe200078e0238 */
[----:B------:R-:W-:Y:S01]  /*20500*/  ULDC UR4, c[0x0][0x22c] ;  /* 0x00008b0000047ab9 */ /* 0x000fe20000000800 */
[----:B------:R-:W-:Y:S01]  /*20510*/  ULDC UR6, c[0x0][0x228] ;  /* 0x00008a0000067ab9 */ /* 0x000fe20000000800 */
[----:B0-----:R-:W4:Y:S01]  /*20520*/  LDL.LU R51, [R1+0xb8] ;  /* 0x0000b80001337983 */ /* 0x001f220000300800 */
[----:B------:R-:W-:Y:S01]  /*20530*/  IMAD.WIDE R36, R45, 0x2, R58 ;  /* 0x000000022d247825 */ /* 0x000fe200078e023a */
[----:B------:R-:W-:-:S02]  /*20540*/  PRMT R44, R52, 0x7632, R44 ;  /* 0x00007632342c7816 */ /* 0x000fc4000000002c */
[----:B------:R0:W-:Y:S01]  /*20550*/  @P5 STG.E.U16 desc[UR8][R40.64], R52 ;  /* 0x0000003428005986 */ /* 0x0001e2000c101508 */
[----:B------:R-:W-:Y:S01]  /*20560*/  ISETP.LT.AND P5, PT, R7, UR10, !P1 ;  /* 0x0000000a07007c0c */ /* 0x000fe2000cfa1270 */
[C---:B-1----:R-:W-:Y:S01]  /*20570*/  IMAD.WIDE R38, R45.reuse, 0x2, R60 ;  /* 0x000000022d267825 */ /* 0x042fe200078e023c */
[----:B------:R-:W-:Y:S01]  /*20580*/  ULDC UR10, c[0x0][0x228] ;  /* 0x00008a00000a7ab9 */ /* 0x000fe20000000800 */
[----:B------:R1:W-:Y:S04]  /*20590*/  @P6 STG.E.U16 desc[UR8][R42.64], R44 ;  /* 0x0000002c2a006986 */ /* 0x0003e8000c101508 */
[----:B0-----:R-:W4:Y:S01]  /*205a0*/  LDL.LU R52, [R1+0x7c] ;  /* 0x00007c0001347983 */ /* 0x001f220000300800 */
        /* <DEDUP_REMOVED lines=166> */
[C---:B------:R-:W-:Y:S01]  /*21010*/  VIADD R45, R44.reuse, UR26 ;  /* 0x0000001a2c2d7c36 */ /* 0x040fe20008000000 */
[----:B------:R0:W-:Y:S01]  /*21020*/  @P6 STG.E.U16 desc[UR8][R42.64], R47 ;  /* 0x0000002f2a006986 */ /* 0x0001e2000c101508 */
[----:B------:R-:W-:Y:S01]  /*21030*/  IMAD.WIDE R38, R44, 0x2, R60 ;  /* 0x000000022c267825 */ /* 0x000fe200078e023c */
[----:B------:R-:W-:Y:S01]  /*21040*/  ISETP.GE.AND P1, PT, R46, UR4, PT ;  /* 0x000000042e007c0c */ /* 0x000fe2000bf26270 */
[----:B------:R-:W-:Y:S01]  /*21050*/  ULDC UR4, c[0x0][0x228] ;  /* 0x00008a0000047ab9 */ /* 0x000fe20000000800 */
[----:B------:R-:W-:Y:S01]  /*21060*/  ISETP.LT.AND P6, PT, R55, UR12, !P2 ;  /* 0x0000000c37007c0c */ /* 0x000fe2000d7c1270 */
[----:B------:R-:W-:Y:S01]  /*21070*/  IMAD.WIDE R40, R45, 0x2, R2 ;  /* 0x000000022d287825 */ /* 0x000fe200078e0202 */
[----:B------:R-:W-:Y:S01]  /*21080*/  ULDC UR10, c[0x0][0x228] ;  /* 0x00008a00000a7ab9 */ /* 0x000fe20000000800 */
[----:B------:R-:W-:Y:S01]  /*21090*/  ULDC UR12, c[0x0][0x228] ;  /* 0x00008a00000c7ab9 */ /* 0x000fe20000000800 */
[----:B----4-:R-:W-:Y:S01]  /*210a0*/  PRMT R44, R51, 0x7632, R44 ;  /* 0x00007632332c7816 */ /* 0x010fe2000000002c */
[----:B------:R1:W-:Y:S01]  /*210b0*/  @P4 STG.E.U16 desc[UR8][R36.64], R51 ;  /* 0x0000003324004986 */ /* 0x0003e2000c101508 */
[----:B------:R-:W-:Y:S01]  /*210c0*/  ISETP.LT.AND P4, PT, R11, UR4, !P2 ;  /* 0x000000040b007c0c */ /* 0x000fe2000d781270 */
[----:B0-----:R-:W-:Y:S01]  /*210d0*/  IMAD.WIDE R42, R45, 0x2, R56 ;  /* 0x000000022d2a7825 */ /* 0x001fe200078e0238 */
[----:B------:R-:W-:Y:S01]  /*210e0*/  ULDC UR4, c[0x0][0x22c] ;  /* 0x00008b0000047ab9 */ /* 0x000fe20000000800 */
[----:B------:R0:W-:Y:S01]  /*210f0*/  @P3 STG.E.U16 desc[UR8][R38.64], R44 ;  /* 0x0000002c26003986 */ /* 0x0001e2000c101508 */
[----:B------:R-:W-:-:S02]  /*21100*/  ISETP.LT.AND P3, PT, R15, UR6, !P2 ;  /* 0x000000060f007c0c */ /* 0x000fc4000d761270 */
[----:B------:R-:W-:Y:S01]  /*21110*/  PRMT R47, R52, 0x7632, R47 ;  /* 0x00007632342f7816 */ /* 0x000fe2000000002f */
[----:B-1----:R-:W4:Y:S01]  /*21120*/  LDL.LU R51, [R1+0x108] ;  /* 0x0001080001337983 */ /* 0x002f220000300800 */
[----:B------:R-:W-:Y:S01]  /*21130*/  IMAD.WIDE R36, R45, 0x2, R58 ;  /* 0x000000022d247825 */ /* 0x000fe200078e023a */
[----:B------:R-:W-:Y:S02]  /*21140*/  ULDC UR6, c[0x0][0x228] ;  /* 0x00008a0000067ab9 */ /* 0x000fe40000000800 */
[----:B------:R1:W-:Y:S01]  /*21150*/  @P5 STG.E.U16 desc[UR8][R40.64], R52 ;  /* 0x0000003428005986 */ /* 0x0003e2000c101508 */
[----:B------:R-:W-:Y:S01]  /*21160*/  ISETP.LT.AND P5, PT, R7, UR10, !P1 ;  /* 0x0000000a07007c0c */ /* 0x000fe2000cfa1270 */
[C---:B0-----:R-:W-:Y:S01]  /*21170*/  VIADD R44, R45.reuse, UR26 ;  /* 0x0000001a2d2c7c36 */ /* 0x041fe20008000000 */
[----:B------:R-:W-:Y:S01]  /*21180*/  ULDC UR10, c[0x0][0x228] ;  /* 0x00008a00000a7ab9 */ /* 0x000fe20000000800 */
[----:B------:R-:W-:Y:S01]  /*21190*/  @P6 STG.E.U16 desc[UR8][R42.64], R47 ;  /* 0x0000002f2a006986 */ /* 0x000fe2000c101508 */
[----:B------:R-:W-:-:S03]  /*211a0*/  IMAD.WIDE R38, R45, 0x2, R60 ;  /* 0x000000022d267825 */ /* 0x000fc600078e023c */
[----:B-1----:R-:W4:Y:S01]  /*211b0*/  LDL.LU R52, [R1+0xcc] ;  /* 0x0000cc0001347983 */ /* 0x002f220000300800 */
[----:B------:R-:W-:Y:S01]  /*211c0*/  IMAD.WIDE R40, R44, 0x2, R2 ;  /* 0x000000022c287825 */ /* 0x000fe200078e0202 */
[----:B--2---:R-:W-:Y:S02]  /*211d0*/  PRMT R45, R53, 0x7632, R45 ;  /* 0x00007632352d7816 */ /* 0x004fe4000000002d */
        /* <DEDUP_REMOVED lines=75> */
[----:B------:R-:W-:-:S02]  /*21690*/  ULDC UR12, c[0x0][0x228] ;  /* 0x00008a00000c7ab9 */ /* 0x000fc40000000800 */
[----:B0-----:R-:W-:Y:S01]  /*216a0*/  IMAD.WIDE R42, R45, 0x2, R56 ;  /* 0x000000022d2a7825 */ /* 0x001fe200078e0238 */
[----:B----4-:R-:W-:Y:S01]  /*216b0*/  PRMT R44, R51, 0x7632, R44 ;  /* 0x00007632332c7816 */ /* 0x010fe2000000002c */
[----:B------:R0:W-:Y:S01]  /*216c0*/  @P4 STG.E.U16 desc[UR8][R36.64], R51 ;  /* 0x0000003324004986 */ /* 0x0001e2000c101508 */
[----:B------:R-:W-:Y:S02]  /*216d0*/  ISETP.LT.AND P4, PT, R11, UR4, !P2 ;  /* 0x000000040b007c0c */ /* 0x000fe4000d781270 */
[----:B------:R-:W-:Y:S01]  /*216e0*/  PRMT R47, R52, 0x7632, R47 ;  /* 0x00007632342f7816 */ /* 0x000fe2000000002f */
[----:B------:R-:W-:Y:S01]  /*216f0*/  @P3 STG.E.U16 desc[UR8][R38.64], R44 ;  /* 0x0000002c26003986 */ /* 0x000fe2000c101508 */
[----:B------:R-:W-:Y:S01]  /*21700*/  ISETP.LT.AND P3, PT, R15, UR6, !P2 ;  /* 0x000000060f007c0c */ /* 0x000fe2000d761270 */
[----:B0-----:R-:W-:Y:S01]  /*21710*/  IMAD.WIDE R36, R45, 0x2, R58 ;  /* 0x000000022d247825 */ /* 0x001fe200078e023a */
[----:B------:R-:W-:Y:S01]  /*21720*/  ULDC UR4, c[0x0][0x22c] ;  /* 0x00008b0000047ab9 */ /* 0x000fe20000000800 */
[----:B------:R0:W-:Y:S01]  /*21730*/  @P5 STG.E.U16 desc[UR8][R40.64], R52 ;  /* 0x0000003428005986 */ /* 0x0001e2000c101508 */
[----:B------:R-:W-:Y:S01]  /*21740*/  ISETP.LT.AND P5, PT, R7, UR10, !P1 ;  /* 0x0000000a07007c0c */ /* 0x000fe2000cfa1270 */
[----:B------:R-:W-:Y:S01]  /*21750*/  VIADD R46, R14, 0x2a ;  /* 0x0000002a0e2e7836 */ /* 0x000fe20000000000 */
[----:B------:R-:W-:Y:S01]  /*21760*/  ULDC UR6, c[0x0][0x228] ;  /* 0x00008a0000067ab9 */ /* 0x000fe20000000800 */
[----:B------:R-:W-:Y:S01]  /*21770*/  @P6 STG.E.U16 desc[UR8][R42.64], R47 ;  /* 0x0000002f2a006986 */ /* 0x000fe2000c101508 */
[----:B------:R-:W-:-:S03]  /*21780*/  ULDC UR10, c[0x0][0x228] ;  /* 0x00008a00000a7ab9 */ /* 0x000fc60000000800 */
[----:B0-----:R-:W4:Y:S01]  /*21790*/  LDL.LU R52, [R1+0x134] ;  /* 0x0001340001347983 */ /* 0x001f220000300800 */
[C---:B------:R-:W-:Y:S02]  /*217a0*/  VIADD R44, R45.reuse, UR26 ;  /* 0x0000001a2d2c7c36 */ /* 0x040fe40008000000 */
        /* <DEDUP_REMOVED lines=9> */
[----:B------:R-:W-:Y:S02]  /*21840*/  ISETP.LT.AND P6, PT, R55, UR12, !P1 ;  /* 0x0000000c37007c0c */ /* 0x000fe4000cfc1270 */
[----:B------:R-:W-:Y:S01]  /*21850*/  ISETP.GE.AND P2, PT, R46, UR4, PT ;  /* 0x000000042e007c0c */ /* 0x000fe2000bf46270 */
[----:B------:R-:W-:Y:S01]  /*21860*/  ULDC UR4, c[0x0][0x228] ;  /* 0x00008a0000047ab9 */ /* 0x000fe20000000800 */
[C---:B------:R-:W-:Y:S01]  /*21870*/  IMAD.WIDE R42, R44.reuse, 0x2, R56 ;  /* 0x000000022c2a7825 */ /* 0x040fe200078e0238 */
[----:B------:R-:W-:Y:S01]  /*21880*/  ISETP.LT.AND P4, PT, R11, UR4, !P1 ;  /* 0x000000040b007c0c */ /* 0x000fe2000cf81270 */
[----:B------:R-:W-:Y:S01]  /*21890*/  ULDC UR4, c[0x0][0x22c] ;  /* 0x00008b0000047ab9 */ /* 0x000fe20000000800 */
[----:B------:R-:W-:Y:S01]  /*218a0*/  ISETP.LT.AND P3, PT, R15, UR6, !P1 ;  /* 0x000000060f007c0c */ /* 0x000fe2000cf61270 */
[----:B------:R-:W-:Y:S01]  /*218b0*/  IMAD.WIDE R36, R44, 0x2, R58 ;  /* 0x000000022c247825 */ /* 0x000fe200078e023a */
[----:B------:R-:W-:Y:S01]  /*218c0*/  ISETP.LT.AND P5, PT, R7, UR10, !P2 ;  /* 0x0000000a07007c0c */ /* 0x000fe2000d7a1270 */
[----:B------:R-:W-:Y:S01]  /*218d0*/  ULDC UR12, c[0x0][0x228] ;  /* 0x00008a00000c7ab9 */ /* 0x000fe20000000800 */
[----:B------:R-:W-:Y:S01]  /*218e0*/  PRMT R46, R32, 0x7632, R46 ;  /* 0x00007632202e7816 */ /* 0x000fe2000000002e */
[----:B------:R-:W-:Y:S01]  /*218f0*/  ULDC UR6, c[0x0][0x228] ;  /* 0x00008a0000067ab9 */ /* 0x000fe20000000800 */
[----:B------:R0:W-:Y:S01]  /*21900*/  @P6 STG.E.U16 desc[UR8][R42.64], R47 ;  /* 0x0000002f2a006986 */ /* 0x0001e2000c101508 */
[----:B------:R-:W-:Y:S01]  /*21910*/  ISETP.LT.AND P6, PT, R55, UR12, !P2 ;  /* 0x0000000c37007c0c */ /* 0x000fe2000d7c1270 */
[----:B------:R-:W-:Y:S01]  /*21920*/  ULDC UR10, c[0x0][0x228] ;  /* 0x00008a00000a7ab9 */ /* 0x000fe20000000800 */
[----:B------:R-:W-:-:S02]  /*21930*/  ULDC UR12, c[0x0][0x228] ;  /* 0x00008a00000c7ab9 */ /* 0x000fc40000000800 */
[----:B------:R1:W-:Y:S01]  /*21940*/  @P4 STG.E.U16 desc[UR8][R36.64], R32 ;  /* 0x0000002024004986 */ /* 0x0003e2000c101508 */
[----:B0-----:R-:W-:Y:S02]  /*21950*/  VIADD R43, R14, 0x2b ;  /* 0x0000002b0e2b7836 */ /* 0x001fe40000000000 */
[C---:B------:R-:W-:Y:S02]  /*21960*/  VIADD R42, R44.reuse, UR26 ;  /* 0x0000001a2c2a7c36 */ /* 0x040fe40008000000 */
[----:B------:R-:W-:Y:S01]  /*21970*/  IMAD.WIDE R44, R44, 0x2, R60 ;  /* 0x000000022c2c7825 */ /* 0x000fe200078e023c */
[----:B------:R-:W-:Y:S01]  /*21980*/  ISETP.GE.AND P1, PT, R43, UR4, PT ;  /* 0x000000042b007c0c */ /* 0x000fe2000bf26270 */
[----:B------:R-:W-:Y:S02]  /*21990*/  ULDC UR4, c[0x0][0x228] ;  /* 0x00008a0000047ab9 */ /* 0x000fe40000000800 */
[C---:B------:R-:W-:Y:S01]  /*219a0*/  IMAD.WIDE R38, R42.reuse, 0x2, R2 ;  /* 0x000000022a267825 */ /* 0x040fe200078e0202 */
[----:B------:R-:W-:Y:S01]  /*219b0*/  ISETP.LT.AND P4, PT, R11, UR4, !P2 ;  /* 0x000000040b007c0c */ /* 0x000fe2000d781270 */
[----:B------:R2:W-:Y:S01]  /*219c0*/  @P3 STG.E.U16 desc[UR8][R44.64], R46 ;  /* 0x0000002e2c003986 */ /* 0x0005e2000c101508 */
[----:B------:R-:W-:Y:S01]  /*219d0*/  ISETP.LT.AND P3, PT, R15, UR6, !P2 ;  /* 0x000000060f007c0c */ /* 0x000fe2000d761270 */
[----:B------:R-:W-:Y:S01]  /*219e0*/  IMAD.WIDE R40, R42, 0x2, R56 ;  /* 0x000000022a287825 */ /* 0x000fe200078e0238 */
[----:B------:R-:W-:Y:S01]  /*219f0*/  ULDC UR4, c[0x0][0x22c] ;  /* 0x00008b0000047ab9 */ /* 0x000fe20000000800 */
[----:B------:R-:W-:-:S02]  /*21a00*/  ULDC UR6, c[0x0][0x228] ;  /* 0x00008a0000067ab9 */ /* 0x000fc40000000800 */
[----:B-1----:R-:W-:-:S04]  /*21a10*/  IMAD.WIDE R36, R42, 0x2, R58 ;  /* 0x000000022a247825 */ /* 0x002fc800078e023a */
[----:B------:R-:W-:Y:S01]  /*21a20*/  VIADD R32, R42, UR26 ;  /* 0x0000001a2a207c36 */ /* 0x000fe20008000000 */
[----:B----4-:R-:W-:Y:S01]  /*21a30*/  PRMT R47, R52, 0x7632, R47 ;  /* 0x00007632342f7816 */ /* 0x010fe2000000002f */
[----:B------:R0:W-:Y:S01]  /*21a40*/  @P5 STG.E.U16 desc[UR8][R38.64], R52 ;  /* 0x0000003426005986 */ /* 0x0001e2000c101508 */
[----:B------:R-:W-:Y:S02]  /*21a50*/  ISETP.LT.AND P5, PT, R7, UR10, !P1 ;  /* 0x0000000a07007c0c */ /* 0x000fe4000cfa1270 */
[----:B--2---:R-:W-:Y:S01]  /*21a60*/  PRMT R45, R53, 0x7632, R45 ;  /* 0x00007632352d7816 */ /* 0x004fe2000000002d */
[----:B0-----:R-:W2:Y:S01]  /*21a70*/  LDL.LU R52, [R1+0x138] ;  /* 0x0001380001347983 */ /* 0x001ea20000300800 */
[----:B------:R-:W-:Y:S01]  /*21a80*/  IMAD.WIDE R38, R42, 0x2, R60 ;  /* 0x000000022a267825 */ /* 0x000fe200078e023c */
[----:B------:R-:W-:Y:S02]  /*21a90*/  ULDC UR10, c[0x0][0x228] ;  /* 0x00008a00000a7ab9 */ /* 0x000fe40000000800 */
[----:B------:R0:W-:Y:S04]  /*21aa0*/  @P6 STG.E.U16 desc[UR8][R40.64], R47 ;  /* 0x0000002f28006986 */ /* 0x0001e8000c101508 */
[----:B------:R1:W-:Y:S04]  /*21ab0*/  @P4 STG.E.U16 desc[UR8][R36.64], R53 ;  /* 0x0000003524004986 */ /* 0x0003e8000c101508 */
[----:B------:R-:W-:Y:S01]  /*21ac0*/  @P3 STG.E.U16 desc[UR8][R38.64], R45 ;  /* 0x0000002d26003986 */ /* 0x000fe2000c101508 */
[----:B0-----:R-:W-:-:S03]  /*21ad0*/  IMAD.WIDE R40, R32, 0x2, R2 ;  /* 0x0000000220287825 */ /* 0x001fc600078e0202 */
[----:B-1----:R-:W4:Y:S01]  /*21ae0*/  LDL.LU R53, [R1+0x128] ;  /* 0x0001280001357983 */ /* 0x002f220000300800 */
        /* <DEDUP_REMOVED lines=10> */
[----:B------:R-:W-:Y:S01]  /*21b90*/  VIADD R45, R14, 0x2d ;  /* 0x0000002d0e2d7836 */ /* 0x000fe20000000000 */
[----:B------:R-:W-:Y:S01]  /*21ba0*/  ISETP.LT.AND P4, PT, R11, UR4, !P1 ;  /* 0x000000040b007c0c */ /* 0x000fe2000cf81270 */
[C---:B------:R-:W-:Y:S01]  /*21bb0*/  VIADD R44, R32.reuse, UR26 ;  /* 0x0000001a202c7c36 */ /* 0x040fe20008000000 */
[----:B------:R-:W-:Y:S01]  /*21bc0*/  ISETP.LT.AND P5, PT, R7, UR10, !P2 ;  /* 0x0000000a07007c0c */ /* 0x000fe2000d7a1270 */
[C---:B------:R-:W-:Y:S01]  /*21bd0*/  IMAD.WIDE R36, R32.reuse, 0x2, R58 ;  /* 0x0000000220247825 */ /* 0x040fe200078e023a */
[----:B------:R-:W-:Y:S01]  /*21be0*/  ULDC UR4, c[0x0][0x22c] ;  /* 0x00008b0000047ab9 */ /* 0x000fe20000000800 */
[----:B------:R-:W-:Y:S01]  /*21bf0*/  ULDC UR6, c[0x0][0x228] ;  /* 0x00008a0000067ab9 */ /* 0x000fe20000000800 */
[----:B------:R0:W-:Y:S01]  /*21c00*/  @P6 STG.E.U16 desc[UR8][R42.64], R46 ;  /* 0x0000002e2a006986 */ /* 0x0001e2000c101508 */
[----:B------:R-:W-:Y:S01]  /*21c10*/  IMAD.WIDE R38, R32, 0x2, R60 ;  /* 0x0000000220267825 */ /* 0x000fe200078e023c */
[----:B------:R-:W-:Y:S01]  /*21c20*/  PRMT R32, R33, 0x7632, R32 ;  /* 0x0000763221207816 */ /* 0x000fe20000000020 */
[----:B------:R-:W-:Y:S01]  /*21c30*/  ULDC UR10, c[0x0][0x228] ;  /* 0x00008a00000a7ab9 */ /* 0x000fe20000000800 */
[----:B------:R-:W-:Y:S01]  /*21c40*/  ISETP.LT.AND P6, PT, R55, UR12, !P2 ;  /* 0x0000000c37007c0c */ /* 0x000fe2000d7c1270 */
[C---:B------:R-:W-:Y:S01]  /*21c50*/  IMAD.WIDE R40, R44.reuse, 0x2, R2 ;  /* 0x000000022c287825 */ /* 0x040fe200078e0202 */
[----:B------:R-:W-:Y:S01]  /*21c60*/  ISETP.GE.AND P1, PT, R45, UR4, PT ;  /* 0x000000042d007c0c */ /* 0x000fe2000bf26270 */
[----:B------:R1:W-:Y:S01]  /*21c70*/  @P4 STG.E.U16 desc[UR8][R36.64], R33 ;  /* 0x0000002124004986 */ /* 0x0003e2000c101508 */
[----:B------:R-:W-:Y:S01]  /*21c80*/  ULDC UR4, c[0x0][0x228] ;  /* 0x00008a0000047ab9 */ /* 0x000fe20000000800 */
[----:B------:R-:W-:Y:S01]  /*21c90*/  ULDC UR12, c[0x0][0x228] ;  /* 0x00008a00000c7ab9 */ /* 0x000fe20000000800 */
[----:B------:R-:W-:Y:S01]  /*21ca0*/  ISETP.LT.AND P4, PT, R11, UR4, !P2 ;  /* 0x000000040b007c0c */ /* 0x000fe2000d781270 */
[----:B------:R1:W-:Y:S01]  /*21cb0*/  @P3 STG.E.U16 desc[UR8][R38.64], R32 ;  /* 0x0000002026003986 */ /* 0x0003e2000c101508 */
[----:B------:R-:W-:Y:S01]  /*21cc0*/  ISETP.LT.AND P3, PT, R15, UR6, !P2 ;  /* 0x000000060f007c0c */ /* 0x000fe2000d761270 */
[----:B0-----:R-:W-:Y:S01]  /*21cd0*/  IMAD.WIDE R42, R44, 0x2, R56 ;  /* 0x000000022c2a7825 */ /* 0x001fe200078e0238 */
[----:B------:R-:W-:Y:S01]  /*21ce0*/  ULDC UR4, c[0x0][0x22c] ;  /* 0x00008b0000047ab9 */ /* 0x000fe20000000800 */
[----:B------:R-:W-:-:S02]  /*21cf0*/  ULDC UR6, c[0x0][0x228] ;  /* 0x00008a0000067ab9 */ /* 0x000fc40000000800 */
[C---:B------:R-:W-:Y:S02]  /*21d00*/  VIADD R45, R44.reuse, UR26 ;  /* 0x0000001a2c2d7c36 */ /* 0x040fe40008000000 */
[----:B-1----:R-:W-:-:S04]  /*21d10*/  IMAD.WIDE R36, R44, 0x2, R60 ;  /* 0x000000022c247825 */ /* 0x002fc800078e023c */
[----:B------:R-:W-:-:S04]  /*21d20*/  IMAD.WIDE R32, R44, 0x2, R58 ;  /* 0x000000022c207825 */ /* 0x000fc800078e023a */
[----:B------:R-:W-:Y:S01]  /*21d30*/  IMAD.WIDE R38, R45, 0x2, R2 ;  /* 0x000000022d267825 */ /* 0x000fe200078e0202 */
[----:B--2---:R-:W-:Y:S01]  /*21d40*/  PRMT R46, R52, 0x7632, R46 ;  /* 0x00007632342e7816 */ /* 0x004fe2000000002e */
[----:B------:R0:W-:Y:S01]  /*21d50*/  @P5 STG.E.U16 desc[UR8][R40.64], R52 ;  /* 0x0000003428005986 */ /* 0x0001e2000c101508 */
[----:B------:R-:W-:Y:S01]  /*21d60*/  ISETP.LT.AND P5, PT, R7, UR10, !P1 ;  /* 0x0000000a07007c0c */ /* 0x000fe2000cfa1270 */
[----:B------:R-:W-:Y:S02]  /*21d70*/  ULDC UR10, c[0x0][0x228] ;  /* 0x00008a00000a7ab9 */ /* 0x000fe40000000800 */
[----:B------:R4:W-:Y:S04]  /*21d80*/  @P6 STG.E.U16 desc[UR8][R42.64], R46 ;  /* 0x0000002e2a006986 */ /* 0x0009e8000c101508 */
[----:B0-----:R-:W2:Y:S01]  /*21d90*/  LDL.LU R52, [R1+0x13c] ;  /* 0x00013c0001347983 */ /* 0x001ea20000300800 */
[----:B----4-:R-:W-:-:S03]  /*21da0*/  PRMT R42, R53, 0x7632, R42 ;  /* 0x00007632352a7816 */ /* 0x010fc6000000002a */
[----:B------:R0:W-:Y:S04]  /*21db0*/  @P4 STG.E.U16 desc[UR8][R32.64], R53 ;  /* 0x0000003520004986 */ /* 0x0001e8000c101508 */
[----:B------:R-:W-:Y:S04]  /*21dc0*/  @P3 STG.E.U16 desc[UR8][R36.64], R42 ;  /* 0x0000002a24003986 */ /* 0x000fe8000c101508 */
[----:B0-----:R-:W4:Y:S01]  /*21dd0*/  LDL.LU R53, [R1+0x12c] ;  /* 0x00012c0001357983 */ /* 0x001f220000300800 */
[----:B---3--:R-:W-:-:S03]  /*21de0*/  PRMT R44, R54, 0x7632, R44 ;  /* 0x00007632362c7816 */ /* 0x008fc6000000002c */
[----:B------:R0:W-:Y:S04]  /*21df0*/  @P5 STG.E.U16 desc[UR8][R38.64], R54 ;  /* 0x0000003626005986 */ /* 0x0001e8000c101508 */
[----:B0-----:R-:W3:Y:S01]  /*21e00*/  LDL.LU R54, [R1+0x11c] ;  /* 0x00011c0001367983 */ /* 0x001ee20000300800 */
[----:B------:R-:W-:Y:S01]  /*21e10*/  ISETP.LT.AND P6, PT, R55, UR12, !P1 ;  /* 0x0000000c37007c0c */ /* 0x000fe2000cfc1270 */
[----:B------:R-:W-:Y:S01]  /*21e20*/  VIADD R43, R14, 0x2e ;  /* 0x0000002e0e2b7836 */ /* 0x000fe20000000000 */
[----:B------:R-:W-:Y:S01]  /*21e30*/  ULDC UR12, c[0x0][0x228] ;  /* 0x00008a00000c7ab9 */ /* 0x000fe20000000800 */
[----:B------:R-:W-:-:S03]  /*21e40*/  IMAD.WIDE R40, R45, 0x2, R56 ;  /* 0x000000022d287825 */ /* 0x000fc600078e0238 */
[----:B------:R-:W-:Y:S01]  /*21e50*/  ISETP.GE.AND P2, PT, R43, UR4, PT ;  /* 0x000000042b007c0c */ /* 0x000fe2000bf46270 */
[----:B------:R-:W-:Y:S02]  /*21e60*/  ULDC UR4, c[0x0][0x228] ;  /* 0x00008a0000047ab9 */ /* 0x000fe40000000800 */
[----:B------:R-:W-:Y:S01]  /*21e70*/  ISETP.LT.AND P3, PT, R11, UR4, !P1 ;  /* 0x000000040b007c0c */ /* 0x000fe2000cf61270 */
[----:B------:R-:W-:Y:S01]  /*21e80*/  VIADD R46, R14, 0x2f ;  /* 0x0000002f0e2e7836 */ /* 0x000fe20000000000 */
[----:B------:R-:W-:Y:S02]  /*21e90*/  ISETP.LT.AND P1, PT, R15, UR6, !P1 ;  /* 0x000000060f007c0c */ /* 0x000fe4000cf21270 */
[----:B------:R0:W-:Y:S01]  /*21ea0*/  @P6 STG.E.U16 desc[UR8][R40.64], R44 ;  /* 0x0000002c28006986 */ /* 0x0001e2000c101508 */
[----:B------:R-:W-:Y:S01]  /*21eb0*/  ISETP.LT.AND P5, PT, R7, UR10, !P2 ;  /* 0x0000000a07007c0c */ /* 0x000fe2000d7a1270 */
[----:B------:R-:W-:Y:S01]  /*21ec0*/  VIADD R43, R45, UR26 ;  /* 0x0000001a2d2b7c36 */ /* 0x000fe20008000000 */
[----:B------:R-:W-:Y:S01]  /*21ed0*/  ISETP.LT.AND P6, PT, R55, UR12, !P2 ;  /* 0x0000000c37007c0c */ /* 0x000fe2000d7c1270 */
[C---:B------:R-:W-:Y:S01]  /*21ee0*/  IMAD.WIDE R32, R45.reuse, 0x2, R58 ;  /* 0x000000022d207825 */ /* 0x040fe200078e023a */
[----:B------:R-:W-:Y:S01]  /*21ef0*/  ULDC UR4, c[0x0][0x22c] ;  /* 0x00008b0000047ab9 */ /* 0x000fe20000000800 */
[----:B------:R-:W-:Y:S01]  /*21f00*/  PRMT R42, R34, 0x7632, R42 ;  /* 0x00007632222a7816 */ /* 0x000fe2000000002a */
[----:B------:R-:W-:Y:S01]  /*21f10*/  ULDC UR6, c[0x0][0x228] ;  /* 0x00008a0000067ab9 */ /* 0x000fe20000000800 */
[----:B------:R-:W-:Y:S01]  /*21f20*/  IMAD.WIDE R36, R45, 0x2, R60 ;  /* 0x000000022d247825 */ /* 0x000fe200078e023c */
[----:B------:R-:W-:Y:S01]  /*21f30*/  ISETP.GE.AND P4, PT, R46, UR4, PT ;  /* 0x000000042e007c0c */ /* 0x000fe2000bf86270 */
[----:B------:R-:W-:Y:S01]  /*21f40*/  ULDC UR4, c[0x0][0x228] ;  /* 0x00008a0000047ab9 */ /* 0x000fe20000000800 */
[----:B------:R1:W-:Y:S01]  /*21f50*/  @P3 STG.E.U16 desc[UR8][R32.64], R34 ;  /* 0x0000002220003986 */ /* 0x0003e2000c101508 */
[----:B------:R-:W-:Y:S01]  /*21f60*/  IMAD.WIDE R38, R43, 0x2, R2 ;  /* 0x000000022b267825 */ /* 0x000fe200078e0202 */
[----:B------:R-:W-:Y:S01]  /*21f70*/  ISETP.LT.AND P3, PT, R11, UR4, !P2 ;  /* 0x000000040b007c0c */ /* 0x000fe2000d761270 */
[----:B------:R-:W-:-:S02]  /*21f80*/  ULDC UR10, c[0x0][0x228] ;  /* 0x00008a00000a7ab9 */ /* 0x000fc40000000800 */
[----:B0-----:R-:W-:Y:S01]  /*21f90*/  IMAD.WIDE R40, R43, 0x2, R56 ;  /* 0x000000022b287825 */ /* 0x001fe200078e0238 */
[----:B------:R0:W-:Y:S01]  /*21fa0*/  @P1 STG.E.U16 desc[UR8][R36.64], R42 ;  /* 0x0000002a24001986 */ /* 0x0001e2000c101508 */
[----:B------:R-:W-:Y:S01]  /*21fb0*/  ULDC UR12, c[0x0][0x228] ;  /* 0x00008a00000c7ab9 */ /* 0x000fe20000000800 */
[----:B------:R-:W-:Y:S01]  /*21fc0*/  ISETP.LT.AND P2, PT, R15, UR6, !P2 ;  /* 0x000000060f007c0c */ /* 0x000fe2000d741270 */
[----:B------:R-:W-:Y:S01]  /*21fd0*/  ULDC UR4, c[0x0][0x22c] ;  /* 0x00008b0000047ab9 */ /* 0x000fe20000000800 */
[C---:B------:R-:W-:Y:S01]  /*21fe0*/  VIADD R45, R43.reuse, UR26 ;  /* 0x0000001a2b2d7c36 */ /* 0x040fe20008000000 */
[----:B------:R-:W-:Y:S01]  /*21ff0*/  ULDC UR6, c[0x0][0x228] ;  /* 0x00008a0000067ab9 */ /* 0x000fe20000000800 */
[----:B-1----:R-:W-:Y:S02]  /*22000*/  VIADD R32, R14, 0x30 ;  /* 0x000000300e207836 */ /* 0x002fe40000000000 */
[----:B0-----:R-:W-:-:S03]  /*22010*/  IMAD.WIDE R36, R43, 0x2, R58 ;  /* 0x000000022b247825 */ /* 0x001fc600078e023a */
[----:B------:R-:W-:Y:S01]  /*22020*/  ISETP.GE.AND P1, PT, R32, UR4, PT ;  /* 0x0000000420007c0c */ /* 0x000fe2000bf26270 */
[----:B------:R-:W-:Y:S01]  /*22030*/  ULDC UR4, c[0x0][0x228] ;  /* 0x00008a0000047ab9 */ /* 0x000fe20000000800 */
[----:B------:R-:W-:-:S04]  /*22040*/  IMAD.WIDE R32, R43, 0x2, R60 ;  /* 0x000000022b207825 */ /* 0x000fc800078e023c */
[----:B------:R-:W-:-:S04]  /*22050*/  IMAD.WIDE R42, R45, 0x2, R58 ;  /* 0x000000022d2a7825 */ /* 0x000fc800078e023a */
[----:B------:R-:W-:Y:S01]  /*22060*/  VIADD R47, R45, UR26 ;  /* 0x0000001a2d2f7c36 */ /* 0x000fe20008000000 */
[----:B--2---:R-:W-:Y:S01]  /*22070*/  PRMT R44, R52, 0x7632, R44 ;  /* 0x00007632342c7816 */ /* 0x004fe2000000002c */
[----:B------:R0:W-:Y:S01]  /*22080*/  @P5 STG.E.U16 desc[UR8][R38.64], R52 ;  /* 0x0000003426005986 */ /* 0x0001e2000c101508 */
[----:B------:R-:W-:Y:S01]  /*22090*/  ISETP.LT.AND P5, PT, R55, UR12, !P4 ;  /* 0x0000000c37007c0c */ /* 0x000fe2000e7a1270 */
[----:B------:R-:W-:Y:S02]  /*220a0*/  ULDC UR12, c[0x0][0x228] ;  /* 0x00008a00000c7ab9 */ /* 0x000fe40000000800 */
[----:B------:R1:W-:Y:S01]  /*220b0*/  @P6 STG.E.U16 desc[UR8][R40.64], R44 ;  /* 0x0000002c28006986 */ /* 0x0003e2000c101508 */
[----:B------:R-:W-:Y:S01]  /*220c0*/  ISETP.LT.AND P6, PT, R7, UR10, !P4 ;  /* 0x0000000a07007c0c */ /* 0x000fe2000e7c1270 */
[----:B------:R-:W-:Y:S01]  /*220d0*/  ULDC UR10, c[0x0][0x228] ;  /* 0x00008a00000a7ab9 */ /* 0x000fe20000000800 */
[----:B0-----:R-:W-:-:S04]  /*220e0*/  IMAD.WIDE R38, R45, 0x2, R2 ;  /* 0x000000022d267825 */ /* 0x001fc800078e0202 */
[----:B-1----:R-:W-:Y:S01]  /*220f0*/  IMAD.WIDE R40, R45, 0x2, R56 ;  /* 0x000000022d287825 */ /* 0x002fe200078e0238 */
[----:B----4-:R-:W-:Y:S01]  /*22100*/  PRMT R34, R53, 0x7632, R34 ;  /* 0x0000763235227816 */ /* 0x010fe20000000022 */
[----:B------:R3:W-:Y:S01]  /*22110*/  @P3 STG.E.U16 desc[UR8][R36.64], R53 ;  /* 0x0000003524003986 */ /* 0x0007e2000c101508 */
[----:B------:R-:W-:Y:S01]  /*22120*/  ISETP.LT.AND P3, PT, R11, UR4, !P4 ;  /* 0x000000040b007c0c */ /* 0x000fe2000e761270 */
[----:B------:R-:W-:Y:S02]  /*22130*/  ULDC UR4, c[0x0][0x228] ;  /* 0x00008a0000047ab9 */ /* 0x000fe40000000800 */
[----:B------:R0:W-:Y:S01]  /*22140*/  @P2 STG.E.U16 desc[UR8][R32.64], R34 ;  /* 0x0000002220002986 */ /* 0x0001e2000c101508 */
[----:B------:R-:W-:Y:S01]  /*22150*/  ISETP.LT.AND P2, PT, R15, UR4, !P4 ;  /* 0x000000040f007c0c */ /* 0x000fe2000e741270 */
[----:B------:R-:W-:Y:S01]  /*22160*/  ULDC UR4, c[0x0][0x22c] ;  /* 0x00008b0000047ab9 */ /* 0x000fe20000000800 */
[----:B------:R-:W-:Y:S01]  /*22170*/  ISETP.LT.AND P4, PT, R7, UR6, !P1 ;  /* 0x0000000607007c0c */ /* 0x000fe2000cf81270 */
[----:B------:R-:W-:Y:S01]  /*22180*/  ULDC UR6, c[0x0][0x228] ;  /* 0x00008a0000067ab9 */ /* 0x000fe20000000800 */
[----:B---3--:R-:W-:Y:S01]  /*22190*/  PRMT R37, R54, 0x7632, R37 ;  /* 0x0000763236257816 */ /* 0x008fe20000000025 */
[----:B------:R1:W-:Y:S01]  /*221a0*/  @P6 STG.E.U16 desc[UR8][R38.64], R54 ;  /* 0x0000003626006986 */ /* 0x0003e2000c101508 */
[----:B------:R-:W-:Y:S01]  /*221b0*/  ISETP.LT.AND P6, PT, R11, UR12, !P1 ;  /* 0x0000000c0b007c0c */ /* 0x000fe2000cfc1270 */
[----:B0-----:R-:W-:Y:S01]  /*221c0*/  VIADD R34, R14, 0x31 ;  /* 0x000000310e227836 */ /* 0x001fe20000000000 */
[----:B------:R-:W-:Y:S01]  /*221d0*/  PRMT R44, R35, 0x7632, R44 ;  /* 0x00007632232c7816 */ /* 0x000fe2000000002c */
[----:B------:R0:W-:Y:S01]  /*221e0*/  @P5 STG.E.U16 desc[UR8][R40.64], R37 ;  /* 0x0000002528005986 */ /* 0x0001e2000c101508 */
[----:B------:R-:W-:Y:S01]  /*221f0*/  ISETP.LT.AND P5, PT, R55, UR10, !P1 ;  /* 0x0000000a37007c0c */ /* 0x000fe2000cfa1270 */
[----:B------:R-:W-:Y:S01]  /*22200*/  IMAD.WIDE R32, R45, 0x2, R60 ;  /* 0x000000022d207825 */ /* 0x000fe200078e023c */
[----:B------:R-:W-:Y:S01]  /*22210*/  PRMT R45, R28, 0x7632, R45 ;  /* 0x000076321c2d7816 */ /* 0x000fe2000000002d */
[----:B------:R2:W-:Y:S01]  /*22220*/  @P3 STG.E.U16 desc[UR8][R42.64], R35 ;  /* 0x000000232a003986 */ /* 0x0005e2000c101508 */
[----:B------:R-:W-:Y:S01]  /*22230*/  ISETP.GE.AND P3, PT, R34, UR4, PT ;  /* 0x0000000422007c0c */ /* 0x000fe2000bf66270 */
[----:B------:R-:W-:Y:S01]  /*22240*/  ULDC UR4, c[0x0][0x228] ;  /* 0x00008a0000047ab9 */ /* 0x000fe20000000800 */
[----:B------:R-:W-:Y:S01]  /*22250*/  ULDC UR10, c[0x0][0x228] ;  /* 0x00008a00000a7ab9 */ /* 0x000fe20000000800 */
[----:B-1----:R-:W-:Y:S01]  /*22260*/  IMAD.WIDE R38, R47, 0x2, R56 ;  /* 0x000000022f267825 */ /* 0x002fe200078e0238 */
[----:B------:R-:W-:-:S03]  /*22270*/  ULDC UR12, c[0x0][0x228] ;  /* 0x00008a00000c7ab9 */ /* 0x000fc60000000800 */
[C---:B0-----:R-:W-:Y:S01]  /*22280*/  IMAD.WIDE R36, R47.reuse, 0x2, R2 ;  /* 0x000000022f247825 */ /* 0x041fe200078e0202 */
[----:B------:R-:W-:Y:S03]  /*22290*/  @P2 STG.E.U16 desc[UR8][R32.64], R44 ;  /* 0x0000002c20002986 */ /* 0x000fe6000c101508 */
[----:B------:R-:W-:Y:S01]  /*222a0*/  IMAD.WIDE R40, R47, 0x2, R58 ;  /* 0x000000022f287825 */ /* 0x000fe200078e023a */
[----:B------:R0:W-:Y:S01]  /*222b0*/  @P4 STG.E.U16 desc[UR8][R36.64], R28 ;  /* 0x0000001c24004986 */ /* 0x0001e2000c101508 */
[----:B------:R-:W-:Y:S01]  /*222c0*/  ISETP.LT.AND P2, PT, R15, UR4, !P1 ;  /* 0x000000040f007c0c */ /* 0x000fe2000cf41270 */
[----:B------:R-:W-:Y:S01]  /*222d0*/  ULDC UR4, c[0x0][0x22c] ;  /* 0x00008b0000047ab9 */ /* 0x000fe20000000800 */
[----:B------:R-:W-:Y:S01]  /*222e0*/  ISETP.LT.AND P4, PT, R7, UR6, !P3 ;  /* 0x0000000607007c0c */ /* 0x000fe2000df81270 */
[----:B------:R-:W-:Y:S01]  /*222f0*/  @P5 STG.E.U16 desc[UR8][R38.64], R45 ;  /* 0x0000002d26005986 */ /* 0x000fe2000c101508 */
[----:B------:R-:W-:Y:S01]  /*22300*/  ISETP.LT.AND P5, PT, R55, UR10, !P3 ;  /* 0x0000000a37007c0c */ /* 0x000fe2000dfa1270 */
[----:B--2---:R-:W-:Y:S01]  /*22310*/  VIADD R43, R47, UR26 ;  /* 0x0000001a2f2b7c36 */ /* 0x004fe20008000000 */
[----:B------:R-:W-:Y:S01]  /*22320*/  ULDC UR6, c[0x0][0x228] ;  /* 0x00008a0000067ab9 */ /* 0x000fe20000000800 */
[----:B------:R1:W-:Y:S01]  /*22330*/  @P6 STG.E.U16 desc[UR8][R40.64], R20 ;  /* 0x0000001428006986 */ /* 0x0003e2000c101508 */
[----:B------:R-:W-:Y:S01]  /*22340*/  ISETP.LT.AND P6, PT, R11, UR12, !P3 ;  /* 0x0000000c0b007c0c */ /* 0x000fe2000dfc1270 */
[----:B------:R-:W-:Y:S01]  /*22350*/  IMAD.WIDE R34, R43, 0x2, R2 ;  /* 0x000000022b227825 */ /* 0x000fe200078e0202 */
[----:B------:R-:W-:Y:S01]  /*22360*/  ULDC UR10, c[0x0][0x228] ;  /* 0x00008a00000a7ab9 */ /* 0x000fe20000000800 */
[----:B0-----:R-:W-:Y:S01]  /*22370*/  PRMT R28, R20, 0x7632, R28 ;  /* 0x00007632141c7816 */ /* 0x001fe2000000001c */
[----:B------:R-:W-:Y:S01]  /*22380*/  ULDC UR12, c[0x0][0x228] ;  /* 0x00008a00000c7ab9 */ /* 0x000fe20000000800 */
[----:B------:R-:W-:-:S04]  /*22390*/  IMAD.WIDE R36, R47, 0x2, R60 ;  /* 0x000000022f247825 */ /* 0x000fc800078e023c */
[----:B-1----:R-:W-:Y:S01]  /*223a0*/  VIADD R40, R14, 0x32 ;  /* 0x000000320e287836 */ /* 0x002fe20000000000 */
[----:B------:R-:W-:Y:S01]  /*223b0*/  PRMT R20, R24, 0x7632, R20 ;  /* 0x0000763218147816 */ /* 0x000fe20000000014 */
[C---:B------:R-:W-:Y:S01]  /*223c0*/  IMAD.WIDE R32, R43.reuse, 0x2, R56 ;  /* 0x000000022b207825 */ /* 0x040fe200078e0238 */
[----:B------:R0:W-:Y:S02]  /*223d0*/  @P2 STG.E.U16 desc[UR8][R36.64], R28 ;  /* 0x0000001c24002986 */ /* 0x0001e4000c101508 */
[----:B------:R-:W-:Y:S01]  /*223e0*/  ISETP.GE.AND P1, PT, R40, UR4, PT ;  /* 0x0000000428007c0c */ /* 0x000fe2000bf26270 */
[----:B------:R-:W-:Y:S01]  /*223f0*/  IMAD.WIDE R38, R43, 0x2, R58 ;  /* 0x000000022b267825 */ /* 0x000fe200078e023a */
[----:B------:R-:W-:Y:S01]  /*22400*/  ULDC UR4, c[0x0][0x228] ;  /* 0x00008a0000047ab9 */ /* 0x000fe20000000800 */
[----:B------:R1:W-:Y:S01]  /*22410*/  @P4 STG.E.U16 desc[UR8][R34.64], R24 ;  /* 0x0000001822004986 */ /* 0x0003e2000c101508 */
[----:B------:R-:W-:Y:S01]  /*22420*/  ISETP.LT.AND P3, PT, R15, UR4, !P3 ;  /* 0x000000040f007c0c */ /* 0x000fe2000df61270 */
[----:B------:R-:W-:Y:S01]  /*22430*/  VIADD R41, R43, UR26 ;  /* 0x0000001a2b297c36 */ /* 0x000fe20008000000 */
[----:B------:R-:W-:Y:S01]  /*22440*/  ISETP.LT.AND P4, PT, R7, UR6, !P1 ;  /* 0x0000000607007c0c */ /* 0x000fe2000cf81270 */
[----:B------:R2:W-:Y:S01]  /*22450*/  @P5 STG.E.U16 desc[UR8][R32.64], R20 ;  /* 0x0000001420005986 */ /* 0x0005e2000c101508 */
[----:B------:R-:W-:Y:S01]  /*22460*/  ISETP.LT.AND P5, PT, R55, UR10, !P1 ;  /* 0x0000000a37007c0c */ /* 0x000fe2000cfa1270 */
[----:B------:R-:W-:Y:S01]  /*22470*/  ULDC UR4, c[0x0][0x22c] ;  /* 0x00008b0000047ab9 */ /* 0x000fe20000000800 */
[----:B0-----:R-:W-:Y:S01]  /*22480*/  IMAD.WIDE R36, R43, 0x2, R60 ;  /* 0x000000022b247825 */ /* 0x001fe200078e023c */
[----:B------:R0:W-:Y:S01]  /*22490*/  @P6 STG.E.U16 desc[UR8][R38.64], R16 ;  /* 0x0000001026006986 */ /* 0x0001e2000c101508 */
[----:B------:R-:W-:Y:S01]  /*224a0*/  ISETP.LT.AND P6, PT, R11, UR12, !P1 ;  /* 0x0000000c0b007c0c */ /* 0x000fe2000cfc1270 */
[----:B------:R-:W-:Y:S01]  /*224b0*/  ULDC UR6, c[0x0][0x228] ;  /* 0x00008a0000067ab9 */ /* 0x000fe20000000800 */
[----:B------:R-:W-:Y:S01]  /*224c0*/  ULDC UR10, c[0x0][0x228] ;  /* 0x00008a00000a7ab9 */ /* 0x000fe20000000800 */
[----:B-1----:R-:W-:Y:S01]  /*224d0*/  VIADD R24, R14, 0x33 ;  /* 0x000000330e187836 */ /* 0x002fe20000000000 */
[----:B------:R-:W-:Y:S01]  /*224e0*/  ULDC UR12, c[0x0][0x228] ;  /* 0x00008a00000c7ab9 */ /* 0x000fe20000000800 */
[----:B------:R-:W-:Y:S01]  /*224f0*/  IMAD.WIDE R34, R41, 0x2, R2 ;  /* 0x0000000229227825 */ /* 0x000fe200078e0202 */
[----:B--2---:R-:W-:-:S03]  /*22500*/  PRMT R20, R16, 0x7632, R20 ;  /* 0x0000763210147816 */ /* 0x004fc60000000014 */
[----:B------:R-:W-:Y:S01]  /*22510*/  IMAD.WIDE R32, R41, 0x2, R56 ;  /* 0x0000000229207825 */ /* 0x000fe200078e0238 */
[----:B------:R-:W-:Y:S01]  /*22520*/  ISETP.GE.AND P2, PT, R24, UR4, PT ;  /* 0x0000000418007c0c */ /* 0x000fe2000bf46270 */
[----:B------:R-:W-:Y:S01]  /*22530*/  ULDC UR4, c[0x0][0x228] ;  /* 0x00008a0000047ab9 */ /* 0x000fe20000000800 */
[----:B0-----:R-:W-:Y:S01]  /*22540*/  PRMT R16, R29, 0x7632, R16 ;  /* 0x000076321d107816 */ /* 0x001fe20000000010 */
[----:B------:R-:W-:Y:S01]  /*22550*/  IMAD.WIDE R38, R41, 0x2, R58 ;  /* 0x0000000229267825 */ /* 0x000fe200078e023a */
[----:B------:R0:W-:Y:S01]  /*22560*/  @P3 STG.E.U16 desc[UR8][R36.64], R20 ;  /* 0x0000001424003986 */ /* 0x0001e2000c101508 */
[----:B------:R-:W-:Y:S01]  /*22570*/  ISETP.LT.AND P3, PT, R15, UR4, !P1 ;  /* 0x000000040f007c0c */ /* 0x000fe2000cf61270 */
[----:B------:R-:W-:Y:S02]  /*22580*/  ULDC UR4, c[0x0][0x22c] ;  /* 0x00008b0000047ab9 */ /* 0x000fe40000000800 */
[----:B------:R1:W-:Y:S01]  /*22590*/  @P4 STG.E.U16 desc[UR8][R34.64], R29 ;  /* 0x0000001d22004986 */ /* 0x0003e2000c101508 */
[----:B------:R-:W-:Y:S01]  /*225a0*/  ISETP.LT.AND P4, PT, R7, UR6, !P2 ;  /* 0x0000000607007c0c */ /* 0x000fe2000d781270 */
[----:B------:R-:W-:Y:S01]  /*225b0*/  VIADD R24, R14, 0x34 ;  /* 0x000000340e187836 */ /* 0x000fe20000000000 */
[----:B------:R-:W-:Y:S01]  /*225c0*/  ULDC UR6, c[0x0][0x228] ;  /* 0x00008a0000067ab9 */ /* 0x000fe20000000800 */
[----:B------:R2:W-:Y:S01]  /*225d0*/  @P5 STG.E.U16 desc[UR8][R32.64], R16 ;  /* 0x0000001020005986 */ /* 0x0005e2000c101508 */
[----:B------:R-:W-:Y:S01]  /*225e0*/  ISETP.LT.AND P5, PT, R55, UR10, !P2 ;  /* 0x0000000a37007c0c */ /* 0x000fe2000d7a1270 */
[----:B------:R-:W-:-:S02]  /*225f0*/  ULDC UR10, c[0x0][0x228] ;  /* 0x00008a00000a7ab9 */ /* 0x000fc40000000800 */
[----:B------:R3:W-:Y:S01]  /*22600*/  @P6 STG.E.U16 desc[UR8][R38.64], R21 ;  /* 0x0000001526006986 */ /* 0x0007e2000c101508 */
[----:B------:R-:W-:Y:S01]  /*22610*/  ISETP.LT.AND P6, PT, R11, UR12, !P2 ;  /* 0x0000000c0b007c0c */ /* 0x000fe2000d7c1270 */
[----:B0-----:R-:W-:Y:S01]  /*22620*/  VIADD R37, R41, UR26 ;  /* 0x0000001a29257c36 */ /* 0x001fe20008000000 */
[----:B------:R-:W-:Y:S01]  /*22630*/  ISETP.GE.AND P1, PT, R24, UR4, PT ;  /* 0x0000000418007c0c */ /* 0x000fe2000bf26270 */
[----:B------:R-:W-:Y:S01]  /*22640*/  ULDC UR4, c[0x0][0x228] ;  /* 0x00008a0000047ab9 */ /* 0x000fe20000000800 */
[----:B------:R-:W-:Y:S01]  /*22650*/  PRMT R36, R25, 0x7632, R36 ;  /* 0x0000763219247816 */ /* 0x000fe20000000024 */
[----:B-1----:R-:W-:Y:S01]  /*22660*/  IMAD.WIDE R28, R37, 0x2, R2 ;  /* 0x00000002251c7825 */ /* 0x002fe200078e0202 */
[----:B--2---:R-:W-:-:S03]  /*22670*/  PRMT R16, R21, 0x7632, R16 ;  /* 0x0000763215107816 */ /* 0x004fc60000000010 */
[----:B------:R-:W-:-:S04]  /*22680*/  IMAD.WIDE R32, R37, 0x2, R56 ;  /* 0x0000000225207825 */ /* 0x000fc800078e0238 */
[----:B---3--:R-:W-:Y:S01]  /*22690*/  IMAD.WIDE R20, R41, 0x2, R60 ;  /* 0x0000000229147825 */ /* 0x008fe200078e023c */
[----:B------:R-:W-:Y:S01]  /*226a0*/  ISETP.LT.AND P2, PT, R15, UR4, !P2 ;  /* 0x000000040f007c0c */ /* 0x000fe2000d741270 */
[----:B------:R-:W-:Y:S02]  /*226b0*/  ULDC UR4, c[0x0][0x228] ;  /* 0x00008a0000047ab9 */ /* 0x000fe40000000800 */
[----:B------:R-:W-:Y:S01]  /*226c0*/  IMAD.WIDE R34, R37, 0x2, R58 ;  /* 0x0000000225227825 */ /* 0x000fe200078e023a */
[----:B------:R-:W-:Y:S04]  /*226d0*/  @P3 STG.E.U16 desc[UR8][R20.64], R16 ;  /* 0x0000001014003986 */ /* 0x000fe8000c101508 */
[----:B------:R0:W-:Y:S01]  /*226e0*/  @P4 STG.E.U16 desc[UR8][R28.64], R25 ;  /* 0x000000191c004986 */ /* 0x0001e2000c101508 */
[----:B------:R-:W-:Y:S01]  /*226f0*/  ISETP.LT.AND P4, PT, R11, UR4, !P1 ;  /* 0x000000040b007c0c */ /* 0x000fe2000cf81270 */
[----:B------:R-:W-:Y:S01]  /*22700*/  VIADD R24, R14, 0x35 ;  /* 0x000000350e187836 */ /* 0x000fe20000000000 */
[----:B------:R-:W-:Y:S01]  /*22710*/  ULDC UR4, c[0x0][0x228] ;  /* 0x00008a0000047ab9 */ /* 0x000fe20000000800 */
[----:B------:R-:W-:Y:S01]  /*22720*/  @P5 STG.E.U16 desc[UR8][R32.64], R36 ;  /* 0x0000002420005986 */ /* 0x000fe2000c101508 */
[----:B------:R-:W-:Y:S01]  /*22730*/  ISETP.LT.AND P5, PT, R7, UR6, !P1 ;  /* 0x0000000607007c0c */ /* 0x000fe2000cfa1270 */
[----:B------:R-:W-:Y:S01]  /*22740*/  VIADD R39, R37, UR26 ;  /* 0x0000001a25277c36 */ /* 0x000fe20008000000 */
[----:B------:R-:W-:Y:S01]  /*22750*/  ISETP.GE.AND P3, PT, R24, UR5, PT ;  /* 0x0000000518007c0c */ /* 0x000fe2000bf66270 */
[----:B------:R1:W-:Y:S01]  /*22760*/  @P6 STG.E.U16 desc[UR8][R34.64], R17 ;  /* 0x0000001122006986 */ /* 0x0003e2000c101508 */
[----:B------:R-:W-:-:S02]  /*22770*/  ISETP.LT.AND P6, PT, R55, UR10, !P1 ;  /* 0x0000000a37007c0c */ /* 0x000fc4000cfc1270 */
[----:B0-----:R-:W-:Y:S01]  /*22780*/  PRMT R29, R17, 0x7632, R29 ;  /* 0x00007632111d7816 */ /* 0x001fe2000000001d */
[----:B------:R-:W-:Y:S01]  /*22790*/  IMAD.WIDE R20, R39, 0x2, R2 ;  /* 0x0000000227147825 */ /* 0x000fe200078e0202 */
[----:B------:R-:W-:Y:S01]  /*227a0*/  ULDC UR5, c[0x0][0x228] ;  /* 0x00008a0000057ab9 */ /* 0x000fe20000000800 */
[----:B------:R-:W-:Y:S02]  /*227b0*/  ULDC UR6, c[0x0][0x228] ;  /* 0x00008a0000067ab9 */ /* 0x000fe40000000800 */
[----:B-1----:R-:W-:Y:S01]  /*227c0*/  IMAD.WIDE R16, R37, 0x2, R60 ;  /* 0x0000000225107825 */ /* 0x002fe200078e023c */
[----:B------:R-:W-:-:S03]  /*227d0*/  PRMT R33, R30, 0x7632, R33 ;  /* 0x000076321e217816 */ /* 0x000fc60000000021 */
        /* <DEDUP_REMOVED lines=9> */
[----:B0-----:R-:W-:Y:S01]  /*22870*/  IMAD.WIDE R28, R39, 0x2, R58 ;  /* 0x00000002271c7825 */ /* 0x001fe200078e023a */
[----:B------:R-:W-:Y:S01]  /*22880*/  ISETP.LT.AND P6, PT, R11, UR6, !P3 ;  /* 0x000000060b007c0c */ /* 0x000fe2000dfc1270 */
[----:B------:R-:W-:-:S03]  /*22890*/  ULDC UR6, c[0x0][0x228] ;  /* 0x00008a0000067ab9 */ /* 0x000fc60000000800 */
[----:B------:R0:W-:Y:S01]  /*228a0*/  @P4 STG.E.U16 desc[UR8][R28.64], R22 ;  /* 0x000000161c004986 */ /* 0x0001e2000c101508 */
[----:B------:R-:W-:Y:S01]  /*228b0*/  ISETP.LT.AND P4, PT, R7, UR4, !P3 ;  /* 0x0000000407007c0c */ /* 0x000fe2000df81270 */
[C---:B------:R-:W-:Y:S01]  /*228c0*/  IMAD.WIDE R16, R39.reuse, 0x2, R60 ;  /* 0x0000000227107825 */ /* 0x040fe200078e023c */
[----:B-1----:R-:W-:Y:S01]  /*228d0*/  PRMT R21, R22, 0x7632, R21 ;  /* 0x0000763216157816 */ /* 0x002fe20000000015 */
[----:B------:R-:W-:Y:S02]  /*228e0*/  ULDC UR4, c[0x0][0x228] ;  /* 0x00008a0000047ab9 */ /* 0x000fe40000000800 */
[----:B------:R-:W-:Y:S02]  /*228f0*/  VIADD R39, R39, UR26 ;  /* 0x0000001a27277c36 */ /* 0x000fe40008000000 */
[----:B------:R1:W-:Y:S01]  /*22900*/  @P2 STG.E.U16 desc[UR8][R16.64], R21 ;  /* 0x0000001510002986 */ /* 0x0003e2000c101508 */
[----:B------:R-:W-:Y:S01]  /*22910*/  ISETP.LT.AND P3, PT, R15, UR4, !P3 ;  /* 0x000000040f007c0c */ /* 0x000fe2000df61270 */
[----:B--2---:R-:W-:Y:S01]  /*22920*/  IMAD.WIDE R24, R39, 0x2, R56 ;  /* 0x0000000227187825 */ /* 0x004fe200078e0238 */
[----:B------:R-:W-:Y:S01]  /*22930*/  ISETP.GE.AND P1, PT, R32, UR15, PT ;  /* 0x0000000f20007c0c */ /* 0x000fe2000bf26270 */
[----:B------:R-:W-:-:S02]  /*22940*/  ULDC UR4, c[0x0][0x228] ;  /* 0x00008a0000047ab9 */ /* 0x000fc40000000800 */
[----:B0-----:R-:W-:-:S04]  /*22950*/  IMAD.WIDE R28, R39, 0x2, R58 ;  /* 0x00000002271c7825 */ /* 0x001fc800078e023a */
[----:B-1----:R-:W-:Y:S01]  /*22960*/  IMAD.WIDE R20, R39, 0x2, R2 ;  /* 0x0000000227147825 */ /* 0x002fe200078e0202 */
[----:B------:R-:W-:-:S04]  /*22970*/  PRMT R17, R26, 0x7632, R17 ;  /* 0x000076321a117816 */ /* 0x000fc80000000011 */
[----:B------:R0:W-:Y:S04]  /*22980*/  @P4 STG.E.U16 desc[UR8][R20.64], R26 ;  /* 0x0000001a14004986 */ /* 0x0001e8000c101508 */
[----:B------:R1:W-:Y:S04]  /*22990*/  @P5 STG.E.U16 desc[UR8][R24.64], R17 ;  /* 0x0000001118005986 */ /* 0x0003e8000c101508 */
[----:B------:R-:W-:Y:S01]  /*229a0*/  @P6 STG.E.U16 desc[UR8][R28.64], R18 ;  /* 0x000000121c006986 */ /* 0x000fe2000c101508 */
[----:B------:R-:W-:Y:S01]  /*229b0*/  ISETP.LT.AND P6, PT, R7, UR4, !P1 ;  /* 0x0000000407007c0c */ /* 0x000fe2000cfc1270 */
[----:B------:R-:W-:Y:S01]  /*229c0*/  VIADD R22, R14, 0x37 ;  /* 0x000000370e167836 */ /* 0x000fe20000000000 */
[----:B------:R-:W-:Y:S01]  /*229d0*/  ULDC UR4, c[0x0][0x228] ;  /* 0x00008a0000047ab9 */ /* 0x000fe20000000800 */
[----:B0-----:R-:W-:Y:S01]  /*229e0*/  PRMT R21, R18, 0x7632, R21 ;  /* 0x0000763212157816 */ /* 0x001fe20000000015 */
[----:B-1----:R-:W-:Y:S01]  /*229f0*/  IMAD.WIDE R16, R39, 0x2, R60 ;  /* 0x0000000227107825 */ /* 0x002fe200078e023c */
[----:B------:R-:W-:Y:S01]  /*22a00*/  ISETP.LT.AND P5, PT, R55, UR5, !P1 ;  /* 0x0000000537007c0c */ /* 0x000fe2000cfa1270 */
[----:B------:R-:W-:-:S02]  /*22a10*/  ULDC UR5, c[0x0][0x228] ;  /* 0x00008a0000057ab9 */ /* 0x000fc40000000800 */
[----:B------:R-:W-:Y:S01]  /*22a20*/  VIADD R39, R39, UR26 ;  /* 0x0000001a27277c36 */ /* 0x000fe20008000000 */
[----:B------:R0:W-:Y:S01]  /*22a30*/  @P3 STG.E.U16 desc[UR8][R16.64], R21 ;  /* 0x0000001510003986 */ /* 0x0001e2000c101508 */
[----:B------:R-:W-:Y:S01]  /*22a40*/  ISETP.LT.AND P4, PT, R11, UR4, !P1 ;  /* 0x000000040b007c0c */ /* 0x000fe2000cf81270 */
[----:B------:R-:W-:Y:S01]  /*22a50*/  ULDC UR4, c[0x0][0x228] ;  /* 0x00008a0000047ab9 */ /* 0x000fe20000000800 */
[----:B------:R-:W-:Y:S02]  /*22a60*/  ISETP.GE.AND P2, PT, R22, UR13, PT ;  /* 0x0000000d16007c0c */ /* 0x000fe4000bf46270 */
[----:B------:R-:W-:Y:S01]  /*22a70*/  ISETP.LT.AND P1, PT, R15, UR4, !P1 ;  /* 0x000000040f007c0c */ /* 0x000fe2000cf21270 */
[----:B------:R-:W-:Y:S01]  /*22a80*/  ULDC UR4, c[0x0][0x228] ;  /* 0x00008a0000047ab9 */ /* 0x000fe20000000800 */
[----:B0-----:R-:W-:Y:S01]  /*22a90*/  IMAD.WIDE R20, R39, 0x2, R2 ;  /* 0x0000000227147825 */ /* 0x001fe200078e0202 */
[----:B------:R-:W-:-:S03]  /*22aa0*/  PRMT R17, R31, 0x7632, R17 ;  /* 0x000076321f117816 */ /* 0x000fc60000000011 */
[----:B------:R-:W-:Y:S01]  /*22ab0*/  IMAD.WIDE R24, R39, 0x2, R56 ;  /* 0x0000000227187825 */ /* 0x000fe200078e0238 */
[----:B------:R0:W-:Y:S01]  /*22ac0*/  @P6 STG.E.U16 desc[UR8][R20.64], R31 ;  /* 0x0000001f14006986 */ /* 0x0001e2000c101508 */
[----:B------:R-:W-:Y:S01]  /*22ad0*/  ISETP.LT.AND P6, PT, R7, UR4, !P2 ;  /* 0x0000000407007c0c */ /* 0x000fe2000d7c1270 */
[----:B------:R-:W-:Y:S01]  /*22ae0*/  ULDC UR4, c[0x0][0x228] ;  /* 0x00008a0000047ab9 */ /* 0x000fe20000000800 */
[----:B------:R-:W-:Y:S02]  /*22af0*/  VIADD R22, R14, 0x38 ;  /* 0x000000380e167836 */ /* 0x000fe40000000000 */
[C---:B------:R-:W-:Y:S01]  /*22b00*/  IMAD.WIDE R28, R39.reuse, 0x2, R58 ;  /* 0x00000002271c7825 */ /* 0x040fe200078e023a */
[----:B------:R1:W-:Y:S03]  /*22b10*/  @P5 STG.E.U16 desc[UR8][R24.64], R17 ;  /* 0x0000001118005986 */ /* 0x0003e6000c101508 */
[----:B------:R-:W-:Y:S01]  /*22b20*/  VIADD R33, R39, UR26 ;  /* 0x0000001a27217c36 */ /* 0x000fe20008000000 */
[----:B------:R-:W-:Y:S01]  /*22b30*/  ISETP.GE.AND P3, PT, R22, UR11, PT ;  /* 0x0000000b16007c0c */ /* 0x000fe2000bf66270 */
[----:B------:R-:W-:Y:S01]  /*22b40*/  @P4 STG.E.U16 desc[UR8][R28.64], R23 ;  /* 0x000000171c004986 */ /* 0x000fe2000c101508 */
[----:B------:R-:W-:Y:S01]  /*22b50*/  PRMT R22, R23, 0x7632, R22 ;  /* 0x0000763217167816 */ /* 0x000fe20000000016 */
[----:B0-----:R-:W-:Y:S01]  /*22b60*/  IMAD.WIDE R20, R33, 0x2, R2 ;  /* 0x0000000221147825 */ /* 0x001fe200078e0202 */
[----:B------:R-:W-:Y:S01]  /*22b70*/  ISETP.LT.AND P4, PT, R55, UR4, !P2 ;  /* 0x0000000437007c0c */ /* 0x000fe2000d781270 */
[----:B------:R-:W-:-:S02]  /*22b80*/  ULDC UR4, c[0x0][0x228] ;  /* 0x00008a0000047ab9 */ /* 0x000fc40000000800 */
[----:B-1----:R-:W-:Y:S01]  /*22b90*/  IMAD.WIDE R16, R39, 0x2, R60 ;  /* 0x0000000227107825 */ /* 0x002fe200078e023c */
[----:B------:R-:W-:Y:S01]  /*22ba0*/  ISETP.LT.AND P5, PT, R11, UR5, !P2 ;  /* 0x000000050b007c0c */ /* 0x000fe2000d7a1270 */
[----:B------:R-:W-:-:S03]  /*22bb0*/  ULDC UR5, c[0x0][0x228] ;  /* 0x00008a0000057ab9 */ /* 0x000fc60000000800 */
[----:B------:R0:W-:Y:S01]  /*22bc0*/  @P1 STG.E.U16 desc[UR8][R16.64], R22 ;  /* 0x0000001610001986 */ /* 0x0001e2000c101508 */
[----:B------:R-:W-:Y:S01]  /*22bd0*/  IMAD.WIDE R24, R33, 0x2, R56 ;  /* 0x0000000221187825 */ /* 0x000fe200078e0238 */
[----:B------:R-:W-:Y:S01]  /*22be0*/  ISETP.LT.AND P2, PT, R15, UR4, !P2 ;  /* 0x000000040f007c0c */ /* 0x000fe2000d741270 */
[----:B------:R-:W-:Y:S01]  /*22bf0*/  ULDC UR4, c[0x0][0x228] ;  /* 0x00008a0000047ab9 */ /* 0x000fe20000000800 */
[----:B------:R-:W-:Y:S04]  /*22c00*/  @P6 STG.E.U16 desc[UR8][R20.64], R27 ;  /* 0x0000001b14006986 */ /* 0x000fe8000c101508 */
[----:B------:R-:W1:Y:S01]  /*22c10*/  LDS.128 R20, [R0] ;  /* 0x0000000000147984 */ /* 0x000e620000000c00 */
[----:B0-----:R-:W-:Y:S01]  /*22c20*/  PRMT R17, R27, 0x7632, R17 ;  /* 0x000076321b117816 */ /* 0x001fe20000000011 */
[----:B------:R-:W-:Y:S01]  /*22c30*/  IMAD.WIDE R28, R33, 0x2, R58 ;  /* 0x00000002211c7825 */ /* 0x000fe200078e023a */
[----:B------:R-:W-:Y:S01]  /*22c40*/  ISETP.LT.AND P6, PT, R7, UR5, !P3 ;  /* 0x0000000507007c0c */ /* 0x000fe2000dfc1270 */
[----:B------:R-:W-:-:S02]  /*22c50*/  ULDC UR5, c[0x0][0x228] ;  /* 0x00008a0000057ab9 */ /* 0x000fc40000000800 */
[----:B------:R0:W-:Y:S01]  /*22c60*/  @P4 STG.E.U16 desc[UR8][R24.64], R17 ;  /* 0x0000001118004986 */ /* 0x0001e2000c101508 */
[----:B------:R-:W-:Y:S01]  /*22c70*/  ISETP.LT.AND P4, PT, R55, UR4, !P3 ;  /* 0x0000000437007c0c */ /* 0x000fe2000df81270 */
[----:B------:R-:W-:Y:S01]  /*22c80*/  VIADD R18, R14, 0x39 ;  /* 0x000000390e127836 */ /* 0x000fe20000000000 */
[----:B------:R-:W-:Y:S01]  /*22c90*/  ULDC UR4, c[0x0][0x228] ;  /* 0x00008a0000047ab9 */ /* 0x000fe20000000800 */
[----:B------:R-:W-:Y:S01]  /*22ca0*/  VIADD R31, R33, UR26 ;  /* 0x0000001a211f7c36 */ /* 0x000fe20008000000 */
[----:B------:R2:W-:Y:S01]  /*22cb0*/  @P5 STG.E.U16 desc[UR8][R28.64], R19 ;  /* 0x000000131c005986 */ /* 0x0005e2000c101508 */
[----:B------:R-:W-:Y:S01]  /*22cc0*/  ISETP.LT.AND P5, PT, R11, UR5, !P3 ;  /* 0x000000050b007c0c */ /* 0x000fe2000dfa1270 */
[----:B------:R-:W-:Y:S01]  /*22cd0*/  ULDC UR5, c[0x0][0x228] ;  /* 0x00008a0000057ab9 */ /* 0x000fe20000000800 */
[----:B------:R-:W-:Y:S02]  /*22ce0*/  ISETP.LT.AND P3, PT, R15, UR4, !P3 ;  /* 0x000000040f007c0c */ /* 0x000fe4000df61270 */
[----:B0-----:R-:W-:Y:S01]  /*22cf0*/  PRMT R25, R19, 0x7632, R25 ;  /* 0x0000763213197816 */ /* 0x001fe20000000019 */
[----:B------:R-:W-:Y:S01]  /*22d00*/  IMAD.WIDE R16, R33, 0x2, R60 ;  /* 0x0000000221107825 */ /* 0x000fe200078e023c */
[----:B------:R-:W-:Y:S01]  /*22d10*/  ISETP.GE.AND P1, PT, R18, UR7, PT ;  /* 0x0000000712007c0c */ /* 0x000fe2000bf26270 */
[----:B------:R-:W-:-:S02]  /*22d20*/  ULDC UR4, c[0x0][0x228] ;  /* 0x00008a0000047ab9 */ /* 0x000fc40000000800 */
[C---:B------:R-:W-:Y:S01]  /*22d30*/  IMAD.WIDE R26, R31.reuse, 0x2, R2 ;  /* 0x000000021f1a7825 */ /* 0x040fe200078e0202 */
[----:B------:R0:W-:Y:S03]  /*22d40*/  @P2 STG.E.U16 desc[UR8][R16.64], R25 ;  /* 0x0000001910002986 */ /* 0x0001e6000c101508 */
[C---:B--2---:R-:W-:Y:S01]  /*22d50*/  IMAD.WIDE R18, R31.reuse, 0x2, R56 ;  /* 0x000000021f127825 */ /* 0x044fe200078e0238 */
[----:B------:R2:W-:Y:S01]  /*22d60*/  @P6 STG.E.U16 desc[UR8][R26.64], R4 ;  /* 0x000000041a006986 */ /* 0x0005e2000c101508 */
[----:B0-----:R-:W-:Y:S02]  /*22d70*/  PRMT R17, R4, 0x7632, R17 ;  /* 0x0000763204117816 */ /* 0x001fe40000000011 */
[----:B------:R-:W-:Y:S01]  /*22d80*/  IMAD.WIDE R24, R31, 0x2, R58 ;  /* 0x000000021f187825 */ /* 0x000fe200078e023a */
[----:B--2---:R-:W-:Y:S02]  /*22d90*/  PRMT R4, R8, 0x7632, R4 ;  /* 0x0000763208047816 */ /* 0x004fe40000000004 */
[----:B------:R0:W-:Y:S01]  /*22da0*/  @P4 STG.E.U16 desc[UR8][R18.64], R17 ;  /* 0x0000001112004986 */ /* 0x0001e2000c101508 */
[----:B------:R-:W-:Y:S01]  /*22db0*/  ISETP.LT.AND P6, PT, R7, UR5, !P1 ;  /* 0x0000000507007c0c */ /* 0x000fe2000cfc1270 */
[----:B------:R-:W-:Y:S01]  /*22dc0*/  ULDC UR5, c[0x0][0x228] ;  /* 0x00008a0000057ab9 */ /* 0x000fe20000000800 */
[----:B------:R-:W-:Y:S01]  /*22dd0*/  ISETP.LT.AND P4, PT, R55, UR4, !P1 ;  /* 0x0000000437007c0c */ /* 0x000fe2000cf81270 */
[----:B------:R-:W-:Y:S01]  /*22de0*/  @P5 STG.E.U16 desc[UR8][R24.64], R8 ;  /* 0x0000000818005986 */ /* 0x000fe2000c101508 */
[C---:B------:R-:W-:Y:S01]  /*22df0*/  VIADD R29, R31.reuse, UR26 ;  /* 0x0000001a1f1d7c36 */ /* 0x040fe20008000000 */
[----:B------:R-:W-:Y:S01]  /*22e00*/  ULDC UR4, c[0x0][0x228] ;  /* 0x00008a0000047ab9 */ /* 0x000fe20000000800 */
[----:B0-----:R-:W-:-:S05]  /*22e10*/  IMAD.WIDE R16, R31, 0x2, R60 ;  /* 0x000000021f107825 */ /* 0x001fca00078e023c */
[----:B------:R0:W-:Y:S01]  /*22e20*/  @P3 STG.E.U16 desc[UR8][R16.64], R4 ;  /* 0x0000000410003986 */ /* 0x0001e2000c101508 */
[----:B------:R-:W-:Y:S01]  /*22e30*/  ISETP.LT.AND P3, PT, R11, UR5, !P1 ;  /* 0x000000050b007c0c */ /* 0x000fe2000cf61270 */
[----:B------:R-:W-:Y:S01]  /*22e40*/  VIADD R0, R14, 0x3a ;  /* 0x0000003a0e007836 */ /* 0x000fe20000000000 */
[----:B------:R-:W-:Y:S01]  /*22e50*/  ISETP.LT.AND P5, PT, R15, UR4, !P1 ;  /* 0x000000040f007c0c */ /* 0x000fe2000cfa1270 */
[C---:B------:R-:W-:Y:S01]  /*22e60*/  IMAD.WIDE R26, R29.reuse, 0x2, R2 ;  /* 0x000000021d1a7825 */ /* 0x040fe200078e0202 */
[----:B------:R-:W-:Y:S01]  /*22e70*/  ULDC UR5, c[0x0][0x228] ;  /* 0x00008a0000057ab9 */ /* 0x000fe20000000800 */
[----:B------:R-:W-:Y:S02]  /*22e80*/  ULDC UR4, c[0x0][0x228] ;  /* 0x00008a0000047ab9 */ /* 0x000fe40000000800 */
[C---:B------:R-:W-:Y:S01]  /*22e90*/  IMAD.WIDE R18, R29.reuse, 0x2, R56 ;  /* 0x000000021d127825 */ /* 0x040fe200078e0238 */
[----:B------:R-:W-:Y:S02]  /*22ea0*/  ISETP.GE.AND P2, PT, R0, UR23, PT ;  /* 0x0000001700007c0c */ /* 0x000fe4000bf46270 */
[----:B0-----:R-:W-:Y:S01]  /*22eb0*/  PRMT R17, R12, 0x7632, R17 ;  /* 0x000076320c117816 */ /* 0x001fe20000000011 */
[----:B------:R-:W-:Y:S01]  /*22ec0*/  IMAD.WIDE R24, R29, 0x2, R58 ;  /* 0x000000021d187825 */ /* 0x000fe200078e023a */
[----:B------:R-:W-:Y:S01]  /*22ed0*/  @P6 STG.E.U16 desc[UR8][R26.64], R12 ;  /* 0x0000000c1a006986 */ /* 0x000fe2000c101508 */
[----:B------:R-:W-:Y:S01]  /*22ee0*/  ISETP.LT.AND P6, PT, R7, UR5, !P2 ;  /* 0x0000000507007c0c */ /* 0x000fe2000d7c1270 */
[----:B------:R-:W-:-:S02]  /*22ef0*/  ULDC UR5, c[0x0][0x228] ;  /* 0x00008a0000057ab9 */ /* 0x000fc40000000800 */
[----:B------:R0:W-:Y:S01]  /*22f00*/  @P4 STG.E.U16 desc[UR8][R18.64], R17 ;  /* 0x0000001112004986 */ /* 0x0001e2000c101508 */
[----:B-1----:R-:W-:-:S03]  /*22f10*/  PRMT R8, R20, 0x7632, R8 ;  /* 0x0000763214087816 */ /* 0x002fc60000000008 */
[----:B------:R1:W-:Y:S01]  /*22f20*/  @P3 STG.E.U16 desc[UR8][R24.64], R20 ;  /* 0x0000001418003986 */ /* 0x0003e2000c101508 */
[----:B------:R-:W-:Y:S01]  /*22f30*/  ISETP.LT.AND P3, PT, R55, UR4, !P2 ;  /* 0x0000000437007c0c */ /* 0x000fe2000d761270 */
[C---:B------:R-:W-:Y:S01]  /*22f40*/  VIADD R31, R29.reuse, UR26 ;  /* 0x0000001a1d1f7c36 */ /* 0x040fe20008000000 */
[----:B------:R-:W-:Y:S01]  /*22f50*/  ULDC UR4, c[0x0][0x228] ;  /* 0x00008a0000047ab9 */ /* 0x000fe20000000800 */
[----:B------:R-:W-:Y:S02]  /*22f60*/  VIADD R0, R14, 0x3b ;  /* 0x0000003b0e007836 */ /* 0x000fe40000000000 */
[----:B0-----:R-:W-:Y:S01]  /*22f70*/  IMAD.WIDE R16, R29, 0x2, R60 ;  /* 0x000000021d107825 */ /* 0x001fe200078e023c */
[----:B------:R-:W-:Y:S01]  /*22f80*/  ISETP.LT.AND P4, PT, R11, UR5, !P2 ;  /* 0x000000050b007c0c */ /* 0x000fe2000d781270 */
[----:B------:R-:W-:-:S03]  /*22f90*/  ULDC UR5, c[0x0][0x228] ;  /* 0x00008a0000057ab9 */ /* 0x000fc60000000800 */
[----:B------:R-:W-:Y:S01]  /*22fa0*/  @P5 STG.E.U16 desc[UR8][R16.64], R8 ;  /* 0x0000000810005986 */ /* 0x000fe2000c101508 */
[----:B------:R-:W-:Y:S01]  /*22fb0*/  ISETP.LT.AND P5, PT, R15, UR4, !P2 ;  /* 0x000000040f007c0c */ /* 0x000fe2000d7a1270 */
[----:B------:R-:W-:Y:S01]  /*22fc0*/  IMAD.WIDE R26, R31, 0x2, R2 ;  /* 0x000000021f1a7825 */ /* 0x000fe200078e0202 */
[----:B------:R-:W-:Y:S01]  /*22fd0*/  PRMT R12, R5, 0x7632, R12 ;  /* 0x00007632050c7816 */ /* 0x000fe2000000000c */
[----:B------:R-:W-:Y:S01]  /*22fe0*/  ULDC UR4, c[0x0][0x228] ;  /* 0x00008a0000047ab9 */ /* 0x000fe20000000800 */
[----:B------:R-:W-:Y:S01]  /*22ff0*/  ISETP.GE.AND P1, PT, R0, UR21, PT ;  /* 0x0000001500007c0c */ /* 0x000fe2000bf26270 */
[C---:B------:R-:W-:Y:S01]  /*23000*/  IMAD.WIDE R18, R31.reuse, 0x2, R56 ;  /* 0x000000021f127825 */ /* 0x040fe200078e0238 */
[----:B------:R0:W-:Y:S03]  /*23010*/  @P6 STG.E.U16 desc[UR8][R26.64], R5 ;  /* 0x000000051a006986 */ /* 0x0001e6000c101508 */
[----:B------:R-:W-:Y:S01]  /*23020*/  VIADD R0, R14, 0x3c ;  /* 0x0000003c0e007836 */ /* 0x000fe20000000000 */
[----:B------:R2:W-:Y:S01]  /*23030*/  @P3 STG.E.U16 desc[UR8][R18.64], R12 ;  /* 0x0000000c12003986 */ /* 0x0005e2000c101508 */
[----:B-1----:R-:W-:Y:S01]  /*23040*/  IMAD.WIDE R24, R31, 0x2, R58 ;  /* 0x000000021f187825 */ /* 0x002fe200078e023a */
[----:B------:R-:W-:Y:S01]  /*23050*/  ISETP.LT.AND P6, PT, R7, UR5, !P1 ;  /* 0x0000000507007c0c */ /* 0x000fe2000cfc1270 */
[----:B------:R-:W-:Y:S01]  /*23060*/  ULDC UR5, c[0x0][0x228] ;  /* 0x00008a0000057ab9 */ /* 0x000fe20000000800 */
[----:B------:R-:W-:Y:S01]  /*23070*/  ISETP.GE.AND P2, PT, R0, UR19, PT ;  /* 0x0000001300007c0c */ /* 0x000fe2000bf46270 */
[----:B------:R-:W-:-:S02]  /*23080*/  VIADD R0, R14, 0x3d ;  /* 0x0000003d0e007836 */ /* 0x000fc40000000000 */
[----:B0-----:R-:W-:Y:S01]  /*23090*/  IMAD.WIDE R4, R31, 0x2, R60 ;  /* 0x000000021f047825 */ /* 0x001fe200078e023c */
[----:B------:R-:W-:Y:S02]  /*230a0*/  ISETP.LT.AND P3, PT, R55, UR4, !P1 ;  /* 0x0000000437007c0c */ /* 0x000fe4000cf61270 */
[----:B--2---:R-:W-:Y:S01]  /*230b0*/  PRMT R19, R9, 0x7632, R19 ;  /* 0x0000763209137816 */ /* 0x004fe20000000013 */
[----:B------:R0:W-:Y:S01]  /*230c0*/  @P4 STG.E.U16 desc[UR8][R24.64], R9 ;  /* 0x0000000918004986 */ /* 0x0001e2000c101508 */
[----:B------:R-:W-:Y:S01]  /*230d0*/  ULDC UR4, c[0x0][0x228] ;  /* 0x00008a0000047ab9 */ /* 0x000fe20000000800 */
[----:B------:R-:W-:Y:S01]  /*230e0*/  ISETP.LT.AND P4, PT, R11, UR5, !P1 ;  /* 0x000000050b007c0c */ /* 0x000fe2000cf81270 */
[----:B------:R-:W-:Y:S01]  /*230f0*/  VIADD R27, R31, UR26 ;  /* 0x0000001a1f1b7c36 */ /* 0x000fe20008000000 */
[----:B------:R1:W-:Y:S01]  /*23100*/  @P5 STG.E.U16 desc[UR8][R4.64], R19 ;  /* 0x0000001304005986 */ /* 0x0003e2000c101508 */
[----:B------:R-:W-:Y:S01]  /*23110*/  ISETP.LT.AND P5, PT, R15, UR4, !P1 ;  /* 0x000000040f007c0c */ /* 0x000fe2000cfa1270 */
[----:B------:R-:W-:Y:S01]  /*23120*/  ULDC UR5, c[0x0][0x228] ;  /* 0x00008a0000057ab9 */ /* 0x000fe20000000800 */
[----:B------:R-:W-:Y:S01]  /*23130*/  ISETP.GE.AND P1, PT, R0, UR17, PT ;  /* 0x0000001100007c0c */ /* 0x000fe2000bf26270 */
[----:B------:R-:W-:Y:S01]  /*23140*/  VIADD R0, R14, 0x3e ;  /* 0x0000003e0e007836 */ /* 0x000fe20000000000 */
[----:B------:R-:W-:Y:S01]  /*23150*/  ULDC UR4, c[0x0][0x228] ;  /* 0x00008a0000047ab9 */ /* 0x000fe20000000800 */
[----:B------:R-:W2:Y:S01]  /*23160*/  LDL.LU R14, [R1+0xbe8] ;  /* 0x000be800010e7983 */ /* 0x000ea20000300800 */
[----:B------:R-:W-:-:S05]  /*23170*/  IMAD.WIDE R16, R27, 0x2, R2 ;  /* 0x000000021b107825 */ /* 0x000fca00078e0202 */
[----:B------:R3:W-:Y:S01]  /*23180*/  @P6 STG.E.U16 desc[UR8][R16.64], R13 ;  /* 0x0000000d10006986 */ /* 0x0007e2000c101508 */
[----:B------:R-:W-:Y:S01]  /*23190*/  ISETP.LT.AND P6, PT, R7, UR5, !P2 ;  /* 0x0000000507007c0c */ /* 0x000fe2000d7c1270 */
[----:B0-----:R-:W-:Y:S01]  /*231a0*/  IMAD.WIDE R8, R27, 0x2, R56 ;  /* 0x000000021b087825 */ /* 0x001fe200078e0238 */
[----:B-1----:R-:W-:Y:S01]  /*231b0*/  PRMT R5, R13, 0x7632, R5 ;  /* 0x000076320d057816 */ /* 0x002fe20000000005 */
[----:B------:R-:W-:Y:S02]  /*231c0*/  ULDC UR5, c[0x0][0x228] ;  /* 0x00008a0000057ab9 */ /* 0x000fe40000000800 */
[C---:B------:R-:W-:Y:S02]  /*231d0*/  VIADD R25, R27.reuse, UR26 ;  /* 0x0000001a1b197c36 */ /* 0x040fe40008000000 */
[----:B------:R-:W-:Y:S01]  /*231e0*/  IMAD.WIDE R18, R27, 0x2, R58 ;  /* 0x000000021b127825 */ /* 0x000fe200078e023a */
[----:B------:R0:W-:Y:S01]  /*231f0*/  @P3 STG.E.U16 desc[UR8][R8.64], R5 ;  /* 0x0000000508003986 */ /* 0x0001e2000c101508 */
[----:B------:R-:W-:Y:S01]  /*23200*/  ISETP.LT.AND P3, PT, R55, UR4, !P2 ;  /* 0x0000000437007c0c */ /* 0x000fe2000d761270 */
[----:B------:R-:W-:Y:S01]  /*23210*/  ULDC UR4, c[0x0][0x228] ;  /* 0x00008a0000047ab9 */ /* 0x000fe20000000800 */
[----:B---3--:R-:W-:Y:S01]  /*23220*/  IMAD.WIDE R12, R25, 0x2, R2 ;  /* 0x00000002190c7825 */ /* 0x008fe200078e0202 */
[----:B------:R1:W-:Y:S01]  /*23230*/  @P4 STG.E.U16 desc[UR8][R18.64], R21 ;  /* 0x0000001512004986 */ /* 0x0003e2000c101508 */
[----:B------:R-:W-:Y:S01]  /*23240*/  ISETP.LT.AND P4, PT, R11, UR5, !P2 ;  /* 0x000000050b007c0c */ /* 0x000fe2000d781270 */
[----:B------:R-:W-:Y:S01]  /*23250*/  ULDC UR5, c[0x0][0x228] ;  /* 0x00008a0000057ab9 */ /* 0x000fe20000000800 */
[----:B0-----:R-:W-:Y:S01]  /*23260*/  PRMT R9, R21, 0x7632, R9 ;  /* 0x0000763215097816 */ /* 0x001fe20000000009 */
[----:B------:R-:W-:-:S05]  /*23270*/  IMAD.WIDE R4, R27, 0x2, R60 ;  /* 0x000000021b047825 */ /* 0x000fca00078e023c */
[----:B------:R0:W-:Y:S01]  /*23280*/  @P5 STG.E.U16 desc[UR8][R4.64], R9 ;  /* 0x0000000904005986 */ /* 0x0001e2000c101508 */
[----:B------:R-:W-:Y:S01]  /*23290*/  ISETP.LT.AND P5, PT, R15, UR4, !P2 ;  /* 0x000000040f007c0c */ /* 0x000fe2000d7a1270 */
[----:B-1----:R-:W-:Y:S02]  /*232a0*/  VIADD R19, R25, UR26 ;  /* 0x0000001a19137c36 */ /* 0x002fe40008000000 */
[----:B------:R1:W-:Y:S01]  /*232b0*/  @P6 STG.E.U16 desc[UR8][R12.64], R6 ;  /* 0x000000060c006986 */ /* 0x0003e2000c101508 */
[----:B------:R-:W-:Y:S01]  /*232c0*/  ISETP.LT.AND P6, PT, R7, UR5, !P1 ;  /* 0x0000000507007c0c */ /* 0x000fe2000cfc1270 */
[C---:B------:R-:W-:Y:S01]  /*232d0*/  IMAD.WIDE R16, R25.reuse, 0x2, R58 ;  /* 0x0000000219107825 */ /* 0x040fe200078e023a */
[----:B------:R-:W-:Y:S01]  /*232e0*/  ISETP.GE.AND P2, PT, R0, UR25, PT ;  /* 0x0000001900007c0c */ /* 0x000fe2000bf46270 */
[----:B------:R-:W-:Y:S01]  /*232f0*/  ULDC UR5, c[0x0][0x228] ;  /* 0x00008a0000057ab9 */ /* 0x000fe20000000800 */
[----:B0-----:R-:W-:Y:S01]  /*23300*/  PRMT R5, R6, 0x7632, R5 ;  /* 0x0000763206057816 */ /* 0x001fe20000000005 */
[----:B------:R-:W-:Y:S01]  /*23310*/  IMAD.WIDE R8, R25, 0x2, R56 ;  /* 0x0000000219087825 */ /* 0x000fe200078e0238 */
[----:B------:R-:W-:Y:S01]  /*23320*/  PRMT R0, R10, 0x7632, R0 ;  /* 0x000076320a007816 */ /* 0x000fe20000000000 */
[----:B------:R-:W-:-:S03]  /*23330*/  ULDC UR4, c[0x0][0x228] ;  /* 0x00008a0000047ab9 */ /* 0x000fc60000000800 */
[----:B------:R0:W-:Y:S01]  /*23340*/  @P3 STG.E.U16 desc[UR8][R8.64], R5 ;  /* 0x0000000508003986 */ /* 0x0001e2000c101508 */
[----:B-1----:R-:W-:-:S03]  /*23350*/  IMAD.WIDE R12, R19, 0x2, R2 ;  /* 0x00000002130c7825 */ /* 0x002fc600078e0202 */
[----:B------:R-:W-:Y:S01]  /*23360*/  @P4 STG.E.U16 desc[UR8][R16.64], R10 ;  /* 0x0000000a10004986 */ /* 0x000fe2000c101508 */
[----:B------:R-:W-:Y:S01]  /*23370*/  ISETP.LT.AND P4, PT, R11, UR5, !P1 ;  /* 0x000000050b007c0c */ /* 0x000fe2000cf81270 */
[----:B------:R-:W-:Y:S01]  /*23380*/  ULDC UR5, c[0x0][0x228] ;  /* 0x00008a0000057ab9 */ /* 0x000fe20000000800 */
[----:B0-----:R-:W-:-:S05]  /*23390*/  IMAD.WIDE R4, R25, 0x2, R60 ;  /* 0x0000000219047825 */ /* 0x001fca00078e023c */
[----:B------:R0:W-:Y:S01]  /*233a0*/  @P5 STG.E.U16 desc[UR8][R4.64], R0 ;  /* 0x0000000004005986 */ /* 0x0001e2000c101508 */
[----:B------:R-:W-:-:S03]  /*233b0*/  ISETP.LT.AND P5, PT, R7, UR6, !P0 ;  /* 0x0000000607007c0c */ /* 0x000fc6000c7a1270 */
[----:B--2---:R1:W-:Y:S01]  /*233c0*/  @P6 STG.E.U16 desc[UR8][R12.64], R14 ;  /* 0x0000000e0c006986 */ /* 0x0043e2000c101508 */
[----:B------:R-:W-:Y:S02]  /*233d0*/  ISETP.LT.AND P6, PT, R7, UR5, !P2 ;  /* 0x0000000507007c0c */ /* 0x000fe4000d7c1270 */
[----:B------:R-:W-:Y:S01]  /*233e0*/  ISETP.LT.AND P3, PT, R55, UR4, !P1 ;  /* 0x0000000437007c0c */ /* 0x000fe2000cf61270 */
[----:B------:R-:W2:Y:S01]  /*233f0*/  LDL.LU R7, [R1+0xbe4] ;  /* 0x000be40001077983 */ /* 0x000ea20000300800 */
[----:B------:R-:W-:Y:S01]  /*23400*/  ULDC UR4, c[0x0][0x228] ;  /* 0x00008a0000047ab9 */ /* 0x000fe20000000800 */
[----:B0-----:R-:W-:Y:S01]  /*23410*/  PRMT R5, R14, 0x7632, R5 ;  /* 0x000076320e057816 */ /* 0x001fe20000000005 */
[----:B------:R-:W-:Y:S01]  /*23420*/  IMAD.WIDE R8, R19, 0x2, R56 ;  /* 0x0000000213087825 */ /* 0x000fe200078e0238 */
[----:B------:R-:W-:Y:S01]  /*23430*/  ISETP.LT.AND P1, PT, R15, UR4, !P1 ;  /* 0x000000040f007c0c */ /* 0x000fe2000cf21270 */
[----:B------:R-:W-:Y:S02]  /*23440*/  ULDC UR5, c[0x0][0x228] ;  /* 0x00008a0000057ab9 */ /* 0x000fe40000000800 */
[----:B------:R-:W-:-:S02]  /*23450*/  VIADD R21, R19, UR26 ;  /* 0x0000001a13157c36 */ /* 0x000fc40008000000 */
[----:B------:R-:W-:Y:S01]  /*23460*/  IMAD.WIDE R16, R19, 0x2, R58 ;  /* 0x0000000213107825 */ /* 0x000fe200078e023a */
[----:B------:R-:W-:Y:S01]  /*23470*/  PRMT R0, R22, 0x7632, R0 ;  /* 0x0000763216007816 */ /* 0x000fe20000000000 */
[----:B------:R-:W-:Y:S01]  /*23480*/  ULDC UR4, c[0x0][0x228] ;  /* 0x00008a0000047ab9 */ /* 0x000fe20000000800 */
[----:B------:R0:W-:Y:S01]  /*23490*/  @P3 STG.E.U16 desc[UR8][R8.64], R5 ;  /* 0x0000000508003986 */ /* 0x0001e2000c101508 */
[----:B-1----:R-:W-:Y:S01]  /*234a0*/  IMAD.WIDE R12, R21, 0x2, R2 ;  /* 0x00000002150c7825 */ /* 0x002fe200078e0202 */
[C---:B------:R-:W-:Y:S01]  /*234b0*/  ISETP.LT.AND P3, PT, R55.reuse, UR5, !P0 ;  /* 0x0000000537007c0c */ /* 0x040fe2000c761270 */
[----:B------:R-:W-:Y:S01]  /*234c0*/  ULDC UR5, c[0x0][0x228] ;  /* 0x00008a0000057ab9 */ /* 0x000fe20000000800 */
[----:B------:R1:W-:Y:S01]  /*234d0*/  @P4 STG.E.U16 desc[UR8][R16.64], R22 ;  /* 0x0000001610004986 */ /* 0x0003e2000c101508 */
[----:B------:R-:W-:Y:S01]  /*234e0*/  ISETP.LT.AND P4, PT, R55, UR4, !P2 ;  /* 0x0000000437007c0c */ /* 0x000fe2000d781270 */
[----:B------:R-:W-:Y:S01]  /*234f0*/  ULDC UR4, c[0x0][0x228] ;  /* 0x00008a0000047ab9 */ /* 0x000fe20000000800 */
[----:B0-----:R-:W-:-:S05]  /*23500*/  IMAD.WIDE R4, R19, 0x2, R60 ;  /* 0x0000000213047825 */ /* 0x001fca00078e023c */
[----:B------:R0:W-:Y:S01]  /*23510*/  @P1 STG.E.U16 desc[UR8][R4.64], R0 ;  /* 0x0000000004001986 */ /* 0x0001e2000c101508 */
[----:B------:R-:W-:Y:S01]  /*23520*/  ISETP.LT.AND P1, PT, R11, UR5, !P0 ;  /* 0x000000050b007c0c */ /* 0x000fe2000c721270 */
[----:B------:R-:W-:Y:S02]  /*23530*/  ULDC UR5, c[0x0][0x228] ;  /* 0x00008a0000057ab9 */ /* 0x000fe40000000800 */
[----:B------:R-:W-:Y:S01]  /*23540*/  ISETP.LT.AND P0, PT, R15, UR5, !P0 ;  /* 0x000000050f007c0c */ /* 0x000fe2000c701270 */
[----:B--2---:R2:W-:Y:S01]  /*23550*/  @P6 STG.E.U16 desc[UR8][R12.64], R7 ;  /* 0x000000070c006986 */ /* 0x0045e2000c101508 */
[----:B------:R-:W-:Y:S01]  /*23560*/  ISETP.LT.AND P6, PT, R11, UR4, !P2 ;  /* 0x000000040b007c0c */ /* 0x000fe2000d7c1270 */
[----:B------:R-:W-:Y:S02]  /*23570*/  ULDC UR4, c[0x0][0x228] ;  /* 0x00008a0000047ab9 */ /* 0x000fe40000000800 */
[----:B------:R-:W3:Y:S01]  /*23580*/  LDL.LU R11, [R1+0xbe0] ;  /* 0x000be000010b7983 */ /* 0x000ee20000300800 */
[----:B------:R-:W-:-:S03]  /*23590*/  ISETP.LT.AND P2, PT, R15, UR4, !P2 ;  /* 0x000000040f007c0c */ /* 0x000fc6000d741270 */
[----:B------:R-:W4:Y:S01]  /*235a0*/  LDL.LU R15, [R1+0xbdc] ;  /* 0x000bdc00010f7983 */ /* 0x000f220000300800 */
[----:B-1----:R-:W-:Y:S01]  /*235b0*/  VIADD R17, R21, UR26 ;  /* 0x0000001a15117c36 */ /* 0x002fe20008000000 */
[----:B0-----:R-:W-:Y:S01]  /*235c0*/  PRMT R0, R7, 0x7632, R0 ;  /* 0x0000763207007816 */ /* 0x001fe20000000000 */
[----:B------:R-:W-:-:S04]  /*235d0*/  IMAD.WIDE R4, R21, 0x2, R56 ;  /* 0x0000000215047825 */ /* 0x000fc800078e0238 */
[C---:B--2---:R-:W-:Y:S01]  /*235e0*/  IMAD.WIDE R6, R21.reuse, 0x2, R58 ;  /* 0x0000000215067825 */ /* 0x044fe200078e023a */
[----:B------:R0:W-:Y:S03]  /*235f0*/  @P4 STG.E.U16 desc[UR8][R4.64], R0 ;  /* 0x0000000004004986 */ /* 0x0001e6000c101508 */
[----:B------:R-:W-:-:S04]  /*23600*/  IMAD.WIDE R8, R21, 0x2, R60 ;  /* 0x0000000215087825 */ /* 0x000fc800078e023c */
[----:B------:R-:W-:-:S04]  /*23610*/  IMAD.WIDE R2, R17, 0x2, R2 ;  /* 0x0000000211027825 */ /* 0x000fc800078e0202 */
[----:B------:R-:W-:-:S04]  /*23620*/  IMAD.WIDE R56, R17, 0x2, R56 ;  /* 0x0000000211387825 */ /* 0x000fc800078e0238 */
[----:B------:R-:W-:-:S04]  /*23630*/  IMAD.WIDE R58, R17, 0x2, R58 ;  /* 0x00000002113a7825 */ /* 0x000fc800078e023a */
[----:B------:R-:W-:Y:S01]  /*23640*/  IMAD.WIDE R60, R17, 0x2, R60 ;  /* 0x00000002113c7825 */ /* 0x000fe200078e023c */
[----:B---3--:R-:W-:Y:S01]  /*23650*/  PRMT R10, R11, 0x7632, R10 ;  /* 0x000076320b0a7816 */ /* 0x008fe2000000000a */
[----:B------:R0:W-:Y:S01]  /*23660*/  @P6 STG.E.U16 desc[UR8][R6.64], R11 ;  /* 0x0000000b06006986 */ /* 0x0001e2000c101508 */
[----:B----4-:R-:W-:-:S03]  /*23670*/  PRMT R28, R15, 0x7632, R28 ;  /* 0x000076320f1c7816 */ /* 0x010fc6000000001c */
[----:B------:R0:W-:Y:S04]  /*23680*/  @P2 STG.E.U16 desc[UR8][R8.64], R10 ;  /* 0x0000000a08002986 */ /* 0x0001e8000c101508 */
[----:B------:R0:W-:Y:S04]  /*23690*/  @P5 STG.E.U16 desc[UR8][R2.64], R15 ;  /* 0x0000000f02005986 */ /* 0x0001e8000c101508 */
[----:B------:R0:W-:Y:S04]  /*236a0*/  @P3 STG.E.U16 desc[UR8][R56.64], R28 ;  /* 0x0000001c38003986 */ /* 0x0001e8000c101508 */
[----:B------:R0:W-:Y:S01]  /*236b0*/  @P1 STG.E.U16 desc[UR8][R58.64], R23 ;  /* 0x000000173a001986 */ /* 0x0001e2000c101508 */
[----:B------:R-:W-:Y:S05]  /*236c0*/  @!P0 EXIT ;  /* 0x000000000000894d */ /* 0x000fea0003800000 */
[----:B------:R-:W-:-:S05]  /*236d0*/  PRMT R30, R23, 0x7632, R30 ;  /* 0x00007632171e7816 */ /* 0x000fca000000001e */
[----:B------:R-:W-:Y:S01]  /*236e0*/  STG.E.U16 desc[UR8][R60.64], R30 ;  /* 0x0000001e3c007986 */ /* 0x000fe2000c101508 */
[----:B------:R-:W-:Y:S05]  /*236f0*/  EXIT ;  /* 0x000000000000794d */ /* 0x000fea0003800000 */
.L_x_2:
[----:B------:R-:W-:-:S00]  /*23700*/  BRA `(.L_x_2) ;  /* 0xfffffffc00fc7947 */ /* 0x000fc0000383ffff */
[----:B------:R-:W-:-:S00]  /*23710*/  NOP ;  /* 0x0000000000007918 */ /* 0x000fc00000000000 */
        /* <DEDUP_REMOVED lines=14> */
.L_x_3:


//--------------------- .nv.shared.matmul_kernel  --------------------------
	.section	.nv.shared.matmul_kernel,"aw",@nobits
	.sectionflags	@""
	.align	16
	.zero		1024


//--------------------- .nv.shared.reserved.0     --------------------------
	.section	.nv.shared.reserved.0,"aw",@nobits
	.weak		__nv_reservedSMEM_offset_0_alias
	.size		__nv_reservedSMEM_offset_0_alias, 0, 0
	.other		__nv_reservedSMEM_offset_0_alias,@"STO_CUDA_RESERVED_SHARED STV_DEFAULT"
__nv_reservedSMEM_offset_0_alias:
	.zero		0


//--------------------- .nv.constant0.matmul_kernel --------------------------
	.section	.nv.constant0.matmul_kernel,"a",@progbits
	.sectionflags	@""
	.align	4
.nv.constant0.matmul_kernel:
	.zero		608


//--------------------- SYMBOLS --------------------------

	.type		.nv.reservedSmem.offset0,@object
	.size		.nv.reservedSmem.offset0,0x4
